	.target	sm_100a

	.elftype	@"ET_EXEC"


//--------------------- .note.nv.tkinfo           --------------------------
	.section	.note.nv.tkinfo,"",@"SHT_NOTE"
	.sectionflags	@"SHF_NOTE_NV_TKINFO"
	.tkinfo
        /*0018*/ 	.word	0x00000002
        /*0030*/ 	.string	""
        /*0030*/ 	.string	"ptxas"
        /*0030*/ 	.string	"Cuda compilation tools, release 13.0, V13.0.88"
        /*0030*/ 	.string	"Build cuda_13.0.r13.0/compiler.36424714_0"
        /*0030*/ 	.string	"-arch sm_100a -m 64 "



//--------------------- .note.nv.cuinfo           --------------------------
	.section	.note.nv.cuinfo,"",@"SHT_NOTE"
	.sectionflags	@"SHF_NOTE_NV_CUINFO"
        /*0018*/ 	.short	0x0002
        /*001a*/ 	.short	0x0064
        /*001c*/ 	.short	0x0082
	.zero		2


//--------------------- .nv.info                  --------------------------
	.section	.nv.info,"",@"SHT_CUDA_INFO"
	.align	4


	//----- nvinfo : EIATTR_REGCOUNT
	.align		4
        /*0000*/ 	.byte	0x04, 0x2f
        /*0002*/ 	.short	(.L_19 - .L_18)
	.align		4
.L_18:
        /*0004*/ 	.word	index@(_ZN7cutlass13device_kernelINS_4gemm6kernel13GemmUniversalIN4cute5tupleIJiiiiEEENS1_10collective13CollectiveMmaINS1_46MainloopSm100TmaUmmaWarpSpecializedBlockScaledILi11ELi2ELi1ENS5_IJNS4_1CILi1EEENSA_ILi2EEESB_EEEEENS5_IJNSA_ILi128EEENSA_ILi256EEENSA_ILi64EEEEEENS5_IJNS_12float_e2m1_tENS_13float_ue4m3_tEEEENS5_IJNS5_IJlSB_lEEENS4_6LayoutINS5_IJNS5_IJNS5_IJNSA_ILi32EEENSA_ILi4EEEEEEiEEENS5_IJNS5_IJNSA_ILi16EEESP_EEEiEEENS5_IJSB_iEEEEEENS5_IJSU_NS5_IJNS5_IJNSA_ILi0EEESB_EEENSA_ILi512EEEEEENS5_IJSX_iEEEEEEEEEEESL_S14_NS4_8TiledMMAINS4_8MMA_AtomIJNS4_17SM100_MMA_MXF4_SSISJ_SJ_fSK_Li128ELi256ELi16ELNS4_4UMMA5MajorE0ELS19_0ELNS18_7ScaleInE0ELS1A_0EEEEEENSN_INS5_IJSB_SB_SB_EEENS5_IJSX_SX_SX_EEEEENS5_IJNS4_10UnderscoreES1G_S1G_EEEEENS5_IJNS4_23SM90_TMA_LOAD_MULTICASTES1J_EEENS5_IJNS4_14ComposedLayoutINS4_7SwizzleILi1ELi4ELi3EEENS4_18smem_ptr_flag_bitsILi4EEENSN_INS5_IJNSA_ILi8EEESH_EEENS5_IJSH_SB_EEEEEEENSN_INS5_IJNS5_IJNS5_IJSQ_SB_EEEST_EEESB_NS5_IJSB_SB_EEEEEENS5_IJNS5_IJNS5_IJST_SZ_EEESY_EEESX_NS5_IJSP_SZ_EEEEEEEEEEEvNS4_8identityENS5_IJNS4_13SM90_TMA_LOADES26_EEENS5_IJS1U_NSN_INS5_IJNS5_IJNS5_IJSQ_SC_EEEST_EEESB_S1X_EEENS5_IJS20_SX_NS5_IJSP_NSA_ILi1024EEEEEEEEEEEEEEvS25_EENS_8epilogue10collective18CollectiveEpilogueINS2H_23Sm100TmaWarpSpecializedILi4ELi2ELi64ELb1ELb0EEEJSI_NS5_IJNSN_ISF_SB_EENSN_ISH_SB_EEEEENS_10bfloat16_tESM_S2P_SM_NS2H_6fusion15FusionCallbacksIS2L_NS2Q_17LinearCombinationIS2P_fS2P_fLNS_15FloatRoundStyleE2EEESI_S2O_JEEENS4_5SM1004TMEM4LOAD26SM100_TMEM_LOAD_32dp32b64xES26_NS1L_INS1M_ILi3ELi4ELi3EEENS1O_ILi16EEES1T_EENS4_39AutoVectorizingCopyWithAssumedAlignmentILi128EEENS4_14SM90_TMA_STOREES32_S34_S34_EEEvvEEEEvNT_6ParamsE)
        /*0008*/ 	.word	0x000000ba


	//----- nvinfo : EIATTR_FRAME_SIZE
	.align		4
.L_19:
        /*000c*/ 	.byte	0x04, 0x11
        /*000e*/ 	.short	(.L_21 - .L_20)
	.align		4
.L_20:
        /*0010*/ 	.word	index@($__internal_2_$__cuda_sm10x_tcgen05_guardrail_trap_unallocated_columns_being_dealloced)
        /*0014*/ 	.word	0x00000000


	//----- nvinfo : EIATTR_FRAME_SIZE
	.align		4
.L_21:
        /*0018*/ 	.byte	0x04, 0x11
        /*001a*/ 	.short	(.L_23 - .L_22)
	.align		4
.L_22:
        /*001c*/ 	.word	index@($__internal_1_$__cuda_sm10x_tcgen05_guardrail_trap_phase_invalid_during_alloc)
        /*0020*/ 	.word	0x00000000


	//----- nvinfo : EIATTR_FRAME_SIZE
	.align		4
.L_23:
        /*0024*/ 	.byte	0x04, 0x11
        /*0026*/ 	.short	(.L_25 - .L_24)
	.align		4
.L_24:
        /*0028*/ 	.word	index@($__internal_0_$__cuda_sm10x_tcgen05_guardrail_trap_col_being_dealloced_not_returned_by_alloc)
        /*002c*/ 	.word	0x00000000


	//----- nvinfo : EIATTR_FRAME_SIZE
	.align		4
.L_25:
        /*0030*/ 	.byte	0x04, 0x11
        /*0032*/ 	.short	(.L_27 - .L_26)
	.align		4
.L_26:
        /*0034*/ 	.word	index@(_ZN7cutlass13device_kernelINS_4gemm6kernel13GemmUniversalIN4cute5tupleIJiiiiEEENS1_10collective13CollectiveMmaINS1_46MainloopSm100TmaUmmaWarpSpecializedBlockScaledILi11ELi2ELi1ENS5_IJNS4_1CILi1EEENSA_ILi2EEESB_EEEEENS5_IJNSA_ILi128EEENSA_ILi256EEENSA_ILi64EEEEEENS5_IJNS_12float_e2m1_tENS_13float_ue4m3_tEEEENS5_IJNS5_IJlSB_lEEENS4_6LayoutINS5_IJNS5_IJNS5_IJNSA_ILi32EEENSA_ILi4EEEEEEiEEENS5_IJNS5_IJNSA_ILi16EEESP_EEEiEEENS5_IJSB_iEEEEEENS5_IJSU_NS5_IJNS5_IJNSA_ILi0EEESB_EEENSA_ILi512EEEEEENS5_IJSX_iEEEEEEEEEEESL_S14_NS4_8TiledMMAINS4_8MMA_AtomIJNS4_17SM100_MMA_MXF4_SSISJ_SJ_fSK_Li128ELi256ELi16ELNS4_4UMMA5MajorE0ELS19_0ELNS18_7ScaleInE0ELS1A_0EEEEEENSN_INS5_IJSB_SB_SB_EEENS5_IJSX_SX_SX_EEEEENS5_IJNS4_10UnderscoreES1G_S1G_EEEEENS5_IJNS4_23SM90_TMA_LOAD_MULTICASTES1J_EEENS5_IJNS4_14ComposedLayoutINS4_7SwizzleILi1ELi4ELi3EEENS4_18smem_ptr_flag_bitsILi4EEENSN_INS5_IJNSA_ILi8EEESH_EEENS5_IJSH_SB_EEEEEEENSN_INS5_IJNS5_IJNS5_IJSQ_SB_EEEST_EEESB_NS5_IJSB_SB_EEEEEENS5_IJNS5_IJNS5_IJST_SZ_EEESY_EEESX_NS5_IJSP_SZ_EEEEEEEEEEEvNS4_8identityENS5_IJNS4_13SM90_TMA_LOADES26_EEENS5_IJS1U_NSN_INS5_IJNS5_IJNS5_IJSQ_SC_EEEST_EEESB_S1X_EEENS5_IJS20_SX_NS5_IJSP_NSA_ILi1024EEEEEEEEEEEEEEvS25_EENS_8epilogue10collective18CollectiveEpilogueINS2H_23Sm100TmaWarpSpecializedILi4ELi2ELi64ELb1ELb0EEEJSI_NS5_IJNSN_ISF_SB_EENSN_ISH_SB_EEEEENS_10bfloat16_tESM_S2P_SM_NS2H_6fusion15FusionCallbacksIS2L_NS2Q_17LinearCombinationIS2P_fS2P_fLNS_15FloatRoundStyleE2EEESI_S2O_JEEENS4_5SM1004TMEM4LOAD26SM100_TMEM_LOAD_32dp32b64xES26_NS1L_INS1M_ILi3ELi4ELi3EEENS1O_ILi16EEES1T_EENS4_39AutoVectorizingCopyWithAssumedAlignmentILi128EEENS4_14SM90_TMA_STOREES32_S34_S34_EEEvvEEEEvNT_6ParamsE)
        /*0038*/ 	.word	0x00000000


	//----- nvinfo : EIATTR_MIN_STACK_SIZE
	.align		4
.L_27:
        /*003c*/ 	.byte	0x04, 0x12
        /*003e*/ 	.short	(.L_29 - .L_28)
	.align		4
.L_28:
        /*0040*/ 	.word	index@(_ZN7cutlass13device_kernelINS_4gemm6kernel13GemmUniversalIN4cute5tupleIJiiiiEEENS1_10collective13CollectiveMmaINS1_46MainloopSm100TmaUmmaWarpSpecializedBlockScaledILi11ELi2ELi1ENS5_IJNS4_1CILi1EEENSA_ILi2EEESB_EEEEENS5_IJNSA_ILi128EEENSA_ILi256EEENSA_ILi64EEEEEENS5_IJNS_12float_e2m1_tENS_13float_ue4m3_tEEEENS5_IJNS5_IJlSB_lEEENS4_6LayoutINS5_IJNS5_IJNS5_IJNSA_ILi32EEENSA_ILi4EEEEEEiEEENS5_IJNS5_IJNSA_ILi16EEESP_EEEiEEENS5_IJSB_iEEEEEENS5_IJSU_NS5_IJNS5_IJNSA_ILi0EEESB_EEENSA_ILi512EEEEEENS5_IJSX_iEEEEEEEEEEESL_S14_NS4_8TiledMMAINS4_8MMA_AtomIJNS4_17SM100_MMA_MXF4_SSISJ_SJ_fSK_Li128ELi256ELi16ELNS4_4UMMA5MajorE0ELS19_0ELNS18_7ScaleInE0ELS1A_0EEEEEENSN_INS5_IJSB_SB_SB_EEENS5_IJSX_SX_SX_EEEEENS5_IJNS4_10UnderscoreES1G_S1G_EEEEENS5_IJNS4_23SM90_TMA_LOAD_MULTICASTES1J_EEENS5_IJNS4_14ComposedLayoutINS4_7SwizzleILi1ELi4ELi3EEENS4_18smem_ptr_flag_bitsILi4EEENSN_INS5_IJNSA_ILi8EEESH_EEENS5_IJSH_SB_EEEEEEENSN_INS5_IJNS5_IJNS5_IJSQ_SB_EEEST_EEESB_NS5_IJSB_SB_EEEEEENS5_IJNS5_IJNS5_IJST_SZ_EEESY_EEESX_NS5_IJSP_SZ_EEEEEEEEEEEvNS4_8identityENS5_IJNS4_13SM90_TMA_LOADES26_EEENS5_IJS1U_NSN_INS5_IJNS5_IJNS5_IJSQ_SC_EEEST_EEESB_S1X_EEENS5_IJS20_SX_NS5_IJSP_NSA_ILi1024EEEEEEEEEEEEEEvS25_EENS_8epilogue10collective18CollectiveEpilogueINS2H_23Sm100TmaWarpSpecializedILi4ELi2ELi64ELb1ELb0EEEJSI_NS5_IJNSN_ISF_SB_EENSN_ISH_SB_EEEEENS_10bfloat16_tESM_S2P_SM_NS2H_6fusion15FusionCallbacksIS2L_NS2Q_17LinearCombinationIS2P_fS2P_fLNS_15FloatRoundStyleE2EEESI_S2O_JEEENS4_5SM1004TMEM4LOAD26SM100_TMEM_LOAD_32dp32b64xES26_NS1L_INS1M_ILi3ELi4ELi3EEENS1O_ILi16EEES1T_EENS4_39AutoVectorizingCopyWithAssumedAlignmentILi128EEENS4_14SM90_TMA_STOREES32_S34_S34_EEEvvEEEEvNT_6ParamsE)
        /*0044*/ 	.word	0x00000000
.L_29:


//--------------------- .nv.compat                --------------------------
	.section	.nv.compat,"",@"SHT_CUDA_COMPAT_INFO"
	.align	4
        /*0000*/ 	.byte	0x02, 0x09, 0x01, 0x00, 0x02, 0x02, 0x02, 0x00, 0x02, 0x05, 0x05, 0x00, 0x03, 0x07, 0x01, 0x01
        /*0010*/ 	.byte	0x02, 0x03, 0x01, 0x00, 0x02, 0x06, 0x01, 0x00, 0x04, 0x0b, 0x08, 0x00, 0x09, 0x00, 0x00, 0x00
        /*0020*/ 	.byte	0x00, 0x00, 0x00, 0x00


//--------------------- .nv.info._ZN7cutlass13device_kernelINS_4gemm6kernel13GemmUniversalIN4cute5tupleIJiiiiEEENS1_10collective13CollectiveMmaINS1_46MainloopSm100TmaUmmaWarpSpecializedBlockScaledILi11ELi2ELi1ENS5_IJNS4_1CILi1EEENSA_ILi2EEESB_EEEEENS5_IJNSA_ILi128EEENSA_ILi256EEENSA_ILi64EEEEEENS5_IJNS_12float_e2m1_tENS_13float_ue4m3_tEEEENS5_IJNS5_IJlSB_lEEENS4_6LayoutINS5_IJNS5_IJNS5_IJNSA_ILi32EEENSA_ILi4EEEEEEiEEENS5_IJNS5_IJNSA_ILi16EEESP_EEEiEEENS5_IJSB_iEEEEEENS5_IJSU_NS5_IJNS5_IJNSA_ILi0EEESB_EEENSA_ILi512EEEEEENS5_IJSX_iEEEEEEEEEEESL_S14_NS4_8TiledMMAINS4_8MMA_AtomIJNS4_17SM100_MMA_MXF4_SSISJ_SJ_fSK_Li128ELi256ELi16ELNS4_4UMMA5MajorE0ELS19_0ELNS18_7ScaleInE0ELS1A_0EEEEEENSN_INS5_IJSB_SB_SB_EEENS5_IJSX_SX_SX_EEEEENS5_IJNS4_10UnderscoreES1G_S1G_EEEEENS5_IJNS4_23SM90_TMA_LOAD_MULTICASTES1J_EEENS5_IJNS4_14ComposedLayoutINS4_7SwizzleILi1ELi4ELi3EEENS4_18smem_ptr_flag_bitsILi4EEENSN_INS5_IJNSA_ILi8EEESH_EEENS5_IJSH_SB_EEEEEEENSN_INS5_IJNS5_IJNS5_IJSQ_SB_EEEST_EEESB_NS5_IJSB_SB_EEEEEENS5_IJNS5_IJNS5_IJST_SZ_EEESY_EEESX_NS5_IJSP_SZ_EEEEEEEEEEEvNS4_8identityENS5_IJNS4_13SM90_TMA_LOADES26_EEENS5_IJS1U_NSN_INS5_IJNS5_IJNS5_IJSQ_SC_EEEST_EEESB_S1X_EEENS5_IJS20_SX_NS5_IJSP_NSA_ILi1024EEEEEEEEEEEEEEvS25_EENS_8epilogue10collective18CollectiveEpilogueINS2H_23Sm100TmaWarpSpecializedILi4ELi2ELi64ELb1ELb0EEEJSI_NS5_IJNSN_ISF_SB_EENSN_ISH_SB_EEEEENS_10bfloat16_tESM_S2P_SM_NS2H_6fusion15FusionCallbacksIS2L_NS2Q_17LinearCombinationIS2P_fS2P_fLNS_15FloatRoundStyleE2EEESI_S2O_JEEENS4_5SM1004TMEM4LOAD26SM100_TMEM_LOAD_32dp32b64xES26_NS1L_INS1M_ILi3ELi4ELi3EEENS1O_ILi16EEES1T_EENS4_39AutoVectorizingCopyWithAssumedAlignmentILi128EEENS4_14SM90_TMA_STOREES32_S34_S34_EEEvvEEEEvNT_6ParamsE --------------------------
	.section	.nv.info._ZN7cutlass13device_kernelINS_4gemm6kernel13GemmUniversalIN4cute5tupleIJiiiiEEENS1_10collective13CollectiveMmaINS1_46MainloopSm100TmaUmmaWarpSpecializedBlockScaledILi11ELi2ELi1ENS5_IJNS4_1CILi1EEENSA_ILi2EEESB_EEEEENS5_IJNSA_ILi128EEENSA_ILi256EEENSA_ILi64EEEEEENS5_IJNS_12float_e2m1_tENS_13float_ue4m3_tEEEENS5_IJNS5_IJlSB_lEEENS4_6LayoutINS5_IJNS5_IJNS5_IJNSA_ILi32EEENSA_ILi4EEEEEEiEEENS5_IJNS5_IJNSA_ILi16EEESP_EEEiEEENS5_IJSB_iEEEEEENS5_IJSU_NS5_IJNS5_IJNSA_ILi0EEESB_EEENSA_ILi512EEEEEENS5_IJSX_iEEEEEEEEEEESL_S14_NS4_8TiledMMAINS4_8MMA_AtomIJNS4_17SM100_MMA_MXF4_SSISJ_SJ_fSK_Li128ELi256ELi16ELNS4_4UMMA5MajorE0ELS19_0ELNS18_7ScaleInE0ELS1A_0EEEEEENSN_INS5_IJSB_SB_SB_EEENS5_IJSX_SX_SX_EEEEENS5_IJNS4_10UnderscoreES1G_S1G_EEEEENS5_IJNS4_23SM90_TMA_LOAD_MULTICASTES1J_EEENS5_IJNS4_14ComposedLayoutINS4_7SwizzleILi1ELi4ELi3EEENS4_18smem_ptr_flag_bitsILi4EEENSN_INS5_IJNSA_ILi8EEESH_EEENS5_IJSH_SB_EEEEEEENSN_INS5_IJNS5_IJNS5_IJSQ_SB_EEEST_EEESB_NS5_IJSB_SB_EEEEEENS5_IJNS5_IJNS5_IJST_SZ_EEESY_EEESX_NS5_IJSP_SZ_EEEEEEEEEEEvNS4_8identityENS5_IJNS4_13SM90_TMA_LOADES26_EEENS5_IJS1U_NSN_INS5_IJNS5_IJNS5_IJSQ_SC_EEEST_EEESB_S1X_EEENS5_IJS20_SX_NS5_IJSP_NSA_ILi1024EEEEEEEEEEEEEEvS25_EENS_8epilogue10collective18CollectiveEpilogueINS2H_23Sm100TmaWarpSpecializedILi4ELi2ELi64ELb1ELb0EEEJSI_NS5_IJNSN_ISF_SB_EENSN_ISH_SB_EEEEENS_10bfloat16_tESM_S2P_SM_NS2H_6fusion15FusionCallbacksIS2L_NS2Q_17LinearCombinationIS2P_fS2P_fLNS_15FloatRoundStyleE2EEESI_S2O_JEEENS4_5SM1004TMEM4LOAD26SM100_TMEM_LOAD_32dp32b64xES26_NS1L_INS1M_ILi3ELi4ELi3EEENS1O_ILi16EEES1T_EENS4_39AutoVectorizingCopyWithAssumedAlignmentILi128EEENS4_14SM90_TMA_STOREES32_S34_S34_EEEvvEEEEvNT_6ParamsE,"",@"SHT_CUDA_INFO"
	.sectionflags	@""
	.align	4


	//----- nvinfo : EIATTR_CUDA_API_VERSION
	.align		4
        /*0000*/ 	.byte	0x04, 0x37
        /*0002*/ 	.short	(.L_31 - .L_30)
.L_30:
        /*0004*/ 	.word	0x00000082


	//----- nvinfo : EIATTR_KPARAM_INFO
	.align		4
.L_31:
        /*0008*/ 	.byte	0x04, 0x17
        /*000a*/ 	.short	(.L_33 - .L_32)
.L_32:
        /*000c*/ 	.word	0x00000000
        /*0010*/ 	.short	0x0000
        /*0012*/ 	.short	0x0000
        /*0014*/ 	.byte	0x00, 0xf0, 0x01, 0x30


	//----- nvinfo : EIATTR_AT_ENTRY_FRAGMENTS
	.align		4
.L_33:
        /*0018*/ 	.byte	0x04, 0x4f
        /*001a*/ 	.short	(.L_35 - .L_34)


	//   ....[0]....
.L_34:
        /*001c*/ 	.word	0x00000006


	//----- nvinfo : EIATTR_RESERVED_SMEM_USED
	.align		4
.L_35:
        /*0020*/ 	.byte	0x01, 0x41
	.zero		2


	//----- nvinfo : EIATTR_SPARSE_MMA_MASK
	.align		4
        /*0024*/ 	.byte	0x03, 0x50
        /*0026*/ 	.short	0x0000


	//----- nvinfo : EIATTR_TCGEN05_1CTA_USED
	.align		4
        /*0028*/ 	.byte	0x01, 0x51
	.zero		2


	//----- nvinfo : EIATTR_MAXREG_COUNT
	.align		4
        /*002c*/ 	.byte	0x03, 0x1b
        /*002e*/ 	.short	0x00ff


	//----- nvinfo : EIATTR_NUM_BARRIERS
	.align		4
        /*0030*/ 	.byte	0x02, 0x4c
        /*0032*/ 	.byte	0x07
	.zero		1


	//----- nvinfo : EIATTR_EXTERNS
	.align		4
        /*0034*/ 	.byte	0x04, 0x0f
        /*0036*/ 	.short	(.L_37 - .L_36)


	//   ....[0]....
	.align		4
.L_36:
        /*0038*/ 	.word	index@(__assertfail)


	//----- nvinfo : EIATTR_MERCURY_ISA_VERSION
	.align		4
.L_37:
        /*003c*/ 	.byte	0x03, 0x5f
        /*003e*/ 	.short	0x0101


	//----- nvinfo : EIATTR_INT_WARP_WIDE_INSTR_OFFSETS
	.align		4
        /*0040*/ 	.byte	0x04, 0x31
        /*0042*/ 	.short	(.L_39 - .L_38)


	//   ....[0]....
.L_38:
        /*0044*/ 	.word	0x00000e80


	//   ....[1]....
        /*0048*/ 	.word	0x00000f30


	//   ....[2]....
        /*004c*/ 	.word	0x00002500


	//   ....[3]....
        /*0050*/ 	.word	0x00004720


	//   ....[4]....
        /*0054*/ 	.word	0x00004740


	//   ....[5]....
        /*0058*/ 	.word	0x00004770


	//   ....[6]....
        /*005c*/ 	.word	0x000050b0


	//   ....[7]....
        /*0060*/ 	.word	0x00005110


	//   ....[8]....
        /*0064*/ 	.word	0x00005220


	//   ....[9]....
        /*0068*/ 	.word	0x00005320


	//   ....[10]....
        /*006c*/ 	.word	0x000053a0


	//   ....[11]....
        /*0070*/ 	.word	0x000054b0


	//   ....[12]....
        /*0074*/ 	.word	0x00005590


	//   ....[13]....
        /*0078*/ 	.word	0x00005680


	//----- nvinfo : EIATTR_COOP_GROUP_MASK_REGIDS
	.align		4
.L_39:
        /*007c*/ 	.byte	0x04, 0x29
        /*007e*/ 	.short	(.L_41 - .L_40)


	//   ....[0]....
.L_40:
        /*0080*/ 	.word	0xffffffff


	//   ....[1]....
        /*0084*/ 	.word	0xffffffff


	//   ....[2]....
        /*0088*/ 	.word	0xffffffff


	//   ....[3]....
        /*008c*/ 	.word	0xffffffff


	//   ....[4]....
        /*0090*/ 	.word	0xffffffff


	//   ....[5]....
        /*0094*/ 	.word	0xffffffff


	//   ....[6]....
        /*0098*/ 	.word	0xffffffff


	//   ....[7]....
        /*009c*/ 	.word	0xffffffff


	//   ....[8]....
        /*00a0*/ 	.word	0xffffffff


	//   ....[9]....
        /*00a4*/ 	.word	0xffffffff


	//   ....[10]....
        /*00a8*/ 	.word	0xffffffff


	//   ....[11]....
        /*00ac*/ 	.word	0xffffffff


	//   ....[12]....
        /*00b0*/ 	.word	0xffffffff


	//   ....[13]....
        /*00b4*/ 	.word	0xffffffff


	//----- nvinfo : EIATTR_COOP_GROUP_INSTR_OFFSETS
	.align		4
.L_41:
        /*00b8*/ 	.byte	0x04, 0x28
        /*00ba*/ 	.short	(.L_43 - .L_42)


	//   ....[0]....
.L_42:
        /*00bc*/ 	.word	0x00000090


	//   ....[1]....
        /*00c0*/ 	.word	0x00000530


	//   ....[2]....
        /*00c4*/ 	.word	0x000007f0


	//   ....[3]....
        /*00c8*/ 	.word	0x00000990


	//   ....[4]....
        /*00cc*/ 	.word	0x00000a90


	//   ....[5]....
        /*00d0*/ 	.word	0x00000c00


	//   ....[6]....
        /*00d4*/ 	.word	0x00000d40


	//   ....[7]....
        /*00d8*/ 	.word	0x00000fb0


	//   ....[8]....
        /*00dc*/ 	.word	0x000023e0


	//   ....[9]....
        /*00e0*/ 	.word	0x000035c0


	//   ....[10]....
        /*00e4*/ 	.word	0x000037d0


	//   ....[11]....
        /*00e8*/ 	.word	0x00003800


	//   ....[12]....
        /*00ec*/ 	.word	0x00004600


	//   ....[13]....
        /*00f0*/ 	.word	0x00004830


	//----- nvinfo : EIATTR_VRC_CTA_INIT_COUNT
	.align		4
.L_43:
        /*00f4*/ 	.byte	0x02, 0x4a
        /*00f6*/ 	.byte	0x80
	.zero		1


	//----- nvinfo : EIATTR_SYSCALL_OFFSETS
	.align		4
        /*00f8*/ 	.byte	0x04, 0x46
        /*00fa*/ 	.short	(.L_45 - .L_44)


	//   ....[0]....
.L_44:
        /*00fc*/ 	.word	0x00006270


	//   ....[1]....
        /*0100*/ 	.word	0x00006360


	//   ....[2]....
        /*0104*/ 	.word	0x00006d00


	//   ....[3]....
        /*0108*/ 	.word	0x000081e0


	//   ....[4]....
        /*010c*/ 	.word	0x00009640


	//   ....[5]....
        /*0110*/ 	.word	0x0000aa80


	//----- nvinfo : EIATTR_MBARRIER_INSTR_OFFSETS
	.align		4
.L_45:
        /*0114*/ 	.byte	0x04, 0x39
        /*0116*/ 	.short	(.L_47 - .L_46)


	//   ....[0]....
.L_46:
        /*0118*/ 	.word	0x00000670
        /*011c*/ 	.word	0x000000ff
        /*0120*/ 	.word	0x00000000
        /*0124*/ 	.short	0x0100
        /*0126*/ 	.byte	0x07
	.zero		1


	//   ....[1]....
        /*0128*/ 	.word	0x00000680
        /*012c*/ 	.word	0x000000ff
        /*0130*/ 	.word	0x00000058
        /*0134*/ 	.short	0x0100
        /*0136*/ 	.byte	0x07
	.zero		1


	//   ....[2]....
        /*0138*/ 	.word	0x00000690
        /*013c*/ 	.word	0x000000ff
        /*0140*/ 	.word	0x00000008
        /*0144*/ 	.short	0x0100
        /*0146*/ 	.byte	0x07
	.zero		1


	//   ....[3]....
        /*0148*/ 	.word	0x000006a0
        /*014c*/ 	.word	0x000000ff
        /*0150*/ 	.word	0x00000060
        /*0154*/ 	.short	0x0100
        /*0156*/ 	.byte	0x07
	.zero		1


	//   ....[4]....
        /*0158*/ 	.word	0x000006b0
        /*015c*/ 	.word	0x000000ff
        /*0160*/ 	.word	0x00000010
        /*0164*/ 	.short	0x0100
        /*0166*/ 	.byte	0x07
	.zero		1


	//   ....[5]....
        /*0168*/ 	.word	0x000006c0
        /*016c*/ 	.word	0x000000ff
        /*0170*/ 	.word	0x00000068
        /*0174*/ 	.short	0x0100
        /*0176*/ 	.byte	0x07
	.zero		1


	//   ....[6]....
        /*0178*/ 	.word	0x000006d0
        /*017c*/ 	.word	0x000000ff
        /*0180*/ 	.word	0x00000018
        /*0184*/ 	.short	0x0100
        /*0186*/ 	.byte	0x07
	.zero		1


	//   ....[7]....
        /*0188*/ 	.word	0x000006e0
        /*018c*/ 	.word	0x000000ff
        /*0190*/ 	.word	0x00000070
        /*0194*/ 	.short	0x0100
        /*0196*/ 	.byte	0x07
	.zero		1


	//   ....[8]....
        /*0198*/ 	.word	0x000006f0
        /*019c*/ 	.word	0x000000ff
        /*01a0*/ 	.word	0x00000020
        /*01a4*/ 	.short	0x0100
        /*01a6*/ 	.byte	0x07
	.zero		1


	//   ....[9]....
        /*01a8*/ 	.word	0x00000700
        /*01ac*/ 	.word	0x000000ff
        /*01b0*/ 	.word	0x00000078
        /*01b4*/ 	.short	0x0100
        /*01b6*/ 	.byte	0x07
	.zero		1


	//   ....[10]....
        /*01b8*/ 	.word	0x00000710
        /*01bc*/ 	.word	0x000000ff
        /*01c0*/ 	.word	0x00000028
        /*01c4*/ 	.short	0x0100
        /*01c6*/ 	.byte	0x07
	.zero		1


	//   ....[11]....
        /*01c8*/ 	.word	0x00000720
        /*01cc*/ 	.word	0x000000ff
        /*01d0*/ 	.word	0x00000080
        /*01d4*/ 	.short	0x0100
        /*01d6*/ 	.byte	0x07
	.zero		1


	//   ....[12]....
        /*01d8*/ 	.word	0x00000730
        /*01dc*/ 	.word	0x000000ff
        /*01e0*/ 	.word	0x00000030
        /*01e4*/ 	.short	0x0100
        /*01e6*/ 	.byte	0x07
	.zero		1


	//   ....[13]....
        /*01e8*/ 	.word	0x00000740
        /*01ec*/ 	.word	0x000000ff
        /*01f0*/ 	.word	0x00000088
        /*01f4*/ 	.short	0x0100
        /*01f6*/ 	.byte	0x07
	.zero		1


	//   ....[14]....
        /*01f8*/ 	.word	0x00000750
        /*01fc*/ 	.word	0x000000ff
        /*0200*/ 	.word	0x00000038
        /*0204*/ 	.short	0x0100
        /*0206*/ 	.byte	0x07
	.zero		1


	//   ....[15]....
        /*0208*/ 	.word	0x00000760
        /*020c*/ 	.word	0x000000ff
        /*0210*/ 	.word	0x00000090
        /*0214*/ 	.short	0x0100
        /*0216*/ 	.byte	0x07
	.zero		1


	//   ....[16]....
        /*0218*/ 	.word	0x00000770
        /*021c*/ 	.word	0x000000ff
        /*0220*/ 	.word	0x00000040
        /*0224*/ 	.short	0x0100
        /*0226*/ 	.byte	0x07
	.zero		1


	//   ....[17]....
        /*0228*/ 	.word	0x00000780
        /*022c*/ 	.word	0x000000ff
        /*0230*/ 	.word	0x00000098
        /*0234*/ 	.short	0x0100
        /*0236*/ 	.byte	0x07
	.zero		1


	//   ....[18]....
        /*0238*/ 	.word	0x00000790
        /*023c*/ 	.word	0x000000ff
        /*0240*/ 	.word	0x00000048
        /*0244*/ 	.short	0x0100
        /*0246*/ 	.byte	0x07
	.zero		1


	//   ....[19]....
        /*0248*/ 	.word	0x000007a0
        /*024c*/ 	.word	0x000000ff
        /*0250*/ 	.word	0x000000a0
        /*0254*/ 	.short	0x0100
        /*0256*/ 	.byte	0x07
	.zero		1


	//   ....[20]....
        /*0258*/ 	.word	0x000007b0
        /*025c*/ 	.word	0x000000ff
        /*0260*/ 	.word	0x00000050
        /*0264*/ 	.short	0x0100
        /*0266*/ 	.byte	0x07
	.zero		1


	//   ....[21]....
        /*0268*/ 	.word	0x000007c0
        /*026c*/ 	.word	0x000000ff
        /*0270*/ 	.word	0x000000a8
        /*0274*/ 	.short	0x0100
        /*0276*/ 	.byte	0x07
	.zero		1


	//   ....[22]....
        /*0278*/ 	.word	0x00000900
        /*027c*/ 	.word	0x000000ff
        /*0280*/ 	.word	0x000000b0
        /*0284*/ 	.short	0x0100
        /*0286*/ 	.byte	0x07
	.zero		1


	//   ....[23]....
        /*0288*/ 	.word	0x00000910
        /*028c*/ 	.word	0x000000ff
        /*0290*/ 	.word	0x000000d0
        /*0294*/ 	.short	0x0100
        /*0296*/ 	.byte	0x07
	.zero		1


	//   ....[24]....
        /*0298*/ 	.word	0x00000920
        /*029c*/ 	.word	0x000000ff
        /*02a0*/ 	.word	0x000000b8
        /*02a4*/ 	.short	0x0100
        /*02a6*/ 	.byte	0x07
	.zero		1


	//   ....[25]....
        /*02a8*/ 	.word	0x00000930
        /*02ac*/ 	.word	0x000000ff
        /*02b0*/ 	.word	0x000000d8
        /*02b4*/ 	.short	0x0100
        /*02b6*/ 	.byte	0x07
	.zero		1


	//   ....[26]....
        /*02b8*/ 	.word	0x00000940
        /*02bc*/ 	.word	0x000000ff
        /*02c0*/ 	.word	0x000000c0
        /*02c4*/ 	.short	0x0100
        /*02c6*/ 	.byte	0x07
	.zero		1


	//   ....[27]....
        /*02c8*/ 	.word	0x00000950
        /*02cc*/ 	.word	0x000000ff
        /*02d0*/ 	.word	0x000000e0
        /*02d4*/ 	.short	0x0100
        /*02d6*/ 	.byte	0x07
	.zero		1


	//   ....[28]....
        /*02d8*/ 	.word	0x00000960
        /*02dc*/ 	.word	0x000000ff
        /*02e0*/ 	.word	0x000000c8
        /*02e4*/ 	.short	0x0100
        /*02e6*/ 	.byte	0x07
	.zero		1


	//   ....[29]....
        /*02e8*/ 	.word	0x00000970
        /*02ec*/ 	.word	0x000000ff
        /*02f0*/ 	.word	0x000000e8
        /*02f4*/ 	.short	0x0100
        /*02f6*/ 	.byte	0x07
	.zero		1


	//   ....[30]....
        /*02f8*/ 	.word	0x00000a60
        /*02fc*/ 	.word	0x000000ff
        /*0300*/ 	.word	0x000000f0
        /*0304*/ 	.short	0x0100
        /*0306*/ 	.byte	0x05
	.zero		1


	//   ....[31]....
        /*0308*/ 	.word	0x00000a70
        /*030c*/ 	.word	0x000000ff
        /*0310*/ 	.word	0x000000f8
        /*0314*/ 	.short	0x0100
        /*0316*/ 	.byte	0x05
	.zero		1


	//   ....[32]....
        /*0318*/ 	.word	0x00000bb0
        /*031c*/ 	.word	0x000000ff
        /*0320*/ 	.word	0x00000100
        /*0324*/ 	.short	0x0100
        /*0326*/ 	.byte	0x05
	.zero		1


	//   ....[33]....
        /*0328*/ 	.word	0x00000bc0
        /*032c*/ 	.word	0x000000ff
        /*0330*/ 	.word	0x00000110
        /*0334*/ 	.short	0x0100
        /*0336*/ 	.byte	0x05
	.zero		1


	//   ....[34]....
        /*0338*/ 	.word	0x00000bd0
        /*033c*/ 	.word	0x000000ff
        /*0340*/ 	.word	0x00000108
        /*0344*/ 	.short	0x0100
        /*0346*/ 	.byte	0x05
	.zero		1


	//   ....[35]....
        /*0348*/ 	.word	0x00000be0
        /*034c*/ 	.word	0x000000ff
        /*0350*/ 	.word	0x00000118
        /*0354*/ 	.short	0x0100
        /*0356*/ 	.byte	0x05
	.zero		1


	//   ....[36]....
        /*0358*/ 	.word	0x00000d10
        /*035c*/ 	.word	0x000000ff
        /*0360*/ 	.word	0x00000120
        /*0364*/ 	.short	0x0100
        /*0366*/ 	.byte	0x07
	.zero		1


	//   ....[37]....
        /*0368*/ 	.word	0x00000d20
        /*036c*/ 	.word	0x000000ff
        /*0370*/ 	.word	0x00000128
        /*0374*/ 	.short	0x0100
        /*0376*/ 	.byte	0x07
	.zero		1


	//   ....[38]....
        /*0378*/ 	.word	0x00000e30
        /*037c*/ 	.word	0x000000ff
        /*0380*/ 	.word	0x00000130
        /*0384*/ 	.short	0x0100
        /*0386*/ 	.byte	0x05
	.zero		1


	//   ....[39]....
        /*0388*/ 	.word	0x00000e40
        /*038c*/ 	.word	0x000000ff
        /*0390*/ 	.word	0x00000140
        /*0394*/ 	.short	0x0100
        /*0396*/ 	.byte	0x05
	.zero		1


	//   ....[40]....
        /*0398*/ 	.word	0x00000e50
        /*039c*/ 	.word	0x000000ff
        /*03a0*/ 	.word	0x00000138
        /*03a4*/ 	.short	0x0100
        /*03a6*/ 	.byte	0x05
	.zero		1


	//   ....[41]....
        /*03a8*/ 	.word	0x00000e60
        /*03ac*/ 	.word	0x000000ff
        /*03b0*/ 	.word	0x00000148
        /*03b4*/ 	.short	0x0100
        /*03b6*/ 	.byte	0x05
	.zero		1


	//   ....[42]....
        /*03b8*/ 	.word	0x00000f60
        /*03bc*/ 	.word	0x000000ff
        /*03c0*/ 	.word	0x00000150
        /*03c4*/ 	.short	0x0100
        /*03c6*/ 	.byte	0x04
	.zero		1


	//   ....[43]....
        /*03c8*/ 	.word	0x000019d0
        /*03cc*/ 	.word	0x00000002
        /*03d0*/ 	.word	0x00000140
        /*03d4*/ 	.short	0x010a
        /*03d6*/ 	.byte	0xff
	.zero		1


	//   ....[44]....
        /*03d8*/ 	.word	0x000019f0
        /*03dc*/ 	.word	0x00000002
        /*03e0*/ 	.word	0x00000130
        /*03e4*/ 	.short	0x0101
        /*03e6*/ 	.byte	0xff
	.zero		1


	//   ....[45]....
        /*03e8*/ 	.word	0x00001ab0
        /*03ec*/ 	.word	0x000000ff
        /*03f0*/ 	.word	0x00000058
        /*03f4*/ 	.short	0x010a
        /*03f6*/ 	.byte	0x08
	.zero		1


	//   ....[46]....
        /*03f8*/ 	.word	0x00001b50
        /*03fc*/ 	.word	0x000000ff
        /*0400*/ 	.word	0x00000058
        /*0404*/ 	.short	0x010a
        /*0406*/ 	.byte	0x29
	.zero		1


	//   ....[47]....
        /*0408*/ 	.word	0x00001c90
        /*040c*/ 	.word	0x000000ff
        /*0410*/ 	.word	0x00000058
        /*0414*/ 	.short	0x010a
        /*0416*/ 	.byte	0x08
	.zero		1


	//   ....[48]....
        /*0418*/ 	.word	0x00001f50
        /*041c*/ 	.word	0x000000ff
        /*0420*/ 	.word	0x000000f8
        /*0424*/ 	.short	0x0101
        /*0426*/ 	.byte	0x06
	.zero		1


	//   ....[49]....
        /*0428*/ 	.word	0x00001f70
        /*042c*/ 	.word	0x000000ff
        /*0430*/ 	.word	0x00000058
        /*0434*/ 	.short	0x010a
        /*0436*/ 	.byte	0x08
	.zero		1


	//   ....[50]....
        /*0438*/ 	.word	0x00001ff0
        /*043c*/ 	.word	0x000000ff
        /*0440*/ 	.word	0x00000058
        /*0444*/ 	.short	0x010a
        /*0446*/ 	.byte	0x29
	.zero		1


	//   ....[51]....
        /*0448*/ 	.word	0x00002130
        /*044c*/ 	.word	0x000000ff
        /*0450*/ 	.word	0x00000058
        /*0454*/ 	.short	0x010a
        /*0456*/ 	.byte	0x08
	.zero		1


	//   ....[52]....
        /*0458*/ 	.word	0x00002410
        /*045c*/ 	.word	0x00000002
        /*0460*/ 	.word	0x00000100
        /*0464*/ 	.short	0x010a
        /*0466*/ 	.byte	0xff
	.zero		1


	//   ....[53]....
        /*0468*/ 	.word	0x000024d0
        /*046c*/ 	.word	0x00000002
        /*0470*/ 	.word	0x00000000
        /*0474*/ 	.short	0x0101
        /*0476*/ 	.byte	0xff
	.zero		1


	//   ....[54]....
        /*0478*/ 	.word	0x00002a40
        /*047c*/ 	.word	0x000000ff
        /*0480*/ 	.word	0x00000000
        /*0484*/ 	.short	0x010a
        /*0486*/ 	.byte	0x04
	.zero		1


	//   ....[55]....
        /*0488*/ 	.word	0x00002ad0
        /*048c*/ 	.word	0x000000ff
        /*0490*/ 	.word	0x00000000
        /*0494*/ 	.short	0x010a
        /*0496*/ 	.byte	0x04
	.zero		1


	//   ....[56]....
        /*0498*/ 	.word	0x00002b60
        /*049c*/ 	.word	0x000000ff
        /*04a0*/ 	.word	0x00000000
        /*04a4*/ 	.short	0x010a
        /*04a6*/ 	.byte	0x04
	.zero		1


	//   ....[57]....
        /*04a8*/ 	.word	0x00002bf0
        /*04ac*/ 	.word	0x000000ff
        /*04b0*/ 	.word	0x00000000
        /*04b4*/ 	.short	0x010a
        /*04b6*/ 	.byte	0x04
	.zero		1


	//   ....[58]....
        /*04b8*/ 	.word	0x00002c80
        /*04bc*/ 	.word	0x000000ff
        /*04c0*/ 	.word	0x00000000
        /*04c4*/ 	.short	0x010a
        /*04c6*/ 	.byte	0x04
	.zero		1


	//   ....[59]....
        /*04c8*/ 	.word	0x00002d10
        /*04cc*/ 	.word	0x000000ff
        /*04d0*/ 	.word	0x00000000
        /*04d4*/ 	.short	0x010a
        /*04d6*/ 	.byte	0x04
	.zero		1


	//   ....[60]....
        /*04d8*/ 	.word	0x00002da0
        /*04dc*/ 	.word	0x000000ff
        /*04e0*/ 	.word	0x00000000
        /*04e4*/ 	.short	0x010a
        /*04e6*/ 	.byte	0x04
	.zero		1


	//   ....[61]....
        /*04e8*/ 	.word	0x00002e30
        /*04ec*/ 	.word	0x000000ff
        /*04f0*/ 	.word	0x00000000
        /*04f4*/ 	.short	0x010a
        /*04f6*/ 	.byte	0x04
	.zero		1


	//   ....[62]....
        /*04f8*/ 	.word	0x00002ec0
        /*04fc*/ 	.word	0x000000ff
        /*0500*/ 	.word	0x00000000
        /*0504*/ 	.short	0x010a
        /*0506*/ 	.byte	0x04
	.zero		1


	//   ....[63]....
        /*0508*/ 	.word	0x00002f50
        /*050c*/ 	.word	0x000000ff
        /*0510*/ 	.word	0x00000000
        /*0514*/ 	.short	0x010a
        /*0516*/ 	.byte	0x04
	.zero		1


	//   ....[64]....
        /*0518*/ 	.word	0x00002ff0
        /*051c*/ 	.word	0x00000000
        /*0520*/ 	.word	0x00000000
        /*0524*/ 	.short	0x010a
        /*0526*/ 	.byte	0xff
	.zero		1


	//   ....[65]....
        /*0528*/ 	.word	0x00003120
        /*052c*/ 	.word	0x00000000
        /*0530*/ 	.word	0x00000130
        /*0534*/ 	.short	0x010a
        /*0536*/ 	.byte	0xff
	.zero		1


	//   ....[66]....
        /*0538*/ 	.word	0x00003190
        /*053c*/ 	.word	0x00000004
        /*0540*/ 	.word	0x00000000
        /*0544*/ 	.short	0x0101
        /*0546*/ 	.byte	0xff
	.zero		1


	//   ....[67]....
        /*0548*/ 	.word	0x000031b0
        /*054c*/ 	.word	0x000000ff
        /*0550*/ 	.word	0x00000110
        /*0554*/ 	.short	0x010a
        /*0556*/ 	.byte	0x05
	.zero		1


	//   ....[68]....
        /*0558*/ 	.word	0x000032d0
        /*055c*/ 	.word	0x00000000
        /*0560*/ 	.word	0x00000100
        /*0564*/ 	.short	0x010a
        /*0566*/ 	.byte	0xff
	.zero		1


	//   ....[69]....
        /*0568*/ 	.word	0x000033d0
        /*056c*/ 	.word	0x00000000
        /*0570*/ 	.word	0x00000000
        /*0574*/ 	.short	0x0101
        /*0576*/ 	.byte	0xff
	.zero		1


	//   ....[70]....
        /*0578*/ 	.word	0x00003460
        /*057c*/ 	.word	0x000000ff
        /*0580*/ 	.word	0x00000110
        /*0584*/ 	.short	0x0106
        /*0586*/ 	.byte	0x05
	.zero		1


	//   ....[71]....
        /*0588*/ 	.word	0x00003480
        /*058c*/ 	.word	0x000000ff
        /*0590*/ 	.word	0x00000110
        /*0594*/ 	.short	0x010a
        /*0596*/ 	.byte	0x05
	.zero		1


	//   ....[72]....
        /*0598*/ 	.word	0x00003510
        /*059c*/ 	.word	0x000000ff
        /*05a0*/ 	.word	0x00000110
        /*05a4*/ 	.short	0x0106
        /*05a6*/ 	.byte	0x04
	.zero		1


	//   ....[73]....
        /*05a8*/ 	.word	0x00003550
        /*05ac*/ 	.word	0x00000000
        /*05b0*/ 	.word	0x00000110
        /*05b4*/ 	.short	0x010a
        /*05b6*/ 	.byte	0xff
	.zero		1


	//   ....[74]....
        /*05b8*/ 	.word	0x00003ad0
        /*05bc*/ 	.word	0x00000009
        /*05c0*/ 	.word	0x00000100
        /*05c4*/ 	.short	0x010a
        /*05c6*/ 	.byte	0xff
	.zero		1


	//   ....[75]....
        /*05c8*/ 	.word	0x00003be0
        /*05cc*/ 	.word	0x00000009
        /*05d0*/ 	.word	0x00000000
        /*05d4*/ 	.short	0x0101
        /*05d6*/ 	.byte	0xff
	.zero		1


	//   ....[76]....
        /*05d8*/ 	.word	0x00003c50
        /*05dc*/ 	.word	0x00000004
        /*05e0*/ 	.word	0x00000000
        /*05e4*/ 	.short	0x010a
        /*05e6*/ 	.byte	0xff
	.zero		1


	//   ....[77]....
        /*05e8*/ 	.word	0x00003c70
        /*05ec*/ 	.word	0x00000004
        /*05f0*/ 	.word	0x00000000
        /*05f4*/ 	.short	0x010a
        /*05f6*/ 	.byte	0xff
	.zero		1


	//   ....[78]....
        /*05f8*/ 	.word	0x00003e80
        /*05fc*/ 	.word	0x00000007
        /*0600*/ 	.word	0x00000000
        /*0604*/ 	.short	0x010a
        /*0606*/ 	.byte	0xff
	.zero		1


	//   ....[79]....
        /*0608*/ 	.word	0x00003ec0
        /*060c*/ 	.word	0x00000008
        /*0610*/ 	.word	0x00000128
        /*0614*/ 	.short	0x010a
        /*0616*/ 	.byte	0xff
	.zero		1


	//   ....[80]....
        /*0618*/ 	.word	0x00004130
        /*061c*/ 	.word	0x00000004
        /*0620*/ 	.word	0x00000000
        /*0624*/ 	.short	0x010a
        /*0626*/ 	.byte	0xff
	.zero		1


	//   ....[81]....
        /*0628*/ 	.word	0x000041d0
        /*062c*/ 	.word	0x00000005
        /*0630*/ 	.word	0x00000000
        /*0634*/ 	.short	0x010a
        /*0636*/ 	.byte	0xff
	.zero		1


	//   ....[82]....
        /*0638*/ 	.word	0x000045e0
        /*063c*/ 	.word	0x00000008
        /*0640*/ 	.word	0x00000150
        /*0644*/ 	.short	0x010a
        /*0646*/ 	.byte	0xff
	.zero		1


	//   ....[83]....
        /*0648*/ 	.word	0x00004a50
        /*064c*/ 	.word	0x00000000
        /*0650*/ 	.word	0x00000100
        /*0654*/ 	.short	0x010a
        /*0656*/ 	.byte	0xff
	.zero		1


	//   ....[84]....
        /*0658*/ 	.word	0x00004b70
        /*065c*/ 	.word	0x00000000
        /*0660*/ 	.word	0x00000000
        /*0664*/ 	.short	0x0101
        /*0666*/ 	.byte	0xff
	.zero		1


	//   ....[85]....
        /*0668*/ 	.word	0x00004e90
        /*066c*/ 	.word	0x000000ff
        /*0670*/ 	.word	0x000000f8
        /*0674*/ 	.short	0x010a
        /*0676*/ 	.byte	0x04
	.zero		1


	//   ....[86]....
        /*0678*/ 	.word	0x00005000
        /*067c*/ 	.word	0x000000ff
        /*0680*/ 	.word	0x000000d0
        /*0684*/ 	.short	0x010a
        /*0686*/ 	.byte	0x04
	.zero		1


	//   ....[87]....
        /*0688*/ 	.word	0x000051c0
        /*068c*/ 	.word	0x000000ff
        /*0690*/ 	.word	0x000000b0
        /*0694*/ 	.short	0x010b
        /*0696*/ 	.byte	0x04
	.zero		1


	//   ....[88]....
        /*0698*/ 	.word	0x000051d0
        /*069c*/ 	.word	0x000000ff
        /*06a0*/ 	.word	0x00000000
        /*06a4*/ 	.short	0x0101
        /*06a6*/ 	.byte	0x07
	.zero		1


	//   ....[89]....
        /*06a8*/ 	.word	0x000051f0
        /*06ac*/ 	.word	0x000000ff
        /*06b0*/ 	.word	0x000000d8
        /*06b4*/ 	.short	0x010a
        /*06b6*/ 	.byte	0x04
	.zero		1


	//   ....[90]....
        /*06b8*/ 	.word	0x00005340
        /*06bc*/ 	.word	0x000000ff
        /*06c0*/ 	.word	0x000000b8
        /*06c4*/ 	.short	0x010b
        /*06c6*/ 	.byte	0x04
	.zero		1


	//   ....[91]....
        /*06c8*/ 	.word	0x00005350
        /*06cc*/ 	.word	0x000000ff
        /*06d0*/ 	.word	0x00000000
        /*06d4*/ 	.short	0x0101
        /*06d6*/ 	.byte	0x06
	.zero		1


	//   ....[92]....
        /*06d8*/ 	.word	0x00005370
        /*06dc*/ 	.word	0x000000ff
        /*06e0*/ 	.word	0x000000e0
        /*06e4*/ 	.short	0x010a
        /*06e6*/ 	.byte	0x04
	.zero		1


	//   ....[93]....
        /*06e8*/ 	.word	0x000054d0
        /*06ec*/ 	.word	0x000000ff
        /*06f0*/ 	.word	0x000000c0
        /*06f4*/ 	.short	0x010b
        /*06f6*/ 	.byte	0x04
	.zero		1


	//   ....[94]....
        /*06f8*/ 	.word	0x000054e0
        /*06fc*/ 	.word	0x000000ff
        /*0700*/ 	.word	0x00000000
        /*0704*/ 	.short	0x0101
        /*0706*/ 	.byte	0x2d
	.zero		1


	//   ....[95]....
        /*0708*/ 	.word	0x000054f0
        /*070c*/ 	.word	0x000000ff
        /*0710*/ 	.word	0x000000e8
        /*0714*/ 	.short	0x010a
        /*0716*/ 	.byte	0x04
	.zero		1


	//   ....[96]....
        /*0718*/ 	.word	0x00005700
        /*071c*/ 	.word	0x000000ff
        /*0720*/ 	.word	0x000000c8
        /*0724*/ 	.short	0x010b
        /*0726*/ 	.byte	0x04
	.zero		1


	//   ....[97]....
        /*0728*/ 	.word	0x000057a0
        /*072c*/ 	.word	0x000000ff
        /*0730*/ 	.word	0x00000000
        /*0734*/ 	.short	0x0101
        /*0736*/ 	.byte	0x05
	.zero		1


	//   ....[98]....
        /*0738*/ 	.word	0x00005880
        /*073c*/ 	.word	0x000000ff
        /*0740*/ 	.word	0x000000d0
        /*0744*/ 	.short	0x010a
        /*0746*/ 	.byte	0x04
	.zero		1


	//   ....[99]....
        /*0748*/ 	.word	0x000058a0
        /*074c*/ 	.word	0x000000ff
        /*0750*/ 	.word	0x000000d8
        /*0754*/ 	.short	0x010a
        /*0756*/ 	.byte	0x04
	.zero		1


	//   ....[100]....
        /*0758*/ 	.word	0x000058c0
        /*075c*/ 	.word	0x000000ff
        /*0760*/ 	.word	0x000000e0
        /*0764*/ 	.short	0x010a
        /*0766*/ 	.byte	0x04
	.zero		1


	//   ....[101]....
        /*0768*/ 	.word	0x00005900
        /*076c*/ 	.word	0x00000000
        /*0770*/ 	.word	0x000000e8
        /*0774*/ 	.short	0x010a
        /*0776*/ 	.byte	0xff
	.zero		1


	//   ....[102]....
        /*0778*/ 	.word	0x00005c50
        /*077c*/ 	.word	0x00000000
        /*0780*/ 	.word	0x00000100
        /*0784*/ 	.short	0x010a
        /*0786*/ 	.byte	0xff
	.zero		1


	//   ....[103]....
        /*0788*/ 	.word	0x00005d60
        /*078c*/ 	.word	0x00000000
        /*0790*/ 	.word	0x00000000
        /*0794*/ 	.short	0x0101
        /*0796*/ 	.byte	0xff
	.zero		1


	//   ....[104]....
        /*0798*/ 	.word	0x000067f0
        /*079c*/ 	.word	0x000000ff
        /*07a0*/ 	.word	0x000000b0
        /*07a4*/ 	.short	0x010a
        /*07a6*/ 	.byte	0x31
	.zero		1


	//   ....[105]....
        /*07a8*/ 	.word	0x000068f0
        /*07ac*/ 	.word	0x000000ff
        /*07b0*/ 	.word	0x00000120
        /*07b4*/ 	.short	0x010a
        /*07b6*/ 	.byte	0x31
	.zero		1


	//   ....[106]....
        /*07b8*/ 	.word	0x00006aa0
        /*07bc*/ 	.word	0x000000ff
        /*07c0*/ 	.word	0x000000b0
        /*07c4*/ 	.short	0x010a
        /*07c6*/ 	.byte	0x31
	.zero		1


	//   ....[107]....
        /*07c8*/ 	.word	0x00006be0
        /*07cc*/ 	.word	0x000000ff
        /*07d0*/ 	.word	0x00000120
        /*07d4*/ 	.short	0x010a
        /*07d6*/ 	.byte	0x31
	.zero		1


	//   ....[108]....
        /*07d8*/ 	.word	0x00006de0
        /*07dc*/ 	.word	0x000000ff
        /*07e0*/ 	.word	0x00000000
        /*07e4*/ 	.short	0x0101
        /*07e6*/ 	.byte	0x05
	.zero		1


	//   ....[109]....
        /*07e8*/ 	.word	0x00007e50
        /*07ec*/ 	.word	0x00000000
        /*07f0*/ 	.word	0x00000000
        /*07f4*/ 	.short	0x0101
        /*07f6*/ 	.byte	0xff
	.zero		1


	//   ....[110]....
        /*07f8*/ 	.word	0x00007e60
        /*07fc*/ 	.word	0x00000003
        /*0800*/ 	.word	0x000000b0
        /*0804*/ 	.short	0x010a
        /*0806*/ 	.byte	0xff
	.zero		1


	//   ....[111]....
        /*0808*/ 	.word	0x00007f70
        /*080c*/ 	.word	0x00000003
        /*0810*/ 	.word	0x000000b0
        /*0814*/ 	.short	0x010a
        /*0816*/ 	.byte	0xff
	.zero		1


	//   ....[112]....
        /*0818*/ 	.word	0x000092c0
        /*081c*/ 	.word	0x00000000
        /*0820*/ 	.word	0x00000000
        /*0824*/ 	.short	0x0101
        /*0826*/ 	.byte	0xff
	.zero		1


	//   ....[113]....
        /*0828*/ 	.word	0x000092e0
        /*082c*/ 	.word	0x00000003
        /*0830*/ 	.word	0x000000b0
        /*0834*/ 	.short	0x010a
        /*0836*/ 	.byte	0xff
	.zero		1


	//   ....[114]....
        /*0838*/ 	.word	0x000093d0
        /*083c*/ 	.word	0x00000003
        /*0840*/ 	.word	0x000000b0
        /*0844*/ 	.short	0x010a
        /*0846*/ 	.byte	0xff
	.zero		1


	//   ....[115]....
        /*0848*/ 	.word	0x0000a720
        /*084c*/ 	.word	0x00000000
        /*0850*/ 	.word	0x00000000
        /*0854*/ 	.short	0x0101
        /*0856*/ 	.byte	0xff
	.zero		1


	//   ....[116]....
        /*0858*/ 	.word	0x0000a740
        /*085c*/ 	.word	0x00000003
        /*0860*/ 	.word	0x000000b0
        /*0864*/ 	.short	0x010a
        /*0866*/ 	.byte	0xff
	.zero		1


	//   ....[117]....
        /*0868*/ 	.word	0x0000a810
        /*086c*/ 	.word	0x00000003
        /*0870*/ 	.word	0x000000b0
        /*0874*/ 	.short	0x010a
        /*0876*/ 	.byte	0xff
	.zero		1


	//   ....[118]....
        /*0878*/ 	.word	0x0000bb50
        /*087c*/ 	.word	0x00000000
        /*0880*/ 	.word	0x00000000
        /*0884*/ 	.short	0x0101
        /*0886*/ 	.byte	0xff
	.zero		1


	//   ....[119]....
        /*0888*/ 	.word	0x0000bc30
        /*088c*/ 	.word	0x000000ff
        /*0890*/ 	.word	0x00000150
        /*0894*/ 	.short	0x0101
        /*0896*/ 	.byte	0x31
	.zero		1


	//   ....[120]....
        /*0898*/ 	.word	0x0000bdc0
        /*089c*/ 	.word	0x000000ff
        /*08a0*/ 	.word	0x00000000
        /*08a4*/ 	.short	0x0101
        /*08a6*/ 	.byte	0x04
	.zero		1


	//   ....[121]....
        /*08a8*/ 	.word	0x0000bde0
        /*08ac*/ 	.word	0x00000002
        /*08b0*/ 	.word	0x00000140
        /*08b4*/ 	.short	0x010a
        /*08b6*/ 	.byte	0xff
	.zero		1


	//   ....[122]....
        /*08b8*/ 	.word	0x0000be40
        /*08bc*/ 	.word	0x00000002
        /*08c0*/ 	.word	0x00000058
        /*08c4*/ 	.short	0x010a
        /*08c6*/ 	.byte	0xff
	.zero		1


	//   ....[123]....
        /*08c8*/ 	.word	0x0000bea0
        /*08cc*/ 	.word	0x00000002
        /*08d0*/ 	.word	0x00000058
        /*08d4*/ 	.short	0x010a
        /*08d6*/ 	.byte	0xff
	.zero		1


	//   ....[124]....
        /*08d8*/ 	.word	0x0000bef0
        /*08dc*/ 	.word	0x00000002
        /*08e0*/ 	.word	0x00000100
        /*08e4*/ 	.short	0x010a
        /*08e6*/ 	.byte	0xff
	.zero		1


	//   ....[125]....
        /*08e8*/ 	.word	0x0000bf50
        /*08ec*/ 	.word	0x00000000
        /*08f0*/ 	.word	0x00000000
        /*08f4*/ 	.short	0x010a
        /*08f6*/ 	.byte	0xff
	.zero		1


	//   ....[126]....
        /*08f8*/ 	.word	0x0000bfb0
        /*08fc*/ 	.word	0x00000000
        /*0900*/ 	.word	0x00000000
        /*0904*/ 	.short	0x010a
        /*0906*/ 	.byte	0xff
	.zero		1


	//   ....[127]....
        /*0908*/ 	.word	0x0000c010
        /*090c*/ 	.word	0x00000000
        /*0910*/ 	.word	0x00000000
        /*0914*/ 	.short	0x010a
        /*0916*/ 	.byte	0xff
	.zero		1


	//   ....[128]....
        /*0918*/ 	.word	0x0000c070
        /*091c*/ 	.word	0x00000000
        /*0920*/ 	.word	0x00000000
        /*0924*/ 	.short	0x010a
        /*0926*/ 	.byte	0xff
	.zero		1


	//   ....[129]....
        /*0928*/ 	.word	0x0000c0d0
        /*092c*/ 	.word	0x00000000
        /*0930*/ 	.word	0x00000000
        /*0934*/ 	.short	0x010a
        /*0936*/ 	.byte	0xff
	.zero		1


	//   ....[130]....
        /*0938*/ 	.word	0x0000c130
        /*093c*/ 	.word	0x00000000
        /*0940*/ 	.word	0x00000000
        /*0944*/ 	.short	0x010a
        /*0946*/ 	.byte	0xff
	.zero		1


	//   ....[131]....
        /*0948*/ 	.word	0x0000c190
        /*094c*/ 	.word	0x00000000
        /*0950*/ 	.word	0x00000000
        /*0954*/ 	.short	0x010a
        /*0956*/ 	.byte	0xff
	.zero		1


	//   ....[132]....
        /*0958*/ 	.word	0x0000c1f0
        /*095c*/ 	.word	0x00000000
        /*0960*/ 	.word	0x00000000
        /*0964*/ 	.short	0x010a
        /*0966*/ 	.byte	0xff
	.zero		1


	//   ....[133]....
        /*0968*/ 	.word	0x0000c250
        /*096c*/ 	.word	0x00000000
        /*0970*/ 	.word	0x00000000
        /*0974*/ 	.short	0x010a
        /*0976*/ 	.byte	0xff
	.zero		1


	//   ....[134]....
        /*0978*/ 	.word	0x0000c2b0
        /*097c*/ 	.word	0x00000000
        /*0980*/ 	.word	0x00000000
        /*0984*/ 	.short	0x010a
        /*0986*/ 	.byte	0xff
	.zero		1


	//   ....[135]....
        /*0988*/ 	.word	0x0000c300
        /*098c*/ 	.word	0x00000000
        /*0990*/ 	.word	0x00000130
        /*0994*/ 	.short	0x010a
        /*0996*/ 	.byte	0xff
	.zero		1


	//   ....[136]....
        /*0998*/ 	.word	0x0000c360
        /*099c*/ 	.word	0x00000000
        /*09a0*/ 	.word	0x00000110
        /*09a4*/ 	.short	0x010a
        /*09a6*/ 	.byte	0xff
	.zero		1


	//   ....[137]....
        /*09a8*/ 	.word	0x0000c3b0
        /*09ac*/ 	.word	0x00000000
        /*09b0*/ 	.word	0x00000100
        /*09b4*/ 	.short	0x010a
        /*09b6*/ 	.byte	0xff
	.zero		1


	//   ....[138]....
        /*09b8*/ 	.word	0x0000c410
        /*09bc*/ 	.word	0x00000000
        /*09c0*/ 	.word	0x00000110
        /*09c4*/ 	.short	0x010a
        /*09c6*/ 	.byte	0xff
	.zero		1


	//   ....[139]....
        /*09c8*/ 	.word	0x0000c460
        /*09cc*/ 	.word	0x00000009
        /*09d0*/ 	.word	0x00000100
        /*09d4*/ 	.short	0x010a
        /*09d6*/ 	.byte	0xff
	.zero		1


	//   ....[140]....
        /*09d8*/ 	.word	0x0000c4b0
        /*09dc*/ 	.word	0x00000004
        /*09e0*/ 	.word	0x00000000
        /*09e4*/ 	.short	0x010a
        /*09e6*/ 	.byte	0xff
	.zero		1


	//   ....[141]....
        /*09e8*/ 	.word	0x0000c500
        /*09ec*/ 	.word	0x00000008
        /*09f0*/ 	.word	0x00000128
        /*09f4*/ 	.short	0x010a
        /*09f6*/ 	.byte	0xff
	.zero		1


	//   ....[142]....
        /*09f8*/ 	.word	0x0000c550
        /*09fc*/ 	.word	0x00000004
        /*0a00*/ 	.word	0x00000000
        /*0a04*/ 	.short	0x010a
        /*0a06*/ 	.byte	0xff
	.zero		1


	//   ....[143]....
        /*0a08*/ 	.word	0x0000c5a0
        /*0a0c*/ 	.word	0x00000008
        /*0a10*/ 	.word	0x00000150
        /*0a14*/ 	.short	0x010a
        /*0a16*/ 	.byte	0xff
	.zero		1


	//   ....[144]....
        /*0a18*/ 	.word	0x0000c5f0
        /*0a1c*/ 	.word	0x00000000
        /*0a20*/ 	.word	0x00000100
        /*0a24*/ 	.short	0x010a
        /*0a26*/ 	.byte	0xff
	.zero		1


	//   ....[145]....
        /*0a28*/ 	.word	0x0000c650
        /*0a2c*/ 	.word	0x00000000
        /*0a30*/ 	.word	0x000000f8
        /*0a34*/ 	.short	0x010a
        /*0a36*/ 	.byte	0xff
	.zero		1


	//   ....[146]....
        /*0a38*/ 	.word	0x0000c6b0
        /*0a3c*/ 	.word	0x00000003
        /*0a40*/ 	.word	0x000000d0
        /*0a44*/ 	.short	0x010a
        /*0a46*/ 	.byte	0xff
	.zero		1


	//   ....[147]....
        /*0a48*/ 	.word	0x0000c710
        /*0a4c*/ 	.word	0x00000003
        /*0a50*/ 	.word	0x000000d8
        /*0a54*/ 	.short	0x010a
        /*0a56*/ 	.byte	0xff
	.zero		1


	//   ....[148]....
        /*0a58*/ 	.word	0x0000c770
        /*0a5c*/ 	.word	0x00000003
        /*0a60*/ 	.word	0x000000e0
        /*0a64*/ 	.short	0x010a
        /*0a66*/ 	.byte	0xff
	.zero		1


	//   ....[149]....
        /*0a68*/ 	.word	0x0000c7d0
        /*0a6c*/ 	.word	0x00000003
        /*0a70*/ 	.word	0x000000e8
        /*0a74*/ 	.short	0x010a
        /*0a76*/ 	.byte	0xff
	.zero		1


	//   ....[150]....
        /*0a78*/ 	.word	0x0000c830
        /*0a7c*/ 	.word	0x00000000
        /*0a80*/ 	.word	0x000000d0
        /*0a84*/ 	.short	0x010a
        /*0a86*/ 	.byte	0xff
	.zero		1


	//   ....[151]....
        /*0a88*/ 	.word	0x0000c890
        /*0a8c*/ 	.word	0x00000000
        /*0a90*/ 	.word	0x000000d8
        /*0a94*/ 	.short	0x010a
        /*0a96*/ 	.byte	0xff
	.zero		1


	//   ....[152]....
        /*0a98*/ 	.word	0x0000c8f0
        /*0a9c*/ 	.word	0x00000000
        /*0aa0*/ 	.word	0x000000e0
        /*0aa4*/ 	.short	0x010a
        /*0aa6*/ 	.byte	0xff
	.zero		1


	//   ....[153]....
        /*0aa8*/ 	.word	0x0000c940
        /*0aac*/ 	.word	0x00000000
        /*0ab0*/ 	.word	0x00000100
        /*0ab4*/ 	.short	0x010a
        /*0ab6*/ 	.byte	0xff
	.zero		1


	//   ....[154]....
        /*0ab8*/ 	.word	0x0000c9a0
        /*0abc*/ 	.word	0x00000000
        /*0ac0*/ 	.word	0x000000b0
        /*0ac4*/ 	.short	0x010a
        /*0ac6*/ 	.byte	0xff
	.zero		1


	//   ....[155]....
        /*0ac8*/ 	.word	0x0000ca00
        /*0acc*/ 	.word	0x00000000
        /*0ad0*/ 	.word	0x00000120
        /*0ad4*/ 	.short	0x010a
        /*0ad6*/ 	.byte	0xff
	.zero		1


	//   ....[156]....
        /*0ad8*/ 	.word	0x0000ca50
        /*0adc*/ 	.word	0x00000003
        /*0ae0*/ 	.word	0x000000b0
        /*0ae4*/ 	.short	0x010a
        /*0ae6*/ 	.byte	0xff
	.zero		1


	//   ....[157]....
        /*0ae8*/ 	.word	0x0000caa0
        /*0aec*/ 	.word	0x00000003
        /*0af0*/ 	.word	0x000000b0
        /*0af4*/ 	.short	0x010a
        /*0af6*/ 	.byte	0xff
	.zero		1


	//   ....[158]....
        /*0af8*/ 	.word	0x0000caf0
        /*0afc*/ 	.word	0x00000003
        /*0b00*/ 	.word	0x000000b0
        /*0b04*/ 	.short	0x010a
        /*0b06*/ 	.byte	0xff
	.zero		1


	//----- nvinfo : EIATTR_NUM_MBARRIERS
	.align		4
.L_47:
        /*0b08*/ 	.byte	0x03, 0x38
        /*0b0a*/ 	.short	0x002b


	//----- nvinfo : EIATTR_EXIT_INSTR_OFFSETS
	.align		4
        /*0b0c*/ 	.byte	0x04, 0x1c
        /*0b0e*/ 	.short	(.L_49 - .L_48)


	//   ....[0]....
.L_48:
        /*0b10*/ 	.word	0x00003020


	//   ....[1]....
        /*0b14*/ 	.word	0x00003520


	//   ....[2]....
        /*0b18*/ 	.word	0x00003580


	//   ....[3]....
        /*0b1c*/ 	.word	0x00004840


	//   ....[4]....
        /*0b20*/ 	.word	0x00005930


	//   ....[5]....
        /*0b24*/ 	.word	0x00005970


	//   ....[6]....
        /*0b28*/ 	.word	0x0000bcb0


	//   ....[7]....
        /*0b2c*/ 	.word	0x0000bd30


	//   ....[8]....
        /*0b30*/ 	.word	0x0000bd60


	//   ....[9]....
        /*0b34*/ 	.word	0x0000bdd0


	//----- nvinfo : EIATTR_MAX_THREADS
	.align		4
.L_49:
        /*0b38*/ 	.byte	0x04, 0x05
        /*0b3a*/ 	.short	(.L_51 - .L_50)
.L_50:
        /*0b3c*/ 	.word	0x00000100
        /*0b40*/ 	.word	0x00000001
        /*0b44*/ 	.word	0x00000001


	//----- nvinfo : EIATTR_CRS_STACK_SIZE
	.align		4
.L_51:
        /*0b48*/ 	.byte	0x04, 0x1e
        /*0b4a*/ 	.short	(.L_53 - .L_52)
.L_52:
        /*0b4c*/ 	.word	0x00000000


	//----- nvinfo : EIATTR_CBANK_PARAM_SIZE
	.align		4
.L_53:
        /*0b50*/ 	.byte	0x03, 0x19
        /*0b52*/ 	.short	0x0c00


	//----- nvinfo : EIATTR_PARAM_CBANK
	.align		4
        /*0b54*/ 	.byte	0x04, 0x0a
        /*0b56*/ 	.short	(.L_55 - .L_54)
	.align		4
.L_54:
        /*0b58*/ 	.word	index@(.nv.constant0._ZN7cutlass13device_kernelINS_4gemm6kernel13GemmUniversalIN4cute5tupleIJiiiiEEENS1_10collective13CollectiveMmaINS1_46MainloopSm100TmaUmmaWarpSpecializedBlockScaledILi11ELi2ELi1ENS5_IJNS4_1CILi1EEENSA_ILi2EEESB_EEEEENS5_IJNSA_ILi128EEENSA_ILi256EEENSA_ILi64EEEEEENS5_IJNS_12float_e2m1_tENS_13float_ue4m3_tEEEENS5_IJNS5_IJlSB_lEEENS4_6LayoutINS5_IJNS5_IJNS5_IJNSA_ILi32EEENSA_ILi4EEEEEEiEEENS5_IJNS5_IJNSA_ILi16EEESP_EEEiEEENS5_IJSB_iEEEEEENS5_IJSU_NS5_IJNS5_IJNSA_ILi0EEESB_EEENSA_ILi512EEEEEENS5_IJSX_iEEEEEEEEEEESL_S14_NS4_8TiledMMAINS4_8MMA_AtomIJNS4_17SM100_MMA_MXF4_SSISJ_SJ_fSK_Li128ELi256ELi16ELNS4_4UMMA5MajorE0ELS19_0ELNS18_7ScaleInE0ELS1A_0EEEEEENSN_INS5_IJSB_SB_SB_EEENS5_IJSX_SX_SX_EEEEENS5_IJNS4_10UnderscoreES1G_S1G_EEEEENS5_IJNS4_23SM90_TMA_LOAD_MULTICASTES1J_EEENS5_IJNS4_14ComposedLayoutINS4_7SwizzleILi1ELi4ELi3EEENS4_18smem_ptr_flag_bitsILi4EEENSN_INS5_IJNSA_ILi8EEESH_EEENS5_IJSH_SB_EEEEEEENSN_INS5_IJNS5_IJNS5_IJSQ_SB_EEEST_EEESB_NS5_IJSB_SB_EEEEEENS5_IJNS5_IJNS5_IJST_SZ_EEESY_EEESX_NS5_IJSP_SZ_EEEEEEEEEEEvNS4_8identityENS5_IJNS4_13SM90_TMA_LOADES26_EEENS5_IJS1U_NSN_INS5_IJNS5_IJNS5_IJSQ_SC_EEEST_EEESB_S1X_EEENS5_IJS20_SX_NS5_IJSP_NSA_ILi1024EEEEEEEEEEEEEEvS25_EENS_8epilogue10collective18CollectiveEpilogueINS2H_23Sm100TmaWarpSpecializedILi4ELi2ELi64ELb1ELb0EEEJSI_NS5_IJNSN_ISF_SB_EENSN_ISH_SB_EEEEENS_10bfloat16_tESM_S2P_SM_NS2H_6fusion15FusionCallbacksIS2L_NS2Q_17LinearCombinationIS2P_fS2P_fLNS_15FloatRoundStyleE2EEESI_S2O_JEEENS4_5SM1004TMEM4LOAD26SM100_TMEM_LOAD_32dp32b64xES26_NS1L_INS1M_ILi3ELi4ELi3EEENS1O_ILi16EEES1T_EENS4_39AutoVectorizingCopyWithAssumedAlignmentILi128EEENS4_14SM90_TMA_STOREES32_S34_S34_EEEvvEEEEvNT_6ParamsE)
        /*0b5c*/ 	.short	0x0380
        /*0b5e*/ 	.short	0x0c00


	//----- nvinfo : EIATTR_SW_WAR
	.align		4
.L_55:
        /*0b60*/ 	.byte	0x04, 0x36
        /*0b62*/ 	.short	(.L_57 - .L_56)
.L_56:
        /*0b64*/ 	.word	0x00000008
.L_57:


//--------------------- .nv.callgraph             --------------------------
	.section	.nv.callgraph,"",@"SHT_CUDA_CALLGRAPH"
	.align	4
	.sectionentsize	8
	.align		4
        /*0000*/ 	.word	0x00000000
	.align		4
        /*0004*/ 	.word	0xffffffff
	.align		4
        /*0008*/ 	.word	index@(_ZN7cutlass13device_kernelINS_4gemm6kernel13GemmUniversalIN4cute5tupleIJiiiiEEENS1_10collective13CollectiveMmaINS1_46MainloopSm100TmaUmmaWarpSpecializedBlockScaledILi11ELi2ELi1ENS5_IJNS4_1CILi1EEENSA_ILi2EEESB_EEEEENS5_IJNSA_ILi128EEENSA_ILi256EEENSA_ILi64EEEEEENS5_IJNS_12float_e2m1_tENS_13float_ue4m3_tEEEENS5_IJNS5_IJlSB_lEEENS4_6LayoutINS5_IJNS5_IJNS5_IJNSA_ILi32EEENSA_ILi4EEEEEEiEEENS5_IJNS5_IJNSA_ILi16EEESP_EEEiEEENS5_IJSB_iEEEEEENS5_IJSU_NS5_IJNS5_IJNSA_ILi0EEESB_EEENSA_ILi512EEEEEENS5_IJSX_iEEEEEEEEEEESL_S14_NS4_8TiledMMAINS4_8MMA_AtomIJNS4_17SM100_MMA_MXF4_SSISJ_SJ_fSK_Li128ELi256ELi16ELNS4_4UMMA5MajorE0ELS19_0ELNS18_7ScaleInE0ELS1A_0EEEEEENSN_INS5_IJSB_SB_SB_EEENS5_IJSX_SX_SX_EEEEENS5_IJNS4_10UnderscoreES1G_S1G_EEEEENS5_IJNS4_23SM90_TMA_LOAD_MULTICASTES1J_EEENS5_IJNS4_14ComposedLayoutINS4_7SwizzleILi1ELi4ELi3EEENS4_18smem_ptr_flag_bitsILi4EEENSN_INS5_IJNSA_ILi8EEESH_EEENS5_IJSH_SB_EEEEEEENSN_INS5_IJNS5_IJNS5_IJSQ_SB_EEEST_EEESB_NS5_IJSB_SB_EEEEEENS5_IJNS5_IJNS5_IJST_SZ_EEESY_EEESX_NS5_IJSP_SZ_EEEEEEEEEEEvNS4_8identityENS5_IJNS4_13SM90_TMA_LOADES26_EEENS5_IJS1U_NSN_INS5_IJNS5_IJNS5_IJSQ_SC_EEEST_EEESB_S1X_EEENS5_IJS20_SX_NS5_IJSP_NSA_ILi1024EEEEEEEEEEEEEEvS25_EENS_8epilogue10collective18CollectiveEpilogueINS2H_23Sm100TmaWarpSpecializedILi4ELi2ELi64ELb1ELb0EEEJSI_NS5_IJNSN_ISF_SB_EENSN_ISH_SB_EEEEENS_10bfloat16_tESM_S2P_SM_NS2H_6fusion15FusionCallbacksIS2L_NS2Q_17LinearCombinationIS2P_fS2P_fLNS_15FloatRoundStyleE2EEESI_S2O_JEEENS4_5SM1004TMEM4LOAD26SM100_TMEM_LOAD_32dp32b64xES26_NS1L_INS1M_ILi3ELi4ELi3EEENS1O_ILi16EEES1T_EENS4_39AutoVectorizingCopyWithAssumedAlignmentILi128EEENS4_14SM90_TMA_STOREES32_S34_S34_EEEvvEEEEvNT_6ParamsE)
	.align		4
        /*000c*/ 	.word	index@(__assertfail)
	.align		4
        /*0010*/ 	.word	0x00000000
	.align		4
        /*0014*/ 	.word	0xfffffffe
	.align		4
        /*0018*/ 	.word	0x00000000
	.align		4
        /*001c*/ 	.word	0xfffffffd
	.align		4
        /*0020*/ 	.word	0x00000000
	.align		4
        /*0024*/ 	.word	0xfffffffc


//--------------------- .nv.constant4             --------------------------
	.section	.nv.constant4,"a",@progbits
	.align	8
	.align		8
.nv.constant4:
        /*0000*/ 	.dword	__assertfail
	.align		8
        /*0008*/ 	.dword	__unnamed_1
	.align		8
        /*0010*/ 	.dword	__unnamed_2
	.align		8
        /*0018*/ 	.dword	_ZN40_INTERNAL_0e2c4cd4_4_k_cu_3a4895a7_201134cuda3std3__45__cpo5beginE
	.align		8
        /*0020*/ 	.dword	_ZN40_INTERNAL_0e2c4cd4_4_k_cu_3a4895a7_201134cuda3std3__45__cpo3endE
	.align		8
        /*0028*/ 	.dword	_ZN40_INTERNAL_0e2c4cd4_4_k_cu_3a4895a7_201134cuda3std3__45__cpo6cbeginE
	.align		8
        /*0030*/ 	.dword	_ZN40_INTERNAL_0e2c4cd4_4_k_cu_3a4895a7_201134cuda3std3__45__cpo4cendE
	.align		8
        /*0038*/ 	.dword	_ZN40_INTERNAL_0e2c4cd4_4_k_cu_3a4895a7_201134cuda3std3__442_GLOBAL__N__0e2c4cd4_4_k_cu_3a4895a7_201136ignoreE
	.align		8
        /*0040*/ 	.dword	_ZN40_INTERNAL_0e2c4cd4_4_k_cu_3a4895a7_201134cuda3std3__419piecewise_constructE
	.align		8
        /*0048*/ 	.dword	_ZN40_INTERNAL_0e2c4cd4_4_k_cu_3a4895a7_201134cuda3std3__48in_placeE
	.align		8
        /*0050*/ 	.dword	_ZN40_INTERNAL_0e2c4cd4_4_k_cu_3a4895a7_201134cuda3std6ranges3__45__cpo4swapE
	.align		8
        /*0058*/ 	.dword	_ZN40_INTERNAL_0e2c4cd4_4_k_cu_3a4895a7_201134cuda3std6ranges3__45__cpo9iter_moveE
	.align		8
        /*0060*/ 	.dword	_ZN40_INTERNAL_0e2c4cd4_4_k_cu_3a4895a7_201134cute7productE
	.align		8
        /*0068*/ 	.dword	_ZN40_INTERNAL_0e2c4cd4_4_k_cu_3a4895a7_201134cute1_E
	.align		8
        /*0070*/ 	.dword	$str$25
	.align		8
        /*0078*/ 	.dword	$str$26
	.align		8
        /*0080*/ 	.dword	$str$29
	.align		8
        /*0088*/ 	.dword	$str$30


//--------------------- .text._ZN7cutlass13device_kernelINS_4gemm6kernel13GemmUniversalIN4cute5tupleIJiiiiEEENS1_10collective13CollectiveMmaINS1_46MainloopSm100TmaUmmaWarpSpecializedBlockScaledILi11ELi2ELi1ENS5_IJNS4_1CILi1EEENSA_ILi2EEESB_EEEEENS5_IJNSA_ILi128EEENSA_ILi256EEENSA_ILi64EEEEEENS5_IJNS_12float_e2m1_tENS_13float_ue4m3_tEEEENS5_IJNS5_IJlSB_lEEENS4_6LayoutINS5_IJNS5_IJNS5_IJNSA_ILi32EEENSA_ILi4EEEEEEiEEENS5_IJNS5_IJNSA_ILi16EEESP_EEEiEEENS5_IJSB_iEEEEEENS5_IJSU_NS5_IJNS5_IJNSA_ILi0EEESB_EEENSA_ILi512EEEEEENS5_IJSX_iEEEEEEEEEEESL_S14_NS4_8TiledMMAINS4_8MMA_AtomIJNS4_17SM100_MMA_MXF4_SSISJ_SJ_fSK_Li128ELi256ELi16ELNS4_4UMMA5MajorE0ELS19_0ELNS18_7ScaleInE0ELS1A_0EEEEEENSN_INS5_IJSB_SB_SB_EEENS5_IJSX_SX_SX_EEEEENS5_IJNS4_10UnderscoreES1G_S1G_EEEEENS5_IJNS4_23SM90_TMA_LOAD_MULTICASTES1J_EEENS5_IJNS4_14ComposedLayoutINS4_7SwizzleILi1ELi4ELi3EEENS4_18smem_ptr_flag_bitsILi4EEENSN_INS5_IJNSA_ILi8EEESH_EEENS5_IJSH_SB_EEEEEEENSN_INS5_IJNS5_IJNS5_IJSQ_SB_EEEST_EEESB_NS5_IJSB_SB_EEEEEENS5_IJNS5_IJNS5_IJST_SZ_EEESY_EEESX_NS5_IJSP_SZ_EEEEEEEEEEEvNS4_8identityENS5_IJNS4_13SM90_TMA_LOADES26_EEENS5_IJS1U_NSN_INS5_IJNS5_IJNS5_IJSQ_SC_EEEST_EEESB_S1X_EEENS5_IJS20_SX_NS5_IJSP_NSA_ILi1024EEEEEEEEEEEEEEvS25_EENS_8epilogue10collective18CollectiveEpilogueINS2H_23Sm100TmaWarpSpecializedILi4ELi2ELi64ELb1ELb0EEEJSI_NS5_IJNSN_ISF_SB_EENSN_ISH_SB_EEEEENS_10bfloat16_tESM_S2P_SM_NS2H_6fusion15FusionCallbacksIS2L_NS2Q_17LinearCombinationIS2P_fS2P_fLNS_15FloatRoundStyleE2EEESI_S2O_JEEENS4_5SM1004TMEM4LOAD26SM100_TMEM_LOAD_32dp32b64xES26_NS1L_INS1M_ILi3ELi4ELi3EEENS1O_ILi16EEES1T_EENS4_39AutoVectorizingCopyWithAssumedAlignmentILi128EEENS4_14SM90_TMA_STOREES32_S34_S34_EEEvvEEEEvNT_6ParamsE --------------------------
	.section	.text._ZN7cutlass13device_kernelINS_4gemm6kernel13GemmUniversalIN4cute5tupleIJiiiiEEENS1_10collective13CollectiveMmaINS1_46MainloopSm100TmaUmmaWarpSpecializedBlockScaledILi11ELi2ELi1ENS5_IJNS4_1CILi1EEENSA_ILi2EEESB_EEEEENS5_IJNSA_ILi128EEENSA_ILi256EEENSA_ILi64EEEEEENS5_IJNS_12float_e2m1_tENS_13float_ue4m3_tEEEENS5_IJNS5_IJlSB_lEEENS4_6LayoutINS5_IJNS5_IJNS5_IJNSA_ILi32EEENSA_ILi4EEEEEEiEEENS5_IJNS5_IJNSA_ILi16EEESP_EEEiEEENS5_IJSB_iEEEEEENS5_IJSU_NS5_IJNS5_IJNSA_ILi0EEESB_EEENSA_ILi512EEEEEENS5_IJSX_iEEEEEEEEEEESL_S14_NS4_8TiledMMAINS4_8MMA_AtomIJNS4_17SM100_MMA_MXF4_SSISJ_SJ_fSK_Li128ELi256ELi16ELNS4_4UMMA5MajorE0ELS19_0ELNS18_7ScaleInE0ELS1A_0EEEEEENSN_INS5_IJSB_SB_SB_EEENS5_IJSX_SX_SX_EEEEENS5_IJNS4_10UnderscoreES1G_S1G_EEEEENS5_IJNS4_23SM90_TMA_LOAD_MULTICASTES1J_EEENS5_IJNS4_14ComposedLayoutINS4_7SwizzleILi1ELi4ELi3EEENS4_18smem_ptr_flag_bitsILi4EEENSN_INS5_IJNSA_ILi8EEESH_EEENS5_IJSH_SB_EEEEEEENSN_INS5_IJNS5_IJNS5_IJSQ_SB_EEEST_EEESB_NS5_IJSB_SB_EEEEEENS5_IJNS5_IJNS5_IJST_SZ_EEESY_EEESX_NS5_IJSP_SZ_EEEEEEEEEEEvNS4_8identityENS5_IJNS4_13SM90_TMA_LOADES26_EEENS5_IJS1U_NSN_INS5_IJNS5_IJNS5_IJSQ_SC_EEEST_EEESB_S1X_EEENS5_IJS20_SX_NS5_IJSP_NSA_ILi1024EEEEEEEEEEEEEEvS25_EENS_8epilogue10collective18CollectiveEpilogueINS2H_23Sm100TmaWarpSpecializedILi4ELi2ELi64ELb1ELb0EEEJSI_NS5_IJNSN_ISF_SB_EENSN_ISH_SB_EEEEENS_10bfloat16_tESM_S2P_SM_NS2H_6fusion15FusionCallbacksIS2L_NS2Q_17LinearCombinationIS2P_fS2P_fLNS_15FloatRoundStyleE2EEESI_S2O_JEEENS4_5SM1004TMEM4LOAD26SM100_TMEM_LOAD_32dp32b64xES26_NS1L_INS1M_ILi3ELi4ELi3EEENS1O_ILi16EEES1T_EENS4_39AutoVectorizingCopyWithAssumedAlignmentILi128EEENS4_14SM90_TMA_STOREES32_S34_S34_EEEvvEEEEvNT_6ParamsE,"ax",@progbits
	.align	128
.text._ZN7cutlass13device_kernelINS_4gemm6kernel13GemmUniversalIN4cute5tupleIJiiiiEEENS1_10collective13CollectiveMmaINS1_46MainloopSm100TmaUmmaWarpSpecializedBlockScaledILi11ELi2ELi1ENS5_IJNS4_1CILi1EEENSA_ILi2EEESB_EEEEENS5_IJNSA_ILi128EEENSA_ILi256EEENSA_ILi64EEEEEENS5_IJNS_12float_e2m1_tENS_13float_ue4m3_tEEEENS5_IJNS5_IJlSB_lEEENS4_6LayoutINS5_IJNS5_IJNS5_IJNSA_ILi32EEENSA_ILi4EEEEEEiEEENS5_IJNS5_IJNSA_ILi16EEESP_EEEiEEENS5_IJSB_iEEEEEENS5_IJSU_NS5_IJNS5_IJNSA_ILi0EEESB_EEENSA_ILi512EEEEEENS5_IJSX_iEEEEEEEEEEESL_S14_NS4_8TiledMMAINS4_8MMA_AtomIJNS4_17SM100_MMA_MXF4_SSISJ_SJ_fSK_Li128ELi256ELi16ELNS4_4UMMA5MajorE0ELS19_0ELNS18_7ScaleInE0ELS1A_0EEEEEENSN_INS5_IJSB_SB_SB_EEENS5_IJSX_SX_SX_EEEEENS5_IJNS4_10UnderscoreES1G_S1G_EEEEENS5_IJNS4_23SM90_TMA_LOAD_MULTICASTES1J_EEENS5_IJNS4_14ComposedLayoutINS4_7SwizzleILi1ELi4ELi3EEENS4_18smem_ptr_flag_bitsILi4EEENSN_INS5_IJNSA_ILi8EEESH_EEENS5_IJSH_SB_EEEEEEENSN_INS5_IJNS5_IJNS5_IJSQ_SB_EEEST_EEESB_NS5_IJSB_SB_EEEEEENS5_IJNS5_IJNS5_IJST_SZ_EEESY_EEESX_NS5_IJSP_SZ_EEEEEEEEEEEvNS4_8identityENS5_IJNS4_13SM90_TMA_LOADES26_EEENS5_IJS1U_NSN_INS5_IJNS5_IJNS5_IJSQ_SC_EEEST_EEESB_S1X_EEENS5_IJS20_SX_NS5_IJSP_NSA_ILi1024EEEEEEEEEEEEEEvS25_EENS_8epilogue10collective18CollectiveEpilogueINS2H_23Sm100TmaWarpSpecializedILi4ELi2ELi64ELb1ELb0EEEJSI_NS5_IJNSN_ISF_SB_EENSN_ISH_SB_EEEEENS_10bfloat16_tESM_S2P_SM_NS2H_6fusion15FusionCallbacksIS2L_NS2Q_17LinearCombinationIS2P_fS2P_fLNS_15FloatRoundStyleE2EEESI_S2O_JEEENS4_5SM1004TMEM4LOAD26SM100_TMEM_LOAD_32dp32b64xES26_NS1L_INS1M_ILi3ELi4ELi3EEENS1O_ILi16EEES1T_EENS4_39AutoVectorizingCopyWithAssumedAlignmentILi128EEENS4_14SM90_TMA_STOREES32_S34_S34_EEEvvEEEEvNT_6ParamsE:
        .type           _ZN7cutlass13device_kernelINS_4gemm6kernel13GemmUniversalIN4cute5tupleIJiiiiEEENS1_10collective13CollectiveMmaINS1_46MainloopSm100TmaUmmaWarpSpecializedBlockScaledILi11ELi2ELi1ENS5_IJNS4_1CILi1EEENSA_ILi2EEESB_EEEEENS5_IJNSA_ILi128EEENSA_ILi256EEENSA_ILi64EEEEEENS5_IJNS_12float_e2m1_tENS_13float_ue4m3_tEEEENS5_IJNS5_IJlSB_lEEENS4_6LayoutINS5_IJNS5_IJNS5_IJNSA_ILi32EEENSA_ILi4EEEEEEiEEENS5_IJNS5_IJNSA_ILi16EEESP_EEEiEEENS5_IJSB_iEEEEEENS5_IJSU_NS5_IJNS5_IJNSA_ILi0EEESB_EEENSA_ILi512EEEEEENS5_IJSX_iEEEEEEEEEEESL_S14_NS4_8TiledMMAINS4_8MMA_AtomIJNS4_17SM100_MMA_MXF4_SSISJ_SJ_fSK_Li128ELi256ELi16ELNS4_4UMMA5MajorE0ELS19_0ELNS18_7ScaleInE0ELS1A_0EEEEEENSN_INS5_IJSB_SB_SB_EEENS5_IJSX_SX_SX_EEEEENS5_IJNS4_10UnderscoreES1G_S1G_EEEEENS5_IJNS4_23SM90_TMA_LOAD_MULTICASTES1J_EEENS5_IJNS4_14ComposedLayoutINS4_7SwizzleILi1ELi4ELi3EEENS4_18smem_ptr_flag_bitsILi4EEENSN_INS5_IJNSA_ILi8EEESH_EEENS5_IJSH_SB_EEEEEEENSN_INS5_IJNS5_IJNS5_IJSQ_SB_EEEST_EEESB_NS5_IJSB_SB_EEEEEENS5_IJNS5_IJNS5_IJST_SZ_EEESY_EEESX_NS5_IJSP_SZ_EEEEEEEEEEEvNS4_8identityENS5_IJNS4_13SM90_TMA_LOADES26_EEENS5_IJS1U_NSN_INS5_IJNS5_IJNS5_IJSQ_SC_EEEST_EEESB_S1X_EEENS5_IJS20_SX_NS5_IJSP_NSA_ILi1024EEEEEEEEEEEEEEvS25_EENS_8epilogue10collective18CollectiveEpilogueINS2H_23Sm100TmaWarpSpecializedILi4ELi2ELi64ELb1ELb0EEEJSI_NS5_IJNSN_ISF_SB_EENSN_ISH_SB_EEEEENS_10bfloat16_tESM_S2P_SM_NS2H_6fusion15FusionCallbacksIS2L_NS2Q_17LinearCombinationIS2P_fS2P_fLNS_15FloatRoundStyleE2EEESI_S2O_JEEENS4_5SM1004TMEM4LOAD26SM100_TMEM_LOAD_32dp32b64xES26_NS1L_INS1M_ILi3ELi4ELi3EEENS1O_ILi16EEES1T_EENS4_39AutoVectorizingCopyWithAssumedAlignmentILi128EEENS4_14SM90_TMA_STOREES32_S34_S34_EEEvvEEEEvNT_6ParamsE,@function
        .size           _ZN7cutlass13device_kernelINS_4gemm6kernel13GemmUniversalIN4cute5tupleIJiiiiEEENS1_10collective13CollectiveMmaINS1_46MainloopSm100TmaUmmaWarpSpecializedBlockScaledILi11ELi2ELi1ENS5_IJNS4_1CILi1EEENSA_ILi2EEESB_EEEEENS5_IJNSA_ILi128EEENSA_ILi256EEENSA_ILi64EEEEEENS5_IJNS_12float_e2m1_tENS_13float_ue4m3_tEEEENS5_IJNS5_IJlSB_lEEENS4_6LayoutINS5_IJNS5_IJNS5_IJNSA_ILi32EEENSA_ILi4EEEEEEiEEENS5_IJNS5_IJNSA_ILi16EEESP_EEEiEEENS5_IJSB_iEEEEEENS5_IJSU_NS5_IJNS5_IJNSA_ILi0EEESB_EEENSA_ILi512EEEEEENS5_IJSX_iEEEEEEEEEEESL_S14_NS4_8TiledMMAINS4_8MMA_AtomIJNS4_17SM100_MMA_MXF4_SSISJ_SJ_fSK_Li128ELi256ELi16ELNS4_4UMMA5MajorE0ELS19_0ELNS18_7ScaleInE0ELS1A_0EEEEEENSN_INS5_IJSB_SB_SB_EEENS5_IJSX_SX_SX_EEEEENS5_IJNS4_10UnderscoreES1G_S1G_EEEEENS5_IJNS4_23SM90_TMA_LOAD_MULTICASTES1J_EEENS5_IJNS4_14ComposedLayoutINS4_7SwizzleILi1ELi4ELi3EEENS4_18smem_ptr_flag_bitsILi4EEENSN_INS5_IJNSA_ILi8EEESH_EEENS5_IJSH_SB_EEEEEEENSN_INS5_IJNS5_IJNS5_IJSQ_SB_EEEST_EEESB_NS5_IJSB_SB_EEEEEENS5_IJNS5_IJNS5_IJST_SZ_EEESY_EEESX_NS5_IJSP_SZ_EEEEEEEEEEEvNS4_8identityENS5_IJNS4_13SM90_TMA_LOADES26_EEENS5_IJS1U_NSN_INS5_IJNS5_IJNS5_IJSQ_SC_EEEST_EEESB_S1X_EEENS5_IJS20_SX_NS5_IJSP_NSA_ILi1024EEEEEEEEEEEEEEvS25_EENS_8epilogue10collective18CollectiveEpilogueINS2H_23Sm100TmaWarpSpecializedILi4ELi2ELi64ELb1ELb0EEEJSI_NS5_IJNSN_ISF_SB_EENSN_ISH_SB_EEEEENS_10bfloat16_tESM_S2P_SM_NS2H_6fusion15FusionCallbacksIS2L_NS2Q_17LinearCombinationIS2P_fS2P_fLNS_15FloatRoundStyleE2EEESI_S2O_JEEENS4_5SM1004TMEM4LOAD26SM100_TMEM_LOAD_32dp32b64xES26_NS1L_INS1M_ILi3ELi4ELi3EEENS1O_ILi16EEES1T_EENS4_39AutoVectorizingCopyWithAssumedAlignmentILi128EEENS4_14SM90_TMA_STOREES32_S34_S34_EEEvvEEEEvNT_6ParamsE,(.L_x_201 - _ZN7cutlass13device_kernelINS_4gemm6kernel13GemmUniversalIN4cute5tupleIJiiiiEEENS1_10collective13CollectiveMmaINS1_46MainloopSm100TmaUmmaWarpSpecializedBlockScaledILi11ELi2ELi1ENS5_IJNS4_1CILi1EEENSA_ILi2EEESB_EEEEENS5_IJNSA_ILi128EEENSA_ILi256EEENSA_ILi64EEEEEENS5_IJNS_12float_e2m1_tENS_13float_ue4m3_tEEEENS5_IJNS5_IJlSB_lEEENS4_6LayoutINS5_IJNS5_IJNS5_IJNSA_ILi32EEENSA_ILi4EEEEEEiEEENS5_IJNS5_IJNSA_ILi16EEESP_EEEiEEENS5_IJSB_iEEEEEENS5_IJSU_NS5_IJNS5_IJNSA_ILi0EEESB_EEENSA_ILi512EEEEEENS5_IJSX_iEEEEEEEEEEESL_S14_NS4_8TiledMMAINS4_8MMA_AtomIJNS4_17SM100_MMA_MXF4_SSISJ_SJ_fSK_Li128ELi256ELi16ELNS4_4UMMA5MajorE0ELS19_0ELNS18_7ScaleInE0ELS1A_0EEEEEENSN_INS5_IJSB_SB_SB_EEENS5_IJSX_SX_SX_EEEEENS5_IJNS4_10UnderscoreES1G_S1G_EEEEENS5_IJNS4_23SM90_TMA_LOAD_MULTICASTES1J_EEENS5_IJNS4_14ComposedLayoutINS4_7SwizzleILi1ELi4ELi3EEENS4_18smem_ptr_flag_bitsILi4EEENSN_INS5_IJNSA_ILi8EEESH_EEENS5_IJSH_SB_EEEEEEENSN_INS5_IJNS5_IJNS5_IJSQ_SB_EEEST_EEESB_NS5_IJSB_SB_EEEEEENS5_IJNS5_IJNS5_IJST_SZ_EEESY_EEESX_NS5_IJSP_SZ_EEEEEEEEEEEvNS4_8identityENS5_IJNS4_13SM90_TMA_LOADES26_EEENS5_IJS1U_NSN_INS5_IJNS5_IJNS5_IJSQ_SC_EEEST_EEESB_S1X_EEENS5_IJS20_SX_NS5_IJSP_NSA_ILi1024EEEEEEEEEEEEEEvS25_EENS_8epilogue10collective18CollectiveEpilogueINS2H_23Sm100TmaWarpSpecializedILi4ELi2ELi64ELb1ELb0EEEJSI_NS5_IJNSN_ISF_SB_EENSN_ISH_SB_EEEEENS_10bfloat16_tESM_S2P_SM_NS2H_6fusion15FusionCallbacksIS2L_NS2Q_17LinearCombinationIS2P_fS2P_fLNS_15FloatRoundStyleE2EEESI_S2O_JEEENS4_5SM1004TMEM4LOAD26SM100_TMEM_LOAD_32dp32b64xES26_NS1L_INS1M_ILi3ELi4ELi3EEENS1O_ILi16EEES1T_EENS4_39AutoVectorizingCopyWithAssumedAlignmentILi128EEENS4_14SM90_TMA_STOREES32_S34_S34_EEEvvEEEEvNT_6ParamsE)
        .other          _ZN7cutlass13device_kernelINS_4gemm6kernel13GemmUniversalIN4cute5tupleIJiiiiEEENS1_10collective13CollectiveMmaINS1_46MainloopSm100TmaUmmaWarpSpecializedBlockScaledILi11ELi2ELi1ENS5_IJNS4_1CILi1EEENSA_ILi2EEESB_EEEEENS5_IJNSA_ILi128EEENSA_ILi256EEENSA_ILi64EEEEEENS5_IJNS_12float_e2m1_tENS_13float_ue4m3_tEEEENS5_IJNS5_IJlSB_lEEENS4_6LayoutINS5_IJNS5_IJNS5_IJNSA_ILi32EEENSA_ILi4EEEEEEiEEENS5_IJNS5_IJNSA_ILi16EEESP_EEEiEEENS5_IJSB_iEEEEEENS5_IJSU_NS5_IJNS5_IJNSA_ILi0EEESB_EEENSA_ILi512EEEEEENS5_IJSX_iEEEEEEEEEEESL_S14_NS4_8TiledMMAINS4_8MMA_AtomIJNS4_17SM100_MMA_MXF4_SSISJ_SJ_fSK_Li128ELi256ELi16ELNS4_4UMMA5MajorE0ELS19_0ELNS18_7ScaleInE0ELS1A_0EEEEEENSN_INS5_IJSB_SB_SB_EEENS5_IJSX_SX_SX_EEEEENS5_IJNS4_10UnderscoreES1G_S1G_EEEEENS5_IJNS4_23SM90_TMA_LOAD_MULTICASTES1J_EEENS5_IJNS4_14ComposedLayoutINS4_7SwizzleILi1ELi4ELi3EEENS4_18smem_ptr_flag_bitsILi4EEENSN_INS5_IJNSA_ILi8EEESH_EEENS5_IJSH_SB_EEEEEEENSN_INS5_IJNS5_IJNS5_IJSQ_SB_EEEST_EEESB_NS5_IJSB_SB_EEEEEENS5_IJNS5_IJNS5_IJST_SZ_EEESY_EEESX_NS5_IJSP_SZ_EEEEEEEEEEEvNS4_8identityENS5_IJNS4_13SM90_TMA_LOADES26_EEENS5_IJS1U_NSN_INS5_IJNS5_IJNS5_IJSQ_SC_EEEST_EEESB_S1X_EEENS5_IJS20_SX_NS5_IJSP_NSA_ILi1024EEEEEEEEEEEEEEvS25_EENS_8epilogue10collective18CollectiveEpilogueINS2H_23Sm100TmaWarpSpecializedILi4ELi2ELi64ELb1ELb0EEEJSI_NS5_IJNSN_ISF_SB_EENSN_ISH_SB_EEEEENS_10bfloat16_tESM_S2P_SM_NS2H_6fusion15FusionCallbacksIS2L_NS2Q_17LinearCombinationIS2P_fS2P_fLNS_15FloatRoundStyleE2EEESI_S2O_JEEENS4_5SM1004TMEM4LOAD26SM100_TMEM_LOAD_32dp32b64xES26_NS1L_INS1M_ILi3ELi4ELi3EEENS1O_ILi16EEES1T_EENS4_39AutoVectorizingCopyWithAssumedAlignmentILi128EEENS4_14SM90_TMA_STOREES32_S34_S34_EEEvvEEEEvNT_6ParamsE,@"STO_CUDA_ENTRY STV_DEFAULT"
_ZN7cutlass13device_kernelINS_4gemm6kernel13GemmUniversalIN4cute5tupleIJiiiiEEENS1_10collective13CollectiveMmaINS1_46MainloopSm100TmaUmmaWarpSpecializedBlockScaledILi11ELi2ELi1ENS5_IJNS4_1CILi1EEENSA_ILi2EEESB_EEEEENS5_IJNSA_ILi128EEENSA_ILi256EEENSA_ILi64EEEEEENS5_IJNS_12float_e2m1_tENS_13float_ue4m3_tEEEENS5_IJNS5_IJlSB_lEEENS4_6LayoutINS5_IJNS5_IJNS5_IJNSA_ILi32EEENSA_ILi4EEEEEEiEEENS5_IJNS5_IJNSA_ILi16EEESP_EEEiEEENS5_IJSB_iEEEEEENS5_IJSU_NS5_IJNS5_IJNSA_ILi0EEESB_EEENSA_ILi512EEEEEENS5_IJSX_iEEEEEEEEEEESL_S14_NS4_8TiledMMAINS4_8MMA_AtomIJNS4_17SM100_MMA_MXF4_SSISJ_SJ_fSK_Li128ELi256ELi16ELNS4_4UMMA5MajorE0ELS19_0ELNS18_7ScaleInE0ELS1A_0EEEEEENSN_INS5_IJSB_SB_SB_EEENS5_IJSX_SX_SX_EEEEENS5_IJNS4_10UnderscoreES1G_S1G_EEEEENS5_IJNS4_23SM90_TMA_LOAD_MULTICASTES1J_EEENS5_IJNS4_14ComposedLayoutINS4_7SwizzleILi1ELi4ELi3EEENS4_18smem_ptr_flag_bitsILi4EEENSN_INS5_IJNSA_ILi8EEESH_EEENS5_IJSH_SB_EEEEEEENSN_INS5_IJNS5_IJNS5_IJSQ_SB_EEEST_EEESB_NS5_IJSB_SB_EEEEEENS5_IJNS5_IJNS5_IJST_SZ_EEESY_EEESX_NS5_IJSP_SZ_EEEEEEEEEEEvNS4_8identityENS5_IJNS4_13SM90_TMA_LOADES26_EEENS5_IJS1U_NSN_INS5_IJNS5_IJNS5_IJSQ_SC_EEEST_EEESB_S1X_EEENS5_IJS20_SX_NS5_IJSP_NSA_ILi1024EEEEEEEEEEEEEEvS25_EENS_8epilogue10collective18CollectiveEpilogueINS2H_23Sm100TmaWarpSpecializedILi4ELi2ELi64ELb1ELb0EEEJSI_NS5_IJNSN_ISF_SB_EENSN_ISH_SB_EEEEENS_10bfloat16_tESM_S2P_SM_NS2H_6fusion15FusionCallbacksIS2L_NS2Q_17LinearCombinationIS2P_fS2P_fLNS_15FloatRoundStyleE2EEESI_S2O_JEEENS4_5SM1004TMEM4LOAD26SM100_TMEM_LOAD_32dp32b64xES26_NS1L_INS1M_ILi3ELi4ELi3EEENS1O_ILi16EEES1T_EENS4_39AutoVectorizingCopyWithAssumedAlignmentILi128EEENS4_14SM90_TMA_STOREES32_S34_S34_EEEvvEEEEvNT_6ParamsE:
[----:B------:R-:W1:Y:S01]  /*0000*/  LDC R1, c[0x0][0x37c] ;  /* 0x0000df00ff017b82 */ /* 0x000e620000000800 */
[----:B------:R-:W2:Y:S01]  /*0010*/  S2R R165, SR_TID.X ;  /* 0x0000000000a57919 */ /* 0x000ea20000002100 */
[----:B------:R-:W3:Y:S01]  /*0020*/  LDCU.64 UR4, c[0x0][0xc90] ;  /* 0x00019200ff0477ac */ /* 0x000ee20008000a00 */
[----:B------:R-:W-:Y:S02]  /*0030*/  PRMT R151, RZ, 0x7610, R151 ;  /* 0x00007610ff977816 */ /* 0x000fe40000000097 */
[----:B------:R-:W-:Y:S01]  /*0040*/  ELECT P5, URZ, PT ;  /* 0x0000000000ff782f */ /* 0x000fe200038a0000 */
[----:B------:R-:W4:Y:S01]  /*0050*/  LDCU.64 UR46, c[0x0][0x358] ;  /* 0x00006b00ff2e77ac */ /* 0x000f220008000a00 */
[----:B---3--:R-:W-:-:S04]  /*0060*/  UISETP.NE.U32.AND UP0, UPT, UR4, URZ, UPT ;  /* 0x000000ff0400728c */ /* 0x008fc8000bf05070 */
[----:B------:R-:W-:Y:S01]  /*0070*/  UISETP.NE.AND.EX UP0, UPT, UR5, URZ, UPT, UP0 ;  /* 0x000000ff0500728c */ /* 0x000fe2000bf05300 */
[----:B--2---:R-:W-:-:S05]  /*0080*/  SHF.R.U32.HI R158, RZ, 0x5, R165 ;  /* 0x00000005ff9e7819 */ /* 0x004fca00000116a5 */
[----:B------:R-:W2:Y:S02]  /*0090*/  SHFL.IDX PT, R0, R158, RZ, 0x1f ;  /* 0x00001fff9e007589 */ /* 0x000ea400000e0000 */
[----:B--2---:R-:W-:Y:S01]  /*00a0*/  R2UR UR6, R0 ;  /* 0x00000000000672ca */ /* 0x004fe200000e0000 */
[----:B-1--4-:R-:W-:-:S14]  /*00b0*/  BRA.U UP0, `(.L_x_0) ;  /* 0x00000001002c7547 */ /* 0x012fdc000b800000 */
[----:B------:R-:W1:Y:S02]  /*00c0*/  LDCU.64 UR8, c[0x0][0xc88] ;  /* 0x00019100ff0877ac */ /* 0x000e640008000a00 */
[----:B-1----:R-:W-:-:S04]  /*00d0*/  UISETP.NE.U32.AND UP0, UPT, UR8, URZ, UPT ;  /* 0x000000ff0800728c */ /* 0x002fc8000bf05070 */
[----:B------:R-:W-:-:S09]  /*00e0*/  UISETP.NE.AND.EX UP0, UPT, UR9, URZ, UPT, UP0 ;  /* 0x000000ff0900728c */ /* 0x000fd2000bf05300 */
[----:B------:R-:W-:Y:S05]  /*00f0*/  BRA.U !UP0, `(.L_x_1) ;  /* 0x0000000108107547 */ /* 0x000fea000b800000 */
[----:B------:R-:W1:Y:S02]  /*0100*/  LDC.64 R2, c[0x0][0xc88] ;  /* 0x00032200ff027b82 */ /* 0x000e640000000a00 */
[----:B-1----:R1:W5:Y:S01]  /*0110*/  LDG.E R83, desc[UR46][R2.64] ;  /* 0x0000002e02537981 */ /* 0x002362000c1e1900 */
[----:B------:R-:W-:Y:S01]  /*0120*/  HFMA2 R151, -RZ, RZ, 0, 5.9604644775390625e-08 ;  /* 0x00000001ff977431 */ /* 0x000fe200000001ff */
[----:B------:R-:W-:Y:S05]  /*0130*/  BRA `(.L_x_0) ;  /* 0x00000000000c7947 */ /* 0x000fea0003800000 */
.L_x_1:
[----:B------:R-:W1:Y:S01]  /*0140*/  LDCU UR7, c[0x0][0xc80] ;  /* 0x00019000ff0777ac */ /* 0x000e620008000800 */
[----:B------:R-:W-:Y:S01]  /*0150*/  HFMA2 R151, -RZ, RZ, 0, 5.9604644775390625e-08 ;  /* 0x00000001ff977431 */ /* 0x000fe200000001ff */
[----:B-1----:R-:W-:Y:S02]  /*0160*/  MOV R83, UR7 ;  /* 0x0000000700537c02 */ /* 0x002fe40008000f00 */
.L_x_0:
[----:B------:R-:W2:Y:S02]  /*0170*/  LDCU.64 UR8, c[0x0][0xcb0] ;  /* 0x00019600ff0877ac */ /* 0x000ea40008000a00 */
[----:B--2---:R-:W-:-:S04]  /*0180*/  UISETP.NE.U32.AND UP0, UPT, UR8, URZ, UPT ;  /* 0x000000ff0800728c */ /* 0x004fc8000bf05070 */
[----:B------:R-:W-:-:S09]  /*0190*/  UISETP.NE.AND.EX UP0, UPT, UR9, URZ, UPT, UP0 ;  /* 0x000000ff0900728c */ /* 0x000fd2000bf05300 */
[----:B------:R-:W-:Y:S05]  /*01a0*/  BRA.U UP0, `(.L_x_2) ;  /* 0x0000000100247547 */ /* 0x000fea000b800000 */
[----:B------:R-:W2:Y:S02]  /*01b0*/  LDCU.64 UR8, c[0x0][0xca8] ;  /* 0x00019500ff0877ac */ /* 0x000ea40008000a00 */
[----:B--2---:R-:W-:-:S04]  /*01c0*/  UISETP.NE.U32.AND UP0, UPT, UR8, URZ, UPT ;  /* 0x000000ff0800728c */ /* 0x004fc8000bf05070 */
[----:B------:R-:W-:-:S09]  /*01d0*/  UISETP.NE.AND.EX UP0, UPT, UR9, URZ, UPT, UP0 ;  /* 0x000000ff0900728c */ /* 0x000fd2000bf05300 */
[----:B------:R-:W-:Y:S05]  /*01e0*/  BRA.U !UP0, `(.L_x_3) ;  /* 0x00000001080c7547 */ /* 0x000fea000b800000 */
[----:B------:R-:W2:Y:S02]  /*01f0*/  LDC.64 R76, c[0x0][0xca8] ;  /* 0x00032a00ff4c7b82 */ /* 0x000ea40000000a00 */
[----:B--2---:R2:W5:Y:S01]  /*0200*/  LDG.E R76, desc[UR46][R76.64] ;  /* 0x0000002e4c4c7981 */ /* 0x004562000c1e1900 */
[----:B------:R-:W-:Y:S05]  /*0210*/  BRA `(.L_x_2) ;  /* 0x0000000000087947 */ /* 0x000fea0003800000 */
.L_x_3:
[----:B------:R-:W2:Y:S02]  /*0220*/  LDCU UR7, c[0x0][0xca0] ;  /* 0x00019400ff0777ac */ /* 0x000ea40008000800 */
[----:B--2---:R-:W-:Y:S02]  /*0230*/  MOV R76, UR7 ;  /* 0x00000007004c7c02 */ /* 0x004fe40008000f00 */
.L_x_2:
[----:B------:R-:W-:Y:S01]  /*0240*/  IMAD.U32 R0, RZ, RZ, UR6 ;  /* 0x00000006ff007e24 */ /* 0x000fe2000f8e00ff */
[----:B------:R-:W-:Y:S04]  /*0250*/  BSSY.RECONVERGENT B0, `(.L_x_4) ;  /* 0x0000012000007945 */ /* 0x000fe80003800200 */
[C---:B------:R-:W-:Y:S02]  /*0260*/  ISETP.NE.OR P1, PT, R0.reuse, 0x1, !P5 ;  /* 0x000000010000780c */ /* 0x040fe40006f25670 */
[----:B------:R-:W-:-:S11]  /*0270*/  ISETP.NE.OR P0, PT, R0, 0x3, !P5 ;  /* 0x000000030000780c */ /* 0x000fd60006f05670 */
[----:B------:R-:W-:Y:S05]  /*0280*/  @P1 BRA `(.L_x_5) ;  /* 0x0000000000381947 */ /* 0x000fea0003800000 */
[----:B------:R-:W3:Y:S02]  /*0290*/  LDCU.64 UR8, c[0x0][0x348] ;  /* 0x00006900ff0877ac */ /* 0x000ee40008000a00 */
[----:B---3--:R-:W-:Y:S02]  /*02a0*/  UIADD3 UR14, UP3, UPT, UR8, 0x80, URZ ;  /* 0x00000080080e7890 */ /* 0x008fe4000ff7e0ff */
[----:B------:R-:W-:Y:S02]  /*02b0*/  UIADD3 UR12, UP2, UPT, UR8, 0x180, URZ ;  /* 0x00000180080c7890 */ /* 0x000fe4000ff5e0ff */
[----:B------:R-:W-:Y:S02]  /*02c0*/  UIADD3 UR10, UP1, UPT, UR8, 0x280, URZ ;  /* 0x00000280080a7890 */ /* 0x000fe4000ff3e0ff */
[----:B------:R-:W-:Y:S02]  /*02d0*/  UIADD3 UR8, UP0, UPT, UR8, 0x380, URZ ;  /* 0x0000038008087890 */ /* 0x000fe4000ff1e0ff */
[----:B------:R-:W-:-:S02]  /*02e0*/  UIADD3.X UR15, UPT, UPT, URZ, UR9, URZ, UP3, !UPT ;  /* 0x00000009ff0f7290 */ /* 0x000fc40009ffe4ff */
[----:B------:R-:W-:Y:S02]  /*02f0*/  UIADD3.X UR13, UPT, UPT, URZ, UR9, URZ, UP2, !UPT ;  /* 0x00000009ff0d7290 */ /* 0x000fe400097fe4ff */
[----:B------:R-:W-:Y:S02]  /*0300*/  UIADD3.X UR11, UPT, UPT, URZ, UR9, URZ, UP1, !UPT ;  /* 0x00000009ff0b7290 */ /* 0x000fe40008ffe4ff */
[----:B------:R-:W-:-:S03]  /*0310*/  UIADD3.X UR9, UPT, UPT, URZ, UR9, URZ, UP0, !UPT ;  /* 0x00000009ff097290 */ /* 0x000fc600087fe4ff */
[----:B------:R3:W-:Y:S02]  /*0320*/  UTMACCTL.PF [UR14] ;  /* 0x000000000e0079b9 */ /* 0x0007e40008040000 */
[----:B------:R3:W-:Y:S02]  /*0330*/  UTMACCTL.PF [UR12] ;  /* 0x000000000c0079b9 */ /* 0x0007e40008040000 */
[----:B------:R3:W-:Y:S02]  /*0340*/  UTMACCTL.PF [UR10] ;  /* 0x000000000a0079b9 */ /* 0x0007e40008040000 */
[----:B------:R3:W-:Y:S02]  /*0350*/  UTMACCTL.PF [UR8] ;  /* 0x00000000080079b9 */ /* 0x0007e40008040000 */
[----:B---3--:R-:W-:Y:S01]  /*0360*/  NOP ;  /* 0x0000000000007918 */ /* 0x008fe20000000000 */
.L_x_5:
[----:B------:R-:W-:Y:S05]  /*0370*/  BSYNC.RECONVERGENT B0 ;  /* 0x0000000000007941 */ /* 0x000fea0003800200 */
.L_x_4:
[----:B------:R-:W-:Y:S04]  /*0380*/  BSSY.RECONVERGENT B0, `(.L_x_6) ;  /* 0x000000a000007945 */ /* 0x000fe80003800200 */
[----:B------:R-:W-:Y:S05]  /*0390*/  @P0 BRA `(.L_x_7) ;  /* 0x0000000000200947 */ /* 0x000fea0003800000 */
[----:B------:R-:W3:Y:S02]  /*03a0*/  LDCU.64 UR8, c[0x0][0x348] ;  /* 0x00006900ff0877ac */ /* 0x000ee40008000a00 */
[----:B---3--:R-:W-:Y:S02]  /*03b0*/  UIADD3 UR10, UP1, UPT, UR8, 0x980, URZ ;  /* 0x00000980080a7890 */ /* 0x008fe4000ff3e0ff */
[----:B------:R-:W-:Y:S02]  /*03c0*/  UIADD3 UR8, UP0, UPT, UR8, 0xa80, URZ ;  /* 0x00000a8008087890 */ /* 0x000fe4000ff1e0ff */
[----:B------:R-:W-:Y:S02]  /*03d0*/  UIADD3.X UR11, UPT, UPT, URZ, UR9, URZ, UP1, !UPT ;  /* 0x00000009ff0b7290 */ /* 0x000fe40008ffe4ff */
[----:B------:R-:W-:-:S07]  /*03e0*/  UIADD3.X UR9, UPT, UPT, URZ, UR9, URZ, UP0, !UPT ;  /* 0x00000009ff097290 */ /* 0x000fce00087fe4ff */
[----:B------:R3:W-:Y:S02]  /*03f0*/  UTMACCTL.PF [UR10] ;  /* 0x000000000a0079b9 */ /* 0x0007e40008040000 */
[----:B------:R3:W-:Y:S02]  /*0400*/  UTMACCTL.PF [UR8] ;  /* 0x00000000080079b9 */ /* 0x0007e40008040000 */
[----:B---3--:R-:W-:Y:S01]  /*0410*/  NOP ;  /* 0x0000000000007918 */ /* 0x008fe20000000000 */
.L_x_7:
[----:B------:R-:W-:Y:S05]  /*0420*/  BSYNC.RECONVERGENT B0 ;  /* 0x0000000000007941 */ /* 0x000fea0003800200 */
.L_x_6:
[----:B------:R-:W3:Y:S01]  /*0430*/  LDCU.64 UR8, c[0x0][0xc88] ;  /* 0x00019100ff0877ac */ /* 0x000ee20008000a00 */
[----:B------:R-:W-:Y:S02]  /*0440*/  UISETP.EQ.U32.AND UP1, UPT, UR4, URZ, UPT ;  /* 0x000000ff0400728c */ /* 0x000fe4000bf22070 */
[----:B------:R-:W-:Y:S02]  /*0450*/  UPLOP3.LUT UP4, UPT, UPT, UPT, UPT, 0x80, 0x8 ;  /* 0x000000000008789c */ /* 0x000fe40003f8f070 */
[----:B---3--:R-:W-:-:S04]  /*0460*/  UISETP.NE.U32.AND UP0, UPT, UR8, URZ, UPT ;  /* 0x000000ff0800728c */ /* 0x008fc8000bf05070 */
[----:B------:R-:W-:-:S04]  /*0470*/  UISETP.NE.AND.EX UP0, UPT, UR9, URZ, UPT, UP0 ;  /* 0x000000ff0900728c */ /* 0x000fc8000bf05300 */
[----:B------:R-:W-:-:S04]  /*0480*/  UISETP.EQ.OR.EX UP2, UPT, UR5, URZ, !UP0, UP1 ;  /* 0x000000ff0500728c */ /* 0x000fc8000c742710 */
[----:B------:R-:W-:-:S05]  /*0490*/  UP2UR UR48, UPR, URZ, 0x4 ;  /* 0x00000004ff307883 */ /* 0x000fca0008000000 */
[----:B------:R-:W-:Y:S07]  /*04a0*/  BRA.U !UP2, `(.L_x_8) ;  /* 0x000000010a207547 */ /* 0x000fee000b800000 */
[----:B------:R-:W-:Y:S01]  /*04b0*/  UISETP.NE.U32.AND UP1, UPT, UR4, URZ, UPT ;  /* 0x000000ff0400728c */ /* 0x000fe2000bf25070 */
[----:B-----5:R-:W-:Y:S01]  /*04c0*/  FSETP.NEU.AND P0, PT, R83, RZ, PT ;  /* 0x000000ff5300720b */ /* 0x020fe20003f0d000 */
[----:B------:R-:W-:Y:S02]  /*04d0*/  USEL UR4, URZ, 0xffffffff, UP0 ;  /* 0xffffffffff047887 */ /* 0x000fe40008000000 */
[----:B------:R-:W-:-:S10]  /*04e0*/  UISETP.NE.AND.EX UP1, UPT, UR5, URZ, UPT, UP1 ;  /* 0x000000ff0500728c */ /* 0x000fd4000bf25310 */
[----:B------:R-:W-:Y:S01]  /*04f0*/  VOTEU.ANY UP0, P0 ;  /* 0x0000000000ff7886 */ /* 0x000fe20000000100 */
[----:B------:R-:W-:-:S04]  /*0500*/  @!UP1 USEL UR4, URZ, 0xffffffff, UP0 ;  /* 0xffffffffff049887 */ /* 0x000fc80008000000 */
[----:B------:R-:W-:-:S04]  /*0510*/  ULOP3.LUT UR4, UR4, 0x1, URZ, 0xc0, !UPT ;  /* 0x0000000104047892 */ /* 0x000fc8000f8ec0ff */
[----:B------:R-:W-:-:S11]  /*0520*/  UISETP.NE.U32.AND UP4, UPT, UR4, 0x1, UPT ;  /* 0x000000010400788c */ /* 0x000fd6000bf85070 */
.L_x_8:
[----:B-1----:R-:W1:Y:S01]  /*0530*/  SHFL.IDX PT, R2, R158, RZ, 0x1f ;  /* 0x00001fff9e027589 */ /* 0x002e6200000e0000 */
[----:B------:R-:W-:-:S04]  /*0540*/  UISETP.NE.AND UP0, UPT, UR6, 0x2, UPT ;  /* 0x000000020600788c */ /* 0x000fc8000bf05270 */
[----:B------:R-:W-:Y:S01]  /*0550*/  USEL UR14, URZ, 0x1, UP0 ;  /* 0x00000001ff0e7887 */ /* 0x000fe20008000000 */
[----:B-1----:R-:W-:-:S13]  /*0560*/  ISETP.NE.AND P0, PT, R2, RZ, PT ;  /* 0x000000ff0200720c */ /* 0x002fda0003f05270 */
[----:B------:R-:W-:Y:S05]  /*0570*/  @P0 BRA `(.L_x_9) ;  /* 0x00000000009c0947 */ /* 0x000fea0003800000 */
[----:B------:R-:W-:Y:S01]  /*0580*/  ELECT P0, URZ, PT ;  /* 0x0000000000ff782f */ /* 0x000fe20003800000 */
[----:B------:R-:W-:-:S12]  /*0590*/  BSSY.RECONVERGENT B0, `(.L_x_9) ;  /* 0x0000025000007945 */ /* 0x000fd80003800200 */
[----:B------:R-:W-:Y:S05]  /*05a0*/  @!P0 BRA `(.L_x_10) ;  /* 0x00000000008c8947 */ /* 0x000fea0003800000 */
[----:B------:R-:W1:Y:S01]  /*05b0*/  S2UR UR7, SR_CgaCtaId ;  /* 0x00000000000779c3 */ /* 0x000e620000008800 */
[----:B------:R-:W-:Y:S01]  /*05c0*/  UMOV UR8, 0x400 ;  /* 0x0000040000087882 */ /* 0x000fe20000000000 */
[----:B------:R-:W-:Y:S01]  /*05d0*/  UMOV UR5, 0x1 ;  /* 0x0000000100057882 */ /* 0x000fe20000000000 */
[----:B------:R-:W-:Y:S01]  /*05e0*/  UMOV UR4, 0x2 ;  /* 0x0000000200047882 */ /* 0x000fe20000000000 */
[----:B-1----:R-:W-:Y:S02]  /*05f0*/  ULEA UR7, UR7, UR8, 0x18 ;  /* 0x0000000807077291 */ /* 0x002fe4000f8ec0ff */
[----:B------:R-:W-:-:S04]  /*0600*/  UIADD3 UR8, UPT, UPT, -UR5, 0x100000, URZ ;  /* 0x0010000005087890 */ /* 0x000fc8000fffe1ff */
[----:B------:R-:W-:Y:S02]  /*0610*/  USHF.L.U32 UR9, UR8, 0xb, URZ ;  /* 0x0000000b08097899 */ /* 0x000fe400080006ff */
[----:B------:R-:W-:Y:S02]  /*0620*/  USHF.L.U32 UR8, UR8, 0x1, URZ ;  /* 0x0000000108087899 */ /* 0x000fe400080006ff */
[----:B------:R-:W-:-:S04]  /*0630*/  UIADD3 UR4, UPT, UPT, -UR4, 0x100000, URZ ;  /* 0x0010000004047890 */ /* 0x000fc8000fffe1ff */
[----:B------:R-:W-:Y:S02]  /*0640*/  USHF.L.U32 UR5, UR4, 0xb, URZ ;  /* 0x0000000b04057899 */ /* 0x000fe400080006ff */
[----:B------:R-:W-:Y:S01]  /*0650*/  USHF.L.U32 UR4, UR4, 0x1, URZ ;  /* 0x0000000104047899 */ /* 0x000fe200080006ff */
[----:B------:R-:W1:Y:S03]  /*0660*/  FENCE.VIEW.ASYNC.S ;  /* 0x00000000000073c6 */ /* 0x000e660000000000 */
[----:B-1----:R1:W3:Y:S08]  /*0670*/  SYNCS.EXCH.64 URZ, [UR7], UR8 ;  /* 0x0000000807ff75b2 */ /* 0x0022f00008000100 */
[----:B------:R1:W4:Y:S01]  /*0680*/  SYNCS.EXCH.64 URZ, [UR7+0x58], UR4 ;  /* 0x0000580407ff75b2 */ /* 0x0003220008000100 */
[----:B------:R1:W1:Y:S01]  /*0690*/  SYNCS.EXCH.64 URZ, [UR7+0x8], UR8 ;  /* 0x0000080807ff75b2 */ /* 0x0002620008000100 */
        /* <DEDUP_REMOVED lines=19> */
[----:B---3--:R-:W-:Y:S01]  /*07d0*/  NOP ;  /* 0x0000000000007918 */ /* 0x008fe20000000000 */
.L_x_10:
[----:B-1----:R-:W-:Y:S05]  /*07e0*/  BSYNC.RECONVERGENT B0 ;  /* 0x0000000000007941 */ /* 0x002fea0003800200 */
.L_x_9:
[----:B------:R-:W1:Y:S01]  /*07f0*/  SHFL.IDX PT, R2, R158, RZ, 0x1f ;  /* 0x00001fff9e027589 */ /* 0x000e6200000e0000 */
[----:B------:R-:W-:Y:S01]  /*0800*/  NOP ;  /* 0x0000000000007918 */ /* 0x000fe20000000000 */
[----:B-1----:R-:W-:-:S13]  /*0810*/  ISETP.NE.AND P0, PT, R2, 0x1, PT ;  /* 0x000000010200780c */ /* 0x002fda0003f05270 */
[----:B------:R-:W-:Y:S05]  /*0820*/  @P0 BRA `(.L_x_11) ;  /* 0x0000000000580947 */ /* 0x000fea0003800000 */
[----:B------:R-:W1:Y:S01]  /*0830*/  S2UR UR7, SR_CgaCtaId ;  /* 0x00000000000779c3 */ /* 0x000e620000008800 */
[----:B------:R-:W-:Y:S01]  /*0840*/  UMOV UR8, 0x400 ;  /* 0x0000040000087882 */ /* 0x000fe20000000000 */
[----:B------:R-:W-:Y:S01]  /*0850*/  UMOV UR5, 0x20 ;  /* 0x0000002000057882 */ /* 0x000fe20000000000 */
[----:B------:R-:W-:Y:S01]  /*0860*/  UMOV UR4, 0x80 ;  /* 0x0000008000047882 */ /* 0x000fe20000000000 */
[----:B------:R-:W-:Y:S01]  /*0870*/  ELECT P0, URZ, PT ;  /* 0x0000000000ff782f */ /* 0x000fe20003800000 */
        /* <DEDUP_REMOVED lines=8> */
[----:B-1----:R1:W3:Y:S08]  /*0900*/  SYNCS.EXCH.64 URZ, [UR7+0xb0], UR8 ;  /* 0x0000b00807ff75b2 */ /* 0x0022f00008000100 */
[----:B------:R1:W1:Y:S01]  /*0910*/  SYNCS.EXCH.64 URZ, [UR7+0xd0], UR4 ;  /* 0x0000d00407ff75b2 */ /* 0x0002620008000100 */
[----:B------:R1:W1:Y:S01]  /*0920*/  SYNCS.EXCH.64 URZ, [UR7+0xb8], UR8 ;  /* 0x0000b80807ff75b2 */ /* 0x0002620008000100 */
[----:B------:R1:W1:Y:S01]  /*0930*/  SYNCS.EXCH.64 URZ, [UR7+0xd8], UR4 ;  /* 0x0000d80407ff75b2 */ /* 0x0002620008000100 */
[----:B------:R1:W1:Y:S01]  /*0940*/  SYNCS.EXCH.64 URZ, [UR7+0xc0], UR8 ;  /* 0x0000c00807ff75b2 */ /* 0x0002620008000100 */
[----:B------:R1:W1:Y:S01]  /*0950*/  SYNCS.EXCH.64 URZ, [UR7+0xe0], UR4 ;  /* 0x0000e00407ff75b2 */ /* 0x0002620008000100 */
[----:B------:R1:W1:Y:S01]  /*0960*/  SYNCS.EXCH.64 URZ, [UR7+0xc8], UR8 ;  /* 0x0000c80807ff75b2 */ /* 0x0002620008000100 */
[----:B------:R1:W1:Y:S01]  /*0970*/  SYNCS.EXCH.64 URZ, [UR7+0xe8], UR4 ;  /* 0x0000e80407ff75b2 */ /* 0x0002620008000100 */
[----:B------:R-:W-:Y:S01]  /*0980*/  NOP ;  /* 0x0000000000007918 */ /* 0x000fe20000000000 */
.L_x_11:
[----:B------:R-:W2:Y:S01]  /*0990*/  SHFL.IDX PT, R2, R158, RZ, 0x1f ;  /* 0x00001fff9e027589 */ /* 0x000ea200000e0000 */
[----:B------:R-:W-:Y:S01]  /*09a0*/  NOP ;  /* 0x0000000000007918 */ /* 0x000fe20000000000 */
[----:B--2---:R-:W-:-:S13]  /*09b0*/  ISETP.NE.AND P0, PT, R2, 0x3, PT ;  /* 0x000000030200780c */ /* 0x004fda0003f05270 */
[----:B------:R-:W-:Y:S05]  /*09c0*/  @P0 BRA `(.L_x_12) ;  /* 0x0000000000300947 */ /* 0x000fea0003800000 */
[----:B-1----:R-:W1:Y:S01]  /*09d0*/  S2UR UR5, SR_CgaCtaId ;  /* 0x00000000000579c3 */ /* 0x002e620000008800 */
[----:B------:R-:W-:Y:S01]  /*09e0*/  UMOV UR7, 0x400 ;  /* 0x0000040000077882 */ /* 0x000fe20000000000 */
[----:B------:R-:W-:Y:S01]  /*09f0*/  UMOV UR4, 0x20 ;  /* 0x0000002000047882 */ /* 0x000fe20000000000 */
[----:B------:R-:W-:Y:S01]  /*0a00*/  ELECT P0, URZ, PT ;  /* 0x0000000000ff782f */ /* 0x000fe20003800000 */
[----:B------:R-:W-:-:S04]  /*0a10*/  UIADD3 UR8, UPT, UPT, -UR4, 0x100000, URZ ;  /* 0x0010000004087890 */ /* 0x000fc8000fffe1ff */
[----:B------:R-:W-:Y:S02]  /*0a20*/  USHF.L.U32 UR9, UR8, 0xb, URZ ;  /* 0x0000000b08097899 */ /* 0x000fe400080006ff */
[----:B------:R-:W-:Y:S02]  /*0a30*/  USHF.L.U32 UR8, UR8, 0x1, URZ ;  /* 0x0000000108087899 */ /* 0x000fe400080006ff */
[----:B-1----:R-:W-:Y:S01]  /*0a40*/  ULEA UR5, UR5, UR7, 0x18 ;  /* 0x0000000705057291 */ /* 0x002fe2000f8ec0ff */
[----:B------:R-:W1:Y:S11]  /*0a50*/  FENCE.VIEW.ASYNC.S ;  /* 0x00000000000073c6 */ /* 0x000e760000000000 */
[----:B-1----:R2:W1:Y:S01]  /*0a60*/  SYNCS.EXCH.64 URZ, [UR5+0xf0], UR8 ;  /* 0x0000f00805ff75b2 */ /* 0x0024620008000100 */
[----:B------:R2:W1:Y:S02]  /*0a70*/  SYNCS.EXCH.64 URZ, [UR5+0xf8], UR8 ;  /* 0x0000f80805ff75b2 */ /* 0x0004640008000100 */
[----:B--2---:R-:W-:Y:S01]  /*0a80*/  NOP ;  /* 0x0000000000007918 */ /* 0x004fe20000000000 */
.L_x_12:
[----:B------:R-:W2:Y:S01]  /*0a90*/  SHFL.IDX PT, R2, R158, RZ, 0x1f ;  /* 0x00001fff9e027589 */ /* 0x000ea200000e0000 */
[----:B------:R-:W-:Y:S01]  /*0aa0*/  NOP ;  /* 0x0000000000007918 */ /* 0x000fe20000000000 */
[----:B--2---:R-:W-:-:S13]  /*0ab0*/  ISETP.NE.AND P0, PT, R2, 0x4, PT ;  /* 0x000000040200780c */ /* 0x004fda0003f05270 */
[----:B------:R-:W-:Y:S05]  /*0ac0*/  @P0 BRA `(.L_x_13) ;  /* 0x00000000004c0947 */ /* 0x000fea0003800000 */
[----:B-1----:R-:W1:Y:S01]  /*0ad0*/  S2UR UR5, SR_CgaCtaId ;  /* 0x00000000000579c3 */ /* 0x002e620000008800 */
[----:B------:R-:W-:Y:S01]  /*0ae0*/  UMOV UR8, 0x1e0 ;  /* 0x000001e000087882 */ /* 0x000fe20000000000 */
[----:B------:R-:W-:Y:S01]  /*0af0*/  UMOV UR7, 0x400 ;  /* 0x0000040000077882 */ /* 0x000fe20000000000 */
[----:B------:R-:W-:Y:S01]  /*0b00*/  USEL UR8, UR8, 0x1a0, UP4 ;  /* 0x000001a008087887 */ /* 0x000fe2000a000000 */
[----:B------:R-:W-:Y:S01]  /*0b10*/  UMOV UR4, 0x1 ;  /* 0x0000000100047882 */ /* 0x000fe20000000000 */
[----:B------:R-:W-:Y:S01]  /*0b20*/  ELECT P0, URZ, PT ;  /* 0x0000000000ff782f */ /* 0x000fe20003800000 */
[----:B------:R-:W-:-:S04]  /*0b30*/  UIADD3 UR10, UPT, UPT, -UR4, 0x100000, URZ ;  /* 0x00100000040a7890 */ /* 0x000fc8000fffe1ff */
[----:B------:R-:W-:Y:S02]  /*0b40*/  USHF.L.U32 UR11, UR10, 0xb, URZ ;  /* 0x0000000b0a0b7899 */ /* 0x000fe400080006ff */
[----:B------:R-:W-:Y:S02]  /*0b50*/  USHF.L.U32 UR10, UR10, 0x1, URZ ;  /* 0x000000010a0a7899 */ /* 0x000fe400080006ff */
[----:B------:R-:W-:-:S04]  /*0b60*/  UIADD3 UR8, UPT, UPT, -UR8, 0x100000, URZ ;  /* 0x0010000008087890 */ /* 0x000fc8000fffe1ff */
[----:B------:R-:W-:Y:S02]  /*0b70*/  USHF.L.U32 UR9, UR8, 0xb, URZ ;  /* 0x0000000b08097899 */ /* 0x000fe400080006ff */
[----:B------:R-:W-:Y:S02]  /*0b80*/  USHF.L.U32 UR8, UR8, 0x1, URZ ;  /* 0x0000000108087899 */ /* 0x000fe400080006ff */
[----:B-1----:R-:W-:Y:S01]  /*0b90*/  ULEA UR5, UR5, UR7, 0x18 ;  /* 0x0000000705057291 */ /* 0x002fe2000f8ec0ff */
[----:B------:R-:W1:Y:S11]  /*0ba0*/  FENCE.VIEW.ASYNC.S ;  /* 0x00000000000073c6 */ /* 0x000e760000000000 */
[----:B-1----:R2:W1:Y:S01]  /*0bb0*/  SYNCS.EXCH.64 URZ, [UR5+0x100], UR10 ;  /* 0x0001000a05ff75b2 */ /* 0x0024620008000100 */
[----:B------:R2:W1:Y:S01]  /*0bc0*/  SYNCS.EXCH.64 URZ, [UR5+0x110], UR8 ;  /* 0x0001100805ff75b2 */ /* 0x0004620008000100 */
[----:B------:R2:W1:Y:S01]  /*0bd0*/  SYNCS.EXCH.64 URZ, [UR5+0x108], UR10 ;  /* 0x0001080a05ff75b2 */ /* 0x0004620008000100 */
[----:B------:R2:W1:Y:S02]  /*0be0*/  SYNCS.EXCH.64 URZ, [UR5+0x118], UR8 ;  /* 0x0001180805ff75b2 */ /* 0x0004640008000100 */
[----:B--2---:R-:W-:Y:S01]  /*0bf0*/  NOP ;  /* 0x0000000000007918 */ /* 0x004fe20000000000 */
.L_x_13:
[----:B------:R-:W2:Y:S01]  /*0c00*/  SHFL.IDX PT, R2, R158, RZ, 0x1f ;  /* 0x00001fff9e027589 */ /* 0x000ea200000e0000 */
[----:B------:R-:W-:Y:S01]  /*0c10*/  NOP ;  /* 0x0000000000007918 */ /* 0x000fe20000000000 */
[----:B--2---:R-:W-:-:S13]  /*0c20*/  ISETP.NE.AND P0, PT, R2, 0x5, PT ;  /* 0x000000050200780c */ /* 0x004fda0003f05270 */
[----:B------:R-:W-:Y:S05]  /*0c30*/  @P0 BRA `(.L_x_14) ;  /* 0x0000000000400947 */ /* 0x000fea0003800000 */
[----:B-1----:R-:W1:Y:S01]  /*0c40*/  S2UR UR7, SR_CgaCtaId ;  /* 0x00000000000779c3 */ /* 0x002e620000008800 */
        /* <DEDUP_REMOVED lines=12> */
[----:B-1----:R2:W1:Y:S08]  /*0d10*/  SYNCS.EXCH.64 URZ, [UR7+0x120], UR8 ;  /* 0x0001200807ff75b2 */ /* 0x0024700008000100 */
[----:B------:R2:W1:Y:S02]  /*0d20*/  SYNCS.EXCH.64 URZ, [UR7+0x128], UR4 ;  /* 0x0001280407ff75b2 */ /* 0x0004640008000100 */
[----:B--2---:R-:W-:Y:S01]  /*0d30*/  NOP ;  /* 0x0000000000007918 */ /* 0x004fe20000000000 */
.L_x_14:
[----:B------:R-:W2:Y:S01]  /*0d40*/  SHFL.IDX PT, R2, R158, RZ, 0x1f ;  /* 0x00001fff9e027589 */ /* 0x000ea200000e0000 */
[----:B------:R-:W1:Y:S01]  /*0d50*/  S2UR UR45, SR_CgaCtaId ;  /* 0x00000000002d79c3 */ /* 0x000e620000008800 */
[----:B------:R-:W-:Y:S01]  /*0d60*/  ISETP.NE.OR P1, PT, RZ, UR6, !P5 ;  /* 0x00000006ff007c0c */ /* 0x000fe2000ef25670 */
[----:B------:R-:W-:Y:S01]  /*0d70*/  NOP ;  /* 0x0000000000007918 */ /* 0x000fe20000000000 */
[----:B--2---:R-:W-:-:S13]  /*0d80*/  ISETP.NE.AND P0, PT, R2, 0x3, PT ;  /* 0x000000030200780c */ /* 0x004fda0003f05270 */
[----:B-1----:R-:W-:Y:S05]  /*0d90*/  @P0 BRA `(.L_x_15) ;  /* 0x0000000000380947 */ /* 0x002fea0003800000 */
[----:B------:R-:W1:Y:S01]  /*0da0*/  S2UR UR5, SR_CgaCtaId ;  /* 0x00000000000579c3 */ /* 0x000e620000008800 */
        /* <DEDUP_REMOVED lines=8> */
[----:B-1----:R1:W2:Y:S01]  /*0e30*/  SYNCS.EXCH.64 URZ, [UR5+0x130], UR8 ;  /* 0x0001300805ff75b2 */ /* 0x0022a20008000100 */
[----:B------:R1:W1:Y:S01]  /*0e40*/  SYNCS.EXCH.64 URZ, [UR5+0x140], UR8 ;  /* 0x0001400805ff75b2 */ /* 0x0002620008000100 */
[----:B------:R1:W1:Y:S01]  /*0e50*/  SYNCS.EXCH.64 URZ, [UR5+0x138], UR8 ;  /* 0x0001380805ff75b2 */ /* 0x0002620008000100 */
[----:B------:R1:W1:Y:S01]  /*0e60*/  SYNCS.EXCH.64 URZ, [UR5+0x148], UR8 ;  /* 0x0001480805ff75b2 */ /* 0x0002620008000100 */
[----:B------:R-:W-:Y:S01]  /*0e70*/  NOP ;  /* 0x0000000000007918 */ /* 0x000fe20000000000 */
.L_x_15:
[----:B------:R-:W-:Y:S01]  /*0e80*/  VOTEU.ALL UP0, P1 ;  /* 0x0000000000ff7886 */ /* 0x000fe20000800000 */
[----:B-1----:R-:W1:Y:S01]  /*0e90*/  LDCU UR5, c[0x0][0x36c] ;  /* 0x00006d80ff0577ac */ /* 0x002e620008000800 */
[----:B------:R-:W-:Y:S01]  /*0ea0*/  NOP ;  /* 0x0000000000007918 */ /* 0x000fe20000000000 */
[----:B------:R-:W-:Y:S01]  /*0eb0*/  ISETP.NE.OR P5, PT, R0, 0x2, !P5 ;  /* 0x000000020000780c */ /* 0x000fe20006fa5670 */
[----:B------:R-:W-:Y:S01]  /*0ec0*/  UMOV UR8, 0x80 ;  /* 0x0000008000087882 */ /* 0x000fe20000000000 */
[----:B------:R-:W-:Y:S01]  /*0ed0*/  @!UP0 UMOV UR4, 0x400 ;  /* 0x0000040000048882 */ /* 0x000fe20000000000 */
[----:B------:R-:W-:-:S04]  /*0ee0*/  @!UP0 UIADD3 UR8, UPT, UPT, -UR8, 0x100000, URZ ;  /* 0x0010000008088890 */ /* 0x000fc8000fffe1ff */
[----:B------:R-:W-:Y:S02]  /*0ef0*/  @!UP0 USHF.L.U32 UR9, UR8, 0xb, URZ ;  /* 0x0000000b08098899 */ /* 0x000fe400080006ff */
[----:B------:R-:W-:Y:S01]  /*0f00*/  @!UP0 USHF.L.U32 UR8, UR8, 0x1, URZ ;  /* 0x0000000108088899 */ /* 0x000fe200080006ff */
[----:B------:R-:W-:Y:S01]  /*0f10*/  LOP3.LUT R8, R165, 0x1f, RZ, 0xc0, !PT ;  /* 0x0000001fa5087812 */ /* 0x000fe200078ec0ff */
[----:B------:R-:W-:Y:S01]  /*0f20*/  @!UP0 ULEA UR4, UR45, UR4, 0x18 ;  /* 0x000000042d048291 */ /* 0x000fe2000f8ec0ff */
[----:B------:R-:W-:Y:S01]  /*0f30*/  VOTEU.ALL UP0, P1 ;  /* 0x0000000000ff7886 */ /* 0x000fe20000800000 */
[----:B------:R-:W-:Y:S01]  /*0f40*/  UISETP.NE.AND UP3, UPT, UR6, URZ, UPT ;  /* 0x000000ff0600728c */ /* 0x000fe2000bf65270 */
[----:B------:R-:W3:Y:S09]  /*0f50*/  FENCE.VIEW.ASYNC.S ;  /* 0x00000000000073c6 */ /* 0x000ef20000000000 */
[----:B---3--:R3:W2:Y:S01]  /*0f60*/  @!UP0 SYNCS.EXCH.64 URZ, [UR4+0x150], UR8 ;  /* 0x0001500804ff85b2 */ /* 0x0086a20008000100 */
[----:B-1----:R-:W-:-:S09]  /*0f70*/  UISETP.EQ.U32.AND UP0, UPT, UR5, 0x1, UPT ;  /* 0x000000010500788c */ /* 0x002fd2000bf02070 */
[----:B------:R-:W-:Y:S05]  /*0f80*/  BRA.U !UP0, `(.L_x_16) ;  /* 0x0000000108087547 */ /* 0x000fea000b800000 */
[----:B--2-4-:R-:W-:Y:S01]  /*0f90*/  UCGABAR_ARV ;  /* 0x00000000000079c7 */ /* 0x014fe20008000000 */
[----:B------:R-:W-:Y:S05]  /*0fa0*/  BRA `(.L_x_17) ;  /* 0x0000000000047947 */ /* 0x000fea0003800000 */
.L_x_16:
[----:B--2-4-:R-:W-:Y:S01]  /*0fb0*/  NOP ;  /* 0x0000000000007918 */ /* 0x014fe20000000000 */
.L_x_17:
[----:B------:R-:W1:Y:S01]  /*0fc0*/  S2UR UR19, SR_CTAID.X ;  /* 0x00000000001379c3 */ /* 0x000e620000002500 */
[----:B------:R-:W-:-:S05]  /*0fd0*/  CS2R.32 R152, SR_CgaSize ;  /* 0x0000000000987805 */ /* 0x000fca0000008a00 */
[----:B------:R-:W-:-:S05]  /*0fe0*/  IMAD R152, R152, -0xa0, RZ ;  /* 0xffffff6098987824 */ /* 0x000fca00078e02ff */
[----:B------:R-:W-:-:S14]  /*0ff0*/  R2UR UR5, R152 ;  /* 0x00000000980572ca */ /* 0x000fdc00000e0000 */
[----:B------:R-:W2:Y:S01]  /*1000*/  LDCU UR5, c[0x0][UR5+0x2b0] ;  /* 0x00005600050577ac */ /* 0x000ea20008000800 */
[----:B------:R-:W-:-:S05]  /*1010*/  CS2R.32 R152, SR_CgaSize ;  /* 0x0000000000987805 */ /* 0x000fca0000008a00 */
[----:B------:R-:W-:-:S05]  /*1020*/  IMAD R152, R152, -0xa0, RZ ;  /* 0xffffff6098987824 */ /* 0x000fca00078e02ff */
[----:B---3--:R-:W-:-:S14]  /*1030*/  R2UR UR4, R152 ;  /* 0x00000000980472ca */ /* 0x008fdc00000e0000 */
[----:B------:R-:W3:Y:S01]  /*1040*/  LDCU UR4, c[0x0][UR4+0x2b4] ;  /* 0x00005680040477ac */ /* 0x000ee20008000800 */
[----:B------:R-:W4:Y:S01]  /*1050*/  S2UR UR8, SR_CTAID.Y ;  /* 0x00000000000879c3 */ /* 0x000f220000002600 */
[----:B------:R-:W2:Y:S01]  /*1060*/  LDCU UR7, c[0x0][0xf30] ;  /* 0x0001e600ff0777ac */ /* 0x000ea20008000800 */
[----:B------:R-:W-:Y:S02]  /*1070*/  USHF.L.U32 UR18, UR45, 0x7, URZ ;  /* 0x000000072d127899 */ /* 0x000fe400080006ff */
[----:B------:R-:W-:-:S04]  /*1080*/  UISETP.NE.AND UP1, UPT, UR6, 0x2, UPT ;  /* 0x000000020600788c */ /* 0x000fc8000bf25270 */
[----:B------:R-:W3:Y:S01]  /*1090*/  LDC R11, c[0x0][0xf24] ;  /* 0x0003c900ff0b7b82 */ /* 0x000ee20000000800 */
[----:B------:R-:W-:Y:S01]  /*10a0*/  ULOP3.LUT UR18, UR18, 0x80, URZ, 0xc0, !UPT ;  /* 0x0000008012127892 */ /* 0x000fe2000f8ec0ff */
[----:B-1----:R-:W-:Y:S02]  /*10b0*/  I2FP.F32.U32 R152, UR19 ;  /* 0x0000001300987c45 */ /* 0x002fe40008201000 */
[----:B------:R-:W-:-:S05]  /*10c0*/  CS2R.32 R5, SR_CgaSize ;  /* 0x0000000000057805 */ /* 0x000fca0000008a00 */
[----:B------:R-:W-:-:S06]  /*10d0*/  IMAD R5, R5, -0xa0, RZ ;  /* 0xffffff6005057824 */ /* 0x000fcc00078e02ff */
[----:B------:R-:W1:Y:S01]  /*10e0*/  LDC R5, c[0x0][R5+0x2a0] ;  /* 0x0000a80005057b82 */ /* 0x000e620000000800 */
[----:B--2---:R-:W-:Y:S01]  /*10f0*/  UISETP.NE.AND UP2, UPT, UR7, 0x1, UPT ;  /* 0x000000010700788c */ /* 0x004fe2000bf45270 */
[----:B------:R-:W-:Y:S01]  /*1100*/  FMUL R152, R152, UR5 ;  /* 0x0000000598987c20 */ /* 0x000fe20008400000 */
[----:B------:R-:W-:Y:S01]  /*1110*/  USHF.L.U32 UR5, UR45, 0xb, URZ ;  /* 0x0000000b2d057899 */ /* 0x000fe200080006ff */
[----:B----4-:R-:W-:Y:S02]  /*1120*/  I2FP.F32.U32 R0, UR8 ;  /* 0x0000000800007c45 */ /* 0x010fe40008201000 */
[----:B------:R-:W-:-:S05]  /*1130*/  CS2R.32 R3, SR_CgaSize ;  /* 0x0000000000037805 */ /* 0x000fca0000008a00 */
[----:B------:R-:W-:-:S06]  /*1140*/  IMAD R3, R3, -0xa0, RZ ;  /* 0xffffff6003037824 */ /* 0x000fcc00078e02ff */
[----:B------:R-:W2:Y:S01]  /*1150*/  LDC R3, c[0x0][R3+0x2a4] ;  /* 0x0000a90003037b82 */ /* 0x000ea20000000800 */
[----:B------:R-:W-:Y:S01]  /*1160*/  MOV R20, UR8 ;  /* 0x0000000800147c02 */ /* 0x000fe20008000f00 */
[----:B------:R-:W4:Y:S01]  /*1170*/  F2I.U32.TRUNC.NTZ R152, R152 ;  /* 0x0000009800987305 */ /* 0x000f22000020f000 */
[----:B------:R-:W-:Y:S01]  /*1180*/  ULOP3.LUT UR5, UR5, 0x800, URZ, 0xc0, !UPT ;  /* 0x0000080005057892 */ /* 0x000fe2000f8ec0ff */
[----:B---3--:R-:W-:Y:S01]  /*1190*/  FMUL R0, R0, UR4 ;  /* 0x0000000400007c20 */ /* 0x008fe20008400000 */
[----:B------:R-:W-:Y:S01]  /*11a0*/  USHF.L.U32 UR4, UR45, 0x8, URZ ;  /* 0x000000082d047899 */ /* 0x000fe200080006ff */
[----:B------:R-:W-:Y:S02]  /*11b0*/  ISETP.GE.AND P0, PT, R11, 0x1, PT ;  /* 0x000000010b00780c */ /* 0x000fe40003f06270 */
[----:B------:R-:W3:Y:S01]  /*11c0*/  LDC R72, c[0x0][0xf24] ;  /* 0x0003c900ff487b82 */ /* 0x000ee20000000800 */
[----:B------:R-:W-:Y:S01]  /*11d0*/  ULOP3.LUT UR4, UR4, 0x100, URZ, 0xc0, !UPT ;  /* 0x0000010004047892 */ /* 0x000fe2000f8ec0ff */
[----:B------:R-:W1:Y:S06]  /*11e0*/  F2I.U32.TRUNC.NTZ R150, R0 ;  /* 0x0000000000967305 */ /* 0x000e6c000020f000 */
[----:B------:R-:W3:Y:S01]  /*11f0*/  S2UR UR44, SR_CTAID.Z ;  /* 0x00000000002c79c3 */ /* 0x000ee20000002700 */
[----:B----4-:R-:W-:-:S05]  /*1200*/  IADD3 R152, PT, PT, -R152, RZ, RZ ;  /* 0x000000ff98987210 */ /* 0x010fca0007ffe1ff */
[----:B-1----:R-:W-:Y:S01]  /*1210*/  IMAD R152, R5, R152, UR19 ;  /* 0x0000001305987e24 */ /* 0x002fe2000f8e0298 */
[----:B------:R-:W-:Y:S02]  /*1220*/  IADD3 R150, PT, PT, -R150, RZ, RZ ;  /* 0x000000ff96967210 */ /* 0x000fe40007ffe1ff */
[----:B------:R-:W-:-:S03]  /*1230*/  PRMT R0, RZ, 0x7610, R0 ;  /* 0x00007610ff007816 */ /* 0x000fc60000000000 */
[----:B--2---:R-:W-:Y:S01]  /*1240*/  IMAD R150, R3, R150, UR8 ;  /* 0x0000000803967e24 */ /* 0x004fe2000f8e0296 */
[----:B------:R-:W-:Y:S06]  /*1250*/  BRA.U UP3, `(.L_x_18) ;  /* 0x0000000103207547 */ /* 0x000fec000b800000 */
[C---:B------:R-:W-:Y:S02]  /*1260*/  ISETP.NE.AND P2, PT, R150.reuse, 0x1, PT ;  /* 0x000000019600780c */ /* 0x040fe40003f45270 */
[----:B------:R-:W-:Y:S02]  /*1270*/  ISETP.NE.AND P1, PT, R150, RZ, PT ;  /* 0x000000ff9600720c */ /* 0x000fe40003f25270 */
[C---:B------:R-:W-:Y:S02]  /*1280*/  ISETP.NE.AND P3, PT, R152.reuse, RZ, PT ;  /* 0x000000ff9800720c */ /* 0x040fe40003f65270 */
[----:B------:R-:W-:Y:S02]  /*1290*/  SEL R0, RZ, 0x2, P2 ;  /* 0x00000002ff007807 */ /* 0x000fe40001000000 */
[----:B------:R-:W-:Y:S02]  /*12a0*/  ISETP.EQ.OR P1, PT, R152, RZ, !P1 ;  /* 0x000000ff9800720c */ /* 0x000fe40004f22670 */
[----:B------:R-:W-:-:S02]  /*12b0*/  SEL R0, R0, 0x2, P3 ;  /* 0x0000000200007807 */ /* 0x000fc40001800000 */
[----:B------:R-:W-:-:S05]  /*12c0*/  SEL R3, RZ, 0x1, !P1 ;  /* 0x00000001ff037807 */ /* 0x000fca0004800000 */
[----:B------:R-:W-:Y:S02]  /*12d0*/  IMAD.IADD R0, R3, 0x1, R0 ;  /* 0x0000000103007824 */ /* 0x000fe400078e0200 */
.L_x_18:
[----:B------:R-:W-:Y:S05]  /*12e0*/  @!P0 BRA `(.L_x_19) ;  /* 0x0000000000c08947 */ /* 0x000fea0003800000 */
[----:B------:R-:W1:Y:S01]  /*12f0*/  LDC.64 R4, c[0x0][0xf18] ;  /* 0x0003c600ff047b82 */ /* 0x000e620000000a00 */
[----:B------:R-:W-:-:S07]  /*1300*/  ISETP.NE.AND P0, PT, R11, 0x1, PT ;  /* 0x000000010b00780c */ /* 0x000fce0003f05270 */
[----:B------:R-:W2:Y:S08]  /*1310*/  LDC R10, c[0x0][0xf0c] ;  /* 0x0003c300ff0a7b82 */ /* 0x000eb00000000800 */
[----:B------:R-:W4:Y:S08]  /*1320*/  LDC R13, c[0x0][0x370] ;  /* 0x0000dc00ff0d7b82 */ /* 0x000f300000000800 */
[----:B------:R-:W3:Y:S01]  /*1330*/  LDC R12, c[0x0][0x374] ;  /* 0x0000dd00ff0c7b82 */ /* 0x000ee20000000800 */
[----:B-1----:R-:W-:Y:S01]  /*1340*/  ISETP.NE.AND P1, PT, R4, 0x1, PT ;  /* 0x000000010400780c */ /* 0x002fe20003f25270 */
[----:B------:R-:W-:-:S06]  /*1350*/  IMAD.HI.U32 R18, R20, R5, RZ ;  /* 0x0000000514127227 */ /* 0x000fcc00078e00ff */
[----:B------:R-:W4:Y:S01]  /*1360*/  LDC.64 R6, c[0x0][0xf10] ;  /* 0x0003c400ff067b82 */ /* 0x000f220000000a00 */
[----:B--2---:R-:W-:-:S07]  /*1370*/  ISETP.NE.AND P2, PT, R10, 0x1, PT ;  /* 0x000000010a00780c */ /* 0x004fce0003f45270 */
[----:B------:R-:W1:Y:S08]  /*1380*/  LDC R9, c[0x0][0xf20] ;  /* 0x0003c800ff097b82 */ /* 0x000e700000000800 */
[----:B------:R-:W2:Y:S01]  /*1390*/  LDC.64 R2, c[0x0][0xf28] ;  /* 0x0003ca00ff027b82 */ /* 0x000ea20000000a00 */
[----:B---3--:R-:W-:-:S04]  /*13a0*/  IMAD.HI.U32 R14, R12, R5, RZ ;  /* 0x000000050c0e7227 */ /* 0x008fc800078e00ff */
[----:B------:R-:W-:Y:S02]  /*13b0*/  IMAD.U32 R5, RZ, RZ, UR19 ;  /* 0x00000013ff057e24 */ /* 0x000fe4000f8e00ff */
[----:B----4-:R-:W-:-:S04]  /*13c0*/  IMAD.HI.U32 R16, R13, R6, RZ ;  /* 0x000000060d107227 */ /* 0x010fc800078e00ff */
[----:B------:R-:W-:Y:S01]  /*13d0*/  IMAD.HI.U32 R6, R6, UR19, RZ ;  /* 0x0000001306067c27 */ /* 0x000fe2000f8e00ff */
[----:B------:R-:W-:Y:S02]  /*13e0*/  @P2 SHF.R.U32.HI R13, RZ, R7, R16 ;  /* 0x00000007ff0d2219 */ /* 0x000fe40000011610 */
[-C--:B-1----:R-:W-:Y:S02]  /*13f0*/  @P1 SHF.R.U32.HI R12, RZ, R9.reuse, R14 ;  /* 0x00000009ff0c1219 */ /* 0x082fe4000001160e */
[----:B------:R-:W-:Y:S02]  /*1400*/  SHF.R.U32.HI R9, RZ, R9, R18 ;  /* 0x00000009ff097219 */ /* 0x000fe40000011612 */
[----:B------:R-:W-:Y:S02]  /*1410*/  SHF.R.U32.HI R6, RZ, R7, R6 ;  /* 0x00000007ff067219 */ /* 0x000fe40000011606 */
[----:B------:R-:W-:Y:S01]  /*1420*/  SEL R9, R20, R9, !P1 ;  /* 0x0000000914097207 */ /* 0x000fe20004800000 */
[----:B--2---:R-:W-:Y:S01]  /*1430*/  IMAD.HI.U32 R14, R12, R2, RZ ;  /* 0x000000020c0e7227 */ /* 0x004fe200078e00ff */
[----:B------:R-:W-:-:S03]  /*1440*/  SEL R5, R5, R6, !P2 ;  /* 0x0000000605057207 */ /* 0x000fc60005000000 */
[----:B------:R-:W-:Y:S01]  /*1450*/  IMAD.HI.U32 R16, R13, R2, RZ ;  /* 0x000000020d107227 */ /* 0x000fe200078e00ff */
[----:B------:R-:W-:-:S03]  /*1460*/  @P0 SHF.R.U32.HI R12, RZ, R3, R14 ;  /* 0x00000003ff0c0219 */ /* 0x000fc6000001160e */
[----:B------:R-:W-:Y:S01]  /*1470*/  IMAD.MOV R7, RZ, RZ, -R5 ;  /* 0x000000ffff077224 */ /* 0x000fe200078e0a05 */
[----:B------:R-:W-:Y:S01]  /*1480*/  @P0 SHF.R.U32.HI R13, RZ, R3, R16 ;  /* 0x00000003ff0d0219 */ /* 0x000fe20000011610 */
[----:B------:R-:W-:Y:S02]  /*1490*/  IMAD R12, R12, R11, RZ ;  /* 0x0000000b0c0c7224 */ /* 0x000fe400078e02ff */
[----:B------:R-:W-:Y:S02]  /*14a0*/  IMAD R7, R10, R7, UR19 ;  /* 0x000000130a077e24 */ /* 0x000fe4000f8e0207 */
[----:B------:R-:W-:Y:S01]  /*14b0*/  IMAD R6, R13, R11, RZ ;  /* 0x0000000b0d067224 */ /* 0x000fe200078e02ff */
[----:B------:R-:W-:-:S04]  /*14c0*/  ISETP.GE.AND P1, PT, R9, R12, PT ;  /* 0x0000000c0900720c */ /* 0x000fc80003f26270 */
[----:B------:R-:W-:Y:S01]  /*14d0*/  ISETP.GE.OR P1, PT, R5, R6, P1 ;  /* 0x000000060500720c */ /* 0x000fe20000f26670 */
[----:B------:R-:W-:-:S05]  /*14e0*/  IMAD.HI.U32 R6, R9, R2, RZ ;  /* 0x0000000209067227 */ /* 0x000fca00078e00ff */
[----:B------:R-:W-:-:S04]  /*14f0*/  SHF.R.U32.HI R6, RZ, R3, R6 ;  /* 0x00000003ff067219 */ /* 0x000fc80000011606 */
[----:B------:R-:W-:-:S03]  /*1500*/  SEL R6, R9, R6, !P0 ;  /* 0x0000000609067207 */ /* 0x000fc60004000000 */
[----:B------:R-:W-:-:S04]  /*1510*/  @!P1 IMAD.HI.U32 R12, R5, R2, RZ ;  /* 0x00000002050c9227 */ /* 0x000fc800078e00ff */
[----:B------:R-:W-:Y:S01]  /*1520*/  IMAD.MOV R2, RZ, RZ, -R6 ;  /* 0x000000ffff027224 */ /* 0x000fe200078e0a06 */
[----:B------:R-:W-:-:S03]  /*1530*/  @!P1 SHF.R.U32.HI R12, RZ, R3, R12 ;  /* 0x00000003ff0c9219 */ /* 0x000fc6000001160c */
[----:B------:R-:W-:Y:S01]  /*1540*/  IMAD R2, R11, R2, R9 ;  /* 0x000000020b027224 */ /* 0x000fe200078e0209 */
[----:B------:R-:W-:-:S04]  /*1550*/  @!P1 SEL R3, R5, R12, !P0 ;  /* 0x0000000c05039207 */ /* 0x000fc80004000000 */
[----:B------:R-:W-:Y:S01]  /*1560*/  @!P1 IADD3 R6, PT, PT, R6, -R3, RZ ;  /* 0x8000000306069210 */ /* 0x000fe20007ffe0ff */
[----:B------:R-:W-:Y:S01]  /*1570*/  @!P1 IMAD R2, R2, R13, R3 ;  /* 0x0000000d02029224 */ /* 0x000fe200078e0203 */
[----:B------:R-:W-:-:S03]  /*1580*/  IADD3 R3, PT, PT, -R9, RZ, RZ ;  /* 0x000000ff09037210 */ /* 0x000fc60007ffe1ff */
[----:B------:R-:W-:Y:S01]  /*1590*/  @!P1 IMAD R9, R6, R11, R5 ;  /* 0x0000000b06099224 */ /* 0x000fe200078e0205 */
[----:B------:R-:W-:Y:S01]  /*15a0*/  @!P1 MOV R5, R2 ;  /* 0x0000000200059202 */ /* 0x000fe20000000f00 */
[----:B------:R-:W-:-:S04]  /*15b0*/  IMAD R3, R4, R3, R20 ;  /* 0x0000000304037224 */ /* 0x000fc800078e0214 */
[----:B------:R-:W-:Y:S02]  /*15c0*/  IMAD R7, R5, R10, R7 ;  /* 0x0000000a05077224 */ /* 0x000fe400078e0207 */
[----:B------:R-:W-:-:S03]  /*15d0*/  IMAD R20, R9, R4, R3 ;  /* 0x0000000409147224 */ /* 0x000fc600078e0203 */
[----:B------:R-:W-:-:S15]  /*15e0*/  R2UR UR19, R7 ;  /* 0x00000000071372ca */ /* 0x000fde00000e0000 */
.L_x_19:
[----:B------:R-:W-:Y:S05]  /*15f0*/  BRA.U UP2, `(.L_x_20) ;  /* 0x0000000102487547 */ /* 0x000fea000b800000 */
[----:B------:R-:W1:Y:S08]  /*1600*/  LDC.64 R4, c[0x0][0xf10] ;  /* 0x0003c400ff047b82 */ /* 0x000e700000000a00 */
[----:B------:R-:W2:Y:S08]  /*1610*/  LDC.64 R2, c[0x0][0xf18] ;  /* 0x0003c600ff027b82 */ /* 0x000eb00000000a00 */
[----:B------:R-:W4:Y:S08]  /*1620*/  LDC R6, c[0x0][0xf20] ;  /* 0x0003c800ff067b82 */ /* 0x000f300000000800 */
[----:B------:R-:W3:Y:S01]  /*1630*/  LDC R7, c[0x0][0xf0c] ;  /* 0x0003c300ff077b82 */ /* 0x000ee20000000800 */
[----:B-1----:R-:W-:-:S05]  /*1640*/  IMAD.HI.U32 R4, R4, UR19, RZ ;  /* 0x0000001304047c27 */ /* 0x002fca000f8e00ff */
[----:B------:R-:W-:Y:S01]  /*1650*/  SHF.R.U32.HI R4, RZ, R5, R4 ;  /* 0x00000005ff047219 */ /* 0x000fe20000011604 */
[----:B--2---:R-:W-:Y:S01]  /*1660*/  IMAD.HI.U32 R3, R20, R3, RZ ;  /* 0x0000000314037227 */ /* 0x004fe200078e00ff */
[----:B------:R-:W-:-:S04]  /*1670*/  ISETP.NE.AND P0, PT, R2, 0x1, PT ;  /* 0x000000010200780c */ /* 0x000fc80003f05270 */
[----:B----4-:R-:W-:Y:S01]  /*1680*/  SHF.R.U32.HI R5, RZ, R6, R3 ;  /* 0x00000006ff057219 */ /* 0x010fe20000011603 */
[----:B------:R-:W-:Y:S01]  /*1690*/  IMAD.U32 R3, RZ, RZ, UR19 ;  /* 0x00000013ff037e24 */ /* 0x000fe2000f8e00ff */
[----:B---3--:R-:W-:-:S04]  /*16a0*/  ISETP.NE.AND P1, PT, R7, 0x1, PT ;  /* 0x000000010700780c */ /* 0x008fc80003f25270 */
[----:B------:R-:W-:Y:S02]  /*16b0*/  SEL R3, R3, R4, !P1 ;  /* 0x0000000403037207 */ /* 0x000fe40004800000 */
[----:B------:R-:W-:-:S05]  /*16c0*/  SEL R4, R20, R5, !P0 ;  /* 0x0000000514047207 */ /* 0x000fca0004000000 */
[----:B------:R-:W-:Y:S02]  /*16d0*/  IMAD.IADD R6, R4, 0x1, -R3 ;  /* 0x0000000104067824 */ /* 0x000fe400078e0a03 */
[----:B------:R-:W-:Y:S02]  /*16e0*/  IMAD.IADD R3, R3, 0x1, -R4 ;  /* 0x0000000103037824 */ /* 0x000fe400078e0a04 */
[----:B------:R-:W-:Y:S02]  /*16f0*/  IMAD R6, R6, R7, UR19 ;  /* 0x0000001306067e24 */ /* 0x000fe4000f8e0207 */
[----:B------:R-:W-:-:S03]  /*1700*/  IMAD R20, R3, R2, R20 ;  /* 0x0000000203147224 */ /* 0x000fc600078e0214 */
[----:B------:R-:W-:-:S15]  /*1710*/  R2UR UR19, R6 ;  /* 0x00000000061372ca */ /* 0x000fde00000e0000 */
.L_x_20:
[----:B------:R-:W-:Y:S05]  /*1720*/  BRA.U !UP0, `(.L_x_21) ;  /* 0x00000001080c7547 */ /* 0x000fea000b800000 */
[----:B------:R-:W-:Y:S01]  /*1730*/  UCGABAR_WAIT ;  /* 0x0000000000007dc7 */ /* 0x000fe20008000000 */
[----:B------:R-:W-:Y:S01]  /*1740*/  CCTL.IVALL ;  /* 0x00000000ff00798f */ /* 0x000fe20002000000 */
[----:B------:R-:W-:Y:S05]  /*1750*/  BRA `(.L_x_22) ;  /* 0x0000000000047947 */ /* 0x000fea0003800000 */
.L_x_21:
[----:B------:R-:W-:Y:S06]  /*1760*/  BAR.SYNC.DEFER_BLOCKING 0x0 ;  /* 0x0000000000007b1d */ /* 0x000fec0000010000 */
.L_x_22:
[----:B------:R-:W-:Y:S05]  /*1770*/  BRA.U UP1, `(.L_x_23) ;  /* 0x0000001901307547 */ /* 0x000fea000b800000 */
[----:B------:R-:W1:Y:S01]  /*1780*/  LDCU UR31, c[0x0][0x38c] ;  /* 0x00007180ff1f77ac */ /* 0x000e620008000800 */
[----:B------:R-:W2:Y:S01]  /*1790*/  LDC R9, c[0x0][0x370] ;  /* 0x0000dc00ff097b82 */ /* 0x000ea20000000800 */
[----:B------:R-:W-:Y:S01]  /*17a0*/  PLOP3.LUT P1, PT, PT, PT, UP4, 0x80, 0x8 ;  /* 0x000000000008781c */ /* 0x000fe20003f2f048 */
[----:B------:R-:W-:Y:S01]  /*17b0*/  HFMA2 R12, -RZ, RZ, 0, 0 ;  /* 0x00000000ff0c7431 */ /* 0x000fe200000001ff */
[----:B------:R-:W-:Y:S01]  /*17c0*/  UISETP.NE.AND UP1, UPT, UR6, URZ, UPT ;  /* 0x000000ff0600728c */ /* 0x000fe2000bf25270 */
[----:B------:R-:W-:Y:S01]  /*17d0*/  ISETP.EQ.OR P4, PT, R8, RZ, P5 ;  /* 0x000000ff0800720c */ /* 0x000fe20002f82670 */
[----:B------:R-:W-:Y:S01]  /*17e0*/  UMOV UR7, 0x400 ;  /* 0x0000040000077882 */ /* 0x000fe20000000000 */
[----:B------:R-:W-:Y:S01]  /*17f0*/  USHF.L.U32 UR22, UR45, 0x6, URZ ;  /* 0x000000062d167899 */ /* 0x000fe200080006ff */
[----:B------:R-:W-:Y:S01]  /*1800*/  PLOP3.LUT P1, PT, P1, PT, PT, 0x8, 0x80 ;  /* 0x000000000080781c */ /* 0x000fe20000f2e170 */
[----:B------:R-:W4:Y:S01]  /*1810*/  LDC R0, c[0x0][0x374] ;  /* 0x0000dd00ff007b82 */ /* 0x000f220000000800 */
[----:B------:R-:W-:Y:S01]  /*1820*/  IMAD.MOV.U32 R15, RZ, RZ, 0x1 ;  /* 0x00000001ff0f7424 */ /* 0x000fe200078e00ff */
[----:B------:R-:W-:Y:S01]  /*1830*/  MOV R8, 0x1 ;  /* 0x0000000100087802 */ /* 0x000fe20000000f00 */
[----:B------:R-:W-:Y:S01]  /*1840*/  IMAD.MOV.U32 R14, RZ, RZ, RZ ;  /* 0x000000ffff0e7224 */ /* 0x000fe200078e00ff */
[----:B------:R-:W2:Y:S01]  /*1850*/  LDCU.64 UR46, c[0x0][0x348] ;  /* 0x00006900ff2e77ac */ /* 0x000ea20008000a00 */
[----:B------:R-:W-:Y:S01]  /*1860*/  IMAD.MOV.U32 R10, RZ, RZ, RZ ;  /* 0x000000ffff0a7224 */ /* 0x000fe200078e00ff */
[----:B------:R-:W-:-:S02]  /*1870*/  ULOP3.LUT UR22, UR22, 0x40, URZ, 0xe2, !UPT ;  /* 0x0000004016167892 */ /* 0x000fc4000f8ee2ff */
[----:B-1----:R-:W-:Y:S02]  /*1880*/  UIADD3 UR8, UPT, UPT, UR31, 0x3f, URZ ;  /* 0x0000003f1f087890 */ /* 0x002fe4000fffe0ff */
[----:B------:R-:W-:Y:S02]  /*1890*/  UIADD3 UR6, UPT, UPT, UR31, -0x1, URZ ;  /* 0xffffffff1f067890 */ /* 0x000fe4000fffe0ff */
[----:B------:R-:W-:Y:S02]  /*18a0*/  USHF.R.S32.HI UR38, URZ, 0x1f, UR8 ;  /* 0x0000001fff267899 */ /* 0x000fe40008011408 */
[----:B------:R-:W-:Y:S02]  /*18b0*/  UISETP.GE.U32.AND UP2, UPT, UR6, -0x7f, UPT ;  /* 0xffffff810600788c */ /* 0x000fe4000bf46070 */
[----:B------:R-:W-:Y:S02]  /*18c0*/  ULEA.HI UR38, UR38, UR8, URZ, 0x6 ;  /* 0x0000000826267291 */ /* 0x000fe4000f8f30ff */
[----:B------:R-:W-:-:S02]  /*18d0*/  ULEA UR6, UR45, UR7, 0x18 ;  /* 0x000000072d067291 */ /* 0x000fc4000f8ec0ff */
[----:B------:R-:W-:Y:S02]  /*18e0*/  USHF.R.S32.HI UR38, URZ, 0x6, UR38 ;  /* 0x00000006ff267899 */ /* 0x000fe40008011426 */
[----:B------:R-:W-:Y:S02]  /*18f0*/  UIADD3 UR31, UPT, UPT, UR31, 0x7e, URZ ;  /* 0x0000007e1f1f7890 */ /* 0x000fe4000fffe0ff */
[----:B------:R-:W-:Y:S02]  /*1900*/  UISETP.LT.U32.AND UP0, UPT, UR38, 0xb, UPT ;  /* 0x0000000b2600788c */ /* 0x000fe4000bf01070 */
[----:B------:R-:W-:Y:S02]  /*1910*/  USEL UR14, UR14, 0x2, UP1 ;  /* 0x000000020e0e7887 */ /* 0x000fe40008800000 */
[----:B------:R-:W-:Y:S02]  /*1920*/  USEL UR37, UR38, 0xb, UP0 ;  /* 0x0000000b26257887 */ /* 0x000fe40008000000 */
[----:B------:R-:W-:-:S02]  /*1930*/  UIADD3 UR30, UPT, UPT, UR6, 0x31800, UR4 ;  /* 0x00031800061e7890 */ /* 0x000fc4000fffe004 */
[----:B------:R-:W-:Y:S02]  /*1940*/  UIADD3 UR7, UPT, UPT, UR37, -0x1, URZ ;  /* 0xffffffff25077890 */ /* 0x000fe4000fffe0ff */
[----:B------:R-:W-:Y:S02]  /*1950*/  @UP2 UIADD3 UR7, UPT, UPT, UR37, URZ, URZ ;  /* 0x000000ff25072290 */ /* 0x000fe4000fffe0ff */
[----:B------:R-:W-:Y:S02]  /*1960*/  UIADD3 UR23, UPT, UPT, UR38, -UR37, URZ ;  /* 0x8000002526177290 */ /* 0x000fe4000fffe0ff */
[----:B------:R-:W-:Y:S01]  /*1970*/  UIADD3 UR7, UPT, UPT, UR7, 0x1, URZ ;  /* 0x0000000107077890 */ /* 0x000fe2000fffe0ff */
[----:B--2---:R-:W-:-:S11]  /*1980*/  UMOV UR15, URZ ;  /* 0x000000ff000f7c82 */ /* 0x004fd60008000000 */
.L_x_47:
[----:B------:R-:W-:-:S09]  /*1990*/  UISETP.NE.AND UP0, UPT, UR45, URZ, UPT ;  /* 0x000000ff2d00728c */ /* 0x000fd2000bf05270 */
[----:B------:R-:W-:Y:S05]  /*19a0*/  BRA.U UP0, `(.L_x_24) ;  /* 0x0000000100287547 */ /* 0x000fea000b800000 */
[----:B------:R-:W-:Y:S02]  /*19b0*/  LEA R2, R10, UR6, 0x3 ;  /* 0x000000060a027c11 */ /* 0x000fe4000f8e18ff */
[----:B------:R-:W-:-:S04]  /*19c0*/  SHF.L.U32 R3, R8, 0x1f, RZ ;  /* 0x0000001f08037819 */ /* 0x000fc800000006ff */
[----:B------:R-:W1:Y:S02]  /*19d0*/  SYNCS.PHASECHK.TRANS64.TRYWAIT P0, [R2+URZ+0x140], R3 ;  /* 0x00014003020075a7 */ /* 0x000e6400080011ff */
[----:B-1----:R-:W-:Y:S05]  /*19e0*/  @!P0 BRA `(.L_x_25) ;  /* 0x000000a000fc8947 */ /* 0x002fea0003800000 */
.L_x_151:
[----:B------:R2:W-:Y:S01]  /*19f0*/  SYNCS.ARRIVE.TRANS64.A1T0 RZ, [R2+URZ+0x130], RZ ;  /* 0x000130ff02ff79a7 */ /* 0x0005e200081000ff */
[----:B------:R-:W-:-:S05]  /*1a00*/  VIADD R10, R10, 0x1 ;  /* 0x000000010a0a7836 */ /* 0x000fca0000000000 */
[----:B------:R-:W-:-:S04]  /*1a10*/  ISETP.NE.AND P0, PT, R10, 0x2, PT ;  /* 0x000000020a00780c */ /* 0x000fc80003f05270 */
[----:B-1----:R-:W-:Y:S02]  /*1a20*/  SEL R3, RZ, 0x1, P0 ;  /* 0x00000001ff037807 */ /* 0x002fe40000000000 */
[----:B------:R-:W-:Y:S02]  /*1a30*/  SEL R10, R10, RZ, P0 ;  /* 0x000000ff0a0a7207 */ /* 0x000fe40000000000 */
[----:B------:R-:W-:Y:S02]  /*1a40*/  LOP3.LUT R8, R8, R3, RZ, 0x3c, !PT ;  /* 0x0000000308087212 */ /* 0x000fe400078e3cff */
.L_x_24:
[----:B------:R-:W-:Y:S01]  /*1a50*/  ULEA UR8, UR15, UR6, 0x3 ;  /* 0x000000060f087291 */ /* 0x000fe2000f8e18ff */
[----:B--2---:R-:W-:Y:S01]  /*1a60*/  SHF.L.U32 R2, R15, 0x1f, RZ ;  /* 0x0000001f0f027819 */ /* 0x004fe200000006ff */
[----:B------:R-:W-:Y:S01]  /*1a70*/  UISETP.GE.U32.AND UP0, UPT, UR31, 0x7f, UPT ;  /* 0x0000007f1f00788c */ /* 0x000fe2000bf06070 */
[----:B------:R-:W-:Y:S01]  /*1a80*/  R2UR UR11, R20 ;  /* 0x00000000140b72ca */ /* 0x000fe200000e0000 */
[----:B------:R-:W-:Y:S01]  /*1a90*/  ULEA UR43, UR19, UR22, 0x7 ;  /* 0x00000016132b7291 */ /* 0x000fe2000f8e38ff */
[----:B------:R-:W-:-:S04]  /*1aa0*/  UMOV UR28, URZ ;  /* 0x000000ff001c7c82 */ /* 0x000fc80008000000 */
[----:B------:R1:W2:Y:S07]  /*1ab0*/  SYNCS.PHASECHK.TRANS64.TRYWAIT P2, [UR8+0x58], R2 ;  /* 0x00005802ff0075a7 */ /* 0x0002ae0008041108 */
[----:B------:R-:W-:Y:S02]  /*1ac0*/  USHF.L.U32 UR35, UR11, 0x8, URZ ;  /* 0x000000080b237899 */ /* 0x000fe400080006ff */
[----:B------:R-:W-:Y:S01]  /*1ad0*/  USHF.L.U32 UR11, UR11, 0x1, URZ ;  /* 0x000000010b0b7899 */ /* 0x000fe200080006ff */
[----:B------:R-:W-:Y:S11]  /*1ae0*/  BRA.U !UP0, `(.L_x_26) ;  /* 0x0000000508107547 */ /* 0x000ff6000b800000 */
[----:B------:R-:W-:Y:S01]  /*1af0*/  UMOV UR24, UR15 ;  /* 0x0000000f00187c82 */ /* 0x000fe20008000000 */
[----:B------:R-:W-:-:S05]  /*1b00*/  UMOV UR20, URZ ;  /* 0x000000ff00147c82 */ /* 0x000fca0008000000 */
.L_x_34:
[----:B------:R-:W-:Y:S01]  /*1b10*/  ULEA UR41, UR24, UR6, 0x3 ;  /* 0x0000000618297291 */ /* 0x000fe2000f8e18ff */
[----:B--2---:R-:W-:Y:S01]  /*1b20*/  @!P5 MOV R3, 0x3600 ;  /* 0x000036000003d802 */ /* 0x004fe20000000f00 */
[----:B--23--:R-:W-:Y:S10]  /*1b30*/  @P2 BRA `(.L_x_27) ;  /* 0x00000000000c2947 */ /* 0x00cff40003800000 */
[----:B------:R-:W-:-:S04]  /*1b40*/  SHF.L.U32 R5, R15, 0x1f, RZ ;  /* 0x0000001f0f057819 */ /* 0x000fc800000006ff */
[----:B------:R-:W2:Y:S02]  /*1b50*/  SYNCS.PHASECHK.TRANS64.TRYWAIT P0, [UR41+0x58], R5 ;  /* 0x00005805ff0075a7 */ /* 0x000ea40008001129 */
[----:B--2---:R-:W-:Y:S05]  /*1b60*/  @!P0 BRA `(.L_x_28) ;  /* 0x000000a000b08947 */ /* 0x004fea0003800000 */
.L_x_27:
[----:B------:R2:W-:Y:S01]  /*1b70*/  @!P5 SYNCS.ARRIVE.TRANS64 RZ, [UR41], R3 ;  /* 0x00000003ffffd9a7 */ /* 0x0005e20008000029 */
[----:B------:R-:W-:-:S04]  /*1b80*/  ULOP3.LUT UR8, UR14, 0x2, URZ, 0xfc, !UPT ;  /* 0x000000020e087892 */ /* 0x000fc8000f8efcff */
[----:B------:R-:W-:-:S09]  /*1b90*/  UISETP.NE.AND UP0, UPT, UR8, 0x2, UPT ;  /* 0x000000020800788c */ /* 0x000fd2000bf05270 */
[----:B------:R-:W-:Y:S05]  /*1ba0*/  BRA.U UP0, `(.L_x_29) ;  /* 0x0000000100047547 */ /* 0x000fea000b800000 */
[----:B---3--:R-:W-:Y:S05]  /*1bb0*/  BPT.TRAP 0x1 ;  /* 0x000000040000795c */ /* 0x008fea0000300000 */
.L_x_29:
[----:B------:R-:W-:Y:S04]  /*1bc0*/  BSSY.RECONVERGENT B0, `(.L_x_30) ;  /* 0x0000003000007945 */ /* 0x000fe80003800200 */
[----:B------:R-:W-:Y:S05]  /*1bd0*/  @P4 BRA `(.L_x_31) ;  /* 0x0000000000044947 */ /* 0x000fea0003800000 */
[----:B---3--:R-:W-:Y:S05]  /*1be0*/  BPT.TRAP 0x1 ;  /* 0x000000040000795c */ /* 0x008fea0000300000 */
.L_x_31:
[----:B---3--:R-:W-:Y:S05]  /*1bf0*/  BSYNC.RECONVERGENT B0 ;  /* 0x0000000000007941 */ /* 0x008fea0003800200 */
.L_x_30:
[----:B------:R-:W-:Y:S01]  /*1c00*/  UIADD3 UR15, UPT, UPT, UR24, 0x1, URZ ;  /* 0x00000001180f7890 */ /* 0x000fe2000fffe0ff */
[----:B------:R-:W-:Y:S01]  /*1c10*/  BSSY.RECONVERGENT B0, `(.L_x_32) ;  /* 0x000002c000007945 */ /* 0x000fe20003800200 */
[----:B------:R-:W-:Y:S02]  /*1c20*/  ELECT P0, URZ, PT ;  /* 0x0000000000ff782f */ /* 0x000fe40003800000 */
[----:B------:R-:W-:-:S04]  /*1c30*/  UISETP.NE.AND UP0, UPT, UR15, 0xb, UPT ;  /* 0x0000000b0f00788c */ /* 0x000fc8000bf05270 */
[----:B------:R-:W-:Y:S02]  /*1c40*/  USEL UR9, URZ, 0x1, UP0 ;  /* 0x00000001ff097887 */ /* 0x000fe40008000000 */
[----:B------:R-:W-:-:S04]  /*1c50*/  USEL UR15, UR15, URZ, UP0 ;  /* 0x000000ff0f0f7287 */ /* 0x000fc80008000000 */
[----:B------:R-:W-:Y:S01]  /*1c60*/  ULEA UR8, UR15, UR6, 0x3 ;  /* 0x000000060f087291 */ /* 0x000fe2000f8e18ff */
[----:B------:R-:W-:-:S04]  /*1c70*/  LOP3.LUT R15, R15, UR9, RZ, 0x3c, !PT ;  /* 0x000000090f0f7c12 */ /* 0x000fc8000f8e3cff */
[----:B-1----:R-:W-:-:S04]  /*1c80*/  SHF.L.U32 R2, R15, 0x1f, RZ ;  /* 0x0000001f0f027819 */ /* 0x002fc800000006ff */
[----:B------:R1:W3:Y:S01]  /*1c90*/  SYNCS.PHASECHK.TRANS64.TRYWAIT P2, [UR8+0x58], R2 ;  /* 0x00005802ff0075a7 */ /* 0x0002e20008041108 */
[----:B------:R-:W-:Y:S05]  /*1ca0*/  @!P0 BRA `(.L_x_33) ;  /* 0x0000000000888947 */ /* 0x000fea0003800000 */
[----:B------:R-:W-:Y:S02]  /*1cb0*/  ULEA UR40, UR24, UR5, 0xc ;  /* 0x0000000518287291 */ /* 0x000fe4000f8e60ff */
[----:B------:R-:W-:Y:S02]  /*1cc0*/  UIADD3 UR52, UP3, UPT, UR46, 0x80, URZ ;  /* 0x000000802e347890 */ /* 0x000fe4000ff7e0ff */
[----:B------:R-:W-:Y:S02]  /*1cd0*/  ULEA UR32, UR24, UR6, 0xd ;  /* 0x0000000618207291 */ /* 0x000fe4000f8e68ff */
[----:B------:R-:W-:Y:S02]  /*1ce0*/  UIADD3 UR50, UP2, UPT, UR46, 0x180, URZ ;  /* 0x000001802e327890 */ /* 0x000fe4000ff5e0ff */
[----:B------:R-:W-:Y:S02]  /*1cf0*/  ULEA UR16, UR24, UR4, 0x9 ;  /* 0x0000000418107291 */ /* 0x000fe4000f8e48ff */
[----:B------:R-:W-:-:S02]  /*1d00*/  UIADD3 UR48, UP1, UPT, UR46, 0x280, URZ ;  /* 0x000002802e307890 */ /* 0x000fc4000ff3e0ff */
[----:B------:R-:W-:Y:S02]  /*1d10*/  ULEA UR8, UR24, UR6, 0xa ;  /* 0x0000000618087291 */ /* 0x000fe4000f8e50ff */
[----:B------:R-:W-:Y:S02]  /*1d20*/  UIADD3 UR28, UP0, UPT, UR46, 0x380, URZ ;  /* 0x000003802e1c7890 */ /* 0x000fe4000ff1e0ff */
[----:B------:R-:W-:Y:S02]  /*1d30*/  USHF.L.U32 UR42, UR20, 0x6, URZ ;  /* 0x00000006142a7899 */ /* 0x000fe400080006ff */
[----:B------:R-:W-:Y:S02]  /*1d40*/  UIADD3.X UR53, UPT, UPT, URZ, UR47, URZ, UP3, !UPT ;  /* 0x0000002fff357290 */ /* 0x000fe40009ffe4ff */
[----:B------:R-:W-:Y:S02]  /*1d50*/  UIADD3 UR40, UPT, UPT, UR6, 0x10800, UR40 ;  /* 0x0001080006287890 */ /* 0x000fe4000fffe028 */
[----:B------:R-:W-:-:S02]  /*1d60*/  UIADD3.X UR51, UPT, UPT, URZ, UR47, URZ, UP2, !UPT ;  /* 0x0000002fff337290 */ /* 0x000fc400097fe4ff */
[----:B------:R-:W-:Y:S02]  /*1d70*/  UIADD3 UR32, UPT, UPT, UR32, 0x1b800, URZ ;  /* 0x0001b80020207890 */ /* 0x000fe4000fffe0ff */
[----:B------:R-:W-:Y:S02]  /*1d80*/  UIADD3.X UR49, UPT, UPT, URZ, UR47, URZ, UP1, !UPT ;  /* 0x0000002fff317290 */ /* 0x000fe40008ffe4ff */
[----:B------:R-:W-:Y:S02]  /*1d90*/  UIADD3 UR16, UPT, UPT, UR6, 0x31800, UR16 ;  /* 0x0003180006107890 */ /* 0x000fe4000fffe010 */
[----:B------:R-:W-:Y:S02]  /*1da0*/  UIADD3.X UR29, UPT, UPT, URZ, UR47, URZ, UP0, !UPT ;  /* 0x0000002fff1d7290 */ /* 0x000fe400087fe4ff */
[----:B------:R-:W-:Y:S01]  /*1db0*/  UIADD3 UR8, UPT, UPT, UR8, 0x32e00, URZ ;  /* 0x00032e0008087890 */ /* 0x000fe2000fffe0ff */
[----:B------:R-:W-:Y:S01]  /*1dc0*/  UMOV UR25, 0x30000 ;  /* 0x0003000000197882 */ /* 0x000fe20000000000 */
[----:B------:R-:W-:Y:S01]  /*1dd0*/  UMOV UR26, 0x0 ;  /* 0x00000000001a7882 */ /* 0x000fe20000000000 */
[----:B------:R-:W-:Y:S01]  /*1de0*/  UMOV UR27, 0x10000000 ;  /* 0x10000000001b7882 */ /* 0x000fe20000000000 */
[----:B------:R-:W-:Y:S01]  /*1df0*/  UMOV UR33, UR41 ;  /* 0x0000002900217c82 */ /* 0x000fe20008000000 */
[----:B------:R-:W-:Y:S01]  /*1e00*/  UMOV UR36, UR44 ;  /* 0x0000002c00247c82 */ /* 0x000fe20008000000 */
[----:B------:R-:W-:Y:S01]  /*1e10*/  UMOV UR34, UR42 ;  /* 0x0000002a00227c82 */ /* 0x000fe20008000000 */
[----:B------:R-:W-:Y:S01]  /*1e20*/  UMOV UR17, UR41 ;  /* 0x0000002900117c82 */ /* 0x000fe20008000000 */
[----:B------:R-:W-:Y:S01]  /*1e30*/  UMOV UR21, UR44 ;  /* 0x0000002c00157c82 */ /* 0x000fe20008000000 */
[----:B------:R1:W-:Y:S01]  /*1e40*/  UTMALDG.3D.MULTICAST [UR40], [UR52], UR25, desc[UR26] ;  /* 0x00001a28340073b4 */ /* 0x0003e20008011819 */
[----:B------:R-:W-:Y:S01]  /*1e50*/  UMOV UR10, URZ ;  /* 0x000000ff000a7c82 */ /* 0x000fe20008000000 */
[----:B------:R-:W-:Y:S01]  /*1e60*/  UMOV UR9, UR41 ;  /* 0x0000002900097c82 */ /* 0x000fe20008000000 */
[----:B------:R-:W-:Y:S01]  /*1e70*/  UMOV UR12, UR20 ;  /* 0x00000014000c7c82 */ /* 0x000fe20008000000 */
[----:B------:R-:W-:Y:S01]  /*1e80*/  UMOV UR13, UR44 ;  /* 0x0000002c000d7c82 */ /* 0x000fe20008000000 */
[----:B------:R1:W-:Y:S01]  /*1e90*/  UTMALDG.3D [UR32], [UR50], desc[UR26] ;  /* 0x00001a20320075b4 */ /* 0x0003e20008011000 */
[----:B------:R1:W-:Y:S01]  /*1ea0*/  UTMALDG.4D.MULTICAST [UR16], [UR48], UR25, desc[UR26] ;  /* 0x00001a10300073b4 */ /* 0x0003e20008019819 */
[----:B------:R1:W-:Y:S02]  /*1eb0*/  UTMALDG.4D [UR8], [UR28], desc[UR26] ;  /* 0x00001a081c0075b4 */ /* 0x0003e40008019000 */
[----:B-1----:R-:W-:Y:S01]  /*1ec0*/  NOP ;  /* 0x0000000000007918 */ /* 0x002fe20000000000 */
.L_x_33:
[----:B------:R-:W-:Y:S05]  /*1ed0*/  BSYNC.RECONVERGENT B0 ;  /* 0x0000000000007941 */ /* 0x000fea0003800200 */
.L_x_32:
[----:B------:R-:W-:Y:S01]  /*1ee0*/  UIADD3 UR20, UPT, UPT, UR20, 0x1, URZ ;  /* 0x0000000114147890 */ /* 0x000fe2000fffe0ff */
[----:B------:R-:W-:Y:S01]  /*1ef0*/  UMOV UR24, UR15 ;  /* 0x0000000f00187c82 */ /* 0x000fe20008000000 */
[----:B------:R-:W-:Y:S02]  /*1f00*/  UMOV UR28, UR7 ;  /* 0x00000007001c7c82 */ /* 0x000fe40008000000 */
[----:B------:R-:W-:-:S09]  /*1f10*/  UISETP.NE.AND UP0, UPT, UR20, UR7, UPT ;  /* 0x000000071400728c */ /* 0x000fd2000bf05270 */
[----:B------:R-:W-:Y:S05]  /*1f20*/  BRA.U UP0, `(.L_x_34) ;  /* 0xfffffff900f87547 */ /* 0x000fea000b83ffff */
.L_x_26:
[----:B------:R-:W-:Y:S01]  /*1f30*/  ULEA UR8, UR15, UR6, 0x3 ;  /* 0x000000060f087291 */ /* 0x000fe2000f8e18ff */
[----:B-1----:R-:W-:Y:S01]  /*1f40*/  SHF.L.U32 R2, R15, 0x1f, RZ ;  /* 0x0000001f0f027819 */ /* 0x002fe200000006ff */
[----:B------:R-:W-:Y:S01]  /*1f50*/  @!P1 SYNCS.ARRIVE.TRANS64.A1T0 RZ, [UR6+0xf8], RZ ;  /* 0x0000f8ffffff99a7 */ /* 0x000fe20008100006 */
[----:B------:R-:W-:-:S06]  /*1f60*/  UISETP.GT.AND UP0, UPT, UR38, UR37, UPT ;  /* 0x000000252600728c */ /* 0x000fcc000bf04270 */
[----:B------:R1:W1:Y:S03]  /*1f70*/  SYNCS.PHASECHK.TRANS64.TRYWAIT P1, [UR8+0x58], R2 ;  /* 0x00005802ff0075a7 */ /* 0x0002660008021108 */
[----:B------:R-:W-:Y:S05]  /*1f80*/  BRA.U !UP0, `(.L_x_35) ;  /* 0x0000000508107547 */ /* 0x000fea000b800000 */
[----:B------:R-:W-:Y:S01]  /*1f90*/  UIADD3 UR17, UPT, UPT, UR23, UR28, URZ ;  /* 0x0000001c17117290 */ /* 0x000fe2000fffe0ff */
[----:B------:R-:W-:-:S11]  /*1fa0*/  UMOV UR20, UR15 ;  /* 0x0000000f00147c82 */ /* 0x000fd60008000000 */
.L_x_43:
[----:B------:R-:W-:Y:S01]  /*1fb0*/  ULEA UR41, UR20, UR6, 0x3 ;  /* 0x0000000614297291 */ /* 0x000fe2000f8e18ff */
[----:B--2---:R-:W-:Y:S01]  /*1fc0*/  @!P5 MOV R3, 0x3600 ;  /* 0x000036000003d802 */ /* 0x004fe20000000f00 */
[----:B-1-3--:R-:W-:Y:S10]  /*1fd0*/  @P1 BRA `(.L_x_36) ;  /* 0x00000000000c1947 */ /* 0x00aff40003800000 */
[----:B------:R-:W-:-:S04]  /*1fe0*/  SHF.L.U32 R5, R15, 0x1f, RZ ;  /* 0x0000001f0f057819 */ /* 0x000fc800000006ff */
[----:B------:R-:W1:Y:S02]  /*1ff0*/  SYNCS.PHASECHK.TRANS64.TRYWAIT P0, [UR41+0x58], R5 ;  /* 0x00005805ff0075a7 */ /* 0x000e640008001129 */
[----:B-1----:R-:W-:Y:S05]  /*2000*/  @!P0 BRA `(.L_x_37) ;  /* 0x0000009c00a08947 */ /* 0x002fea0003800000 */
.L_x_36:
[----:B------:R2:W-:Y:S01]  /*2010*/  @!P5 SYNCS.ARRIVE.TRANS64 RZ, [UR41], R3 ;  /* 0x00000003ffffd9a7 */ /* 0x0005e20008000029 */
[----:B------:R-:W-:-:S04]  /*2020*/  ULOP3.LUT UR8, UR14, 0x2, URZ, 0xfc, !UPT ;  /* 0x000000020e087892 */ /* 0x000fc8000f8efcff */
[----:B------:R-:W-:-:S09]  /*2030*/  UISETP.NE.AND UP0, UPT, UR8, 0x2, UPT ;  /* 0x000000020800788c */ /* 0x000fd2000bf05270 */
[----:B------:R-:W-:Y:S05]  /*2040*/  BRA.U UP0, `(.L_x_38) ;  /* 0x0000000100047547 */ /* 0x000fea000b800000 */
[----:B---3--:R-:W-:Y:S05]  /*2050*/  BPT.TRAP 0x1 ;  /* 0x000000040000795c */ /* 0x008fea0000300000 */
.L_x_38:
[----:B------:R-:W-:Y:S04]  /*2060*/  BSSY.RECONVERGENT B0, `(.L_x_39) ;  /* 0x0000003000007945 */ /* 0x000fe80003800200 */
[----:B------:R-:W-:Y:S05]  /*2070*/  @P4 BRA `(.L_x_40) ;  /* 0x0000000000044947 */ /* 0x000fea0003800000 */
[----:B---3--:R-:W-:Y:S05]  /*2080*/  BPT.TRAP 0x1 ;  /* 0x000000040000795c */ /* 0x008fea0000300000 */
.L_x_40:
[----:B---3--:R-:W-:Y:S05]  /*2090*/  BSYNC.RECONVERGENT B0 ;  /* 0x0000000000007941 */ /* 0x008fea0003800200 */
.L_x_39:
        /* <DEDUP_REMOVED lines=15> */
[----:B------:R-:W-:Y:S02]  /*2190*/  UIADD3 UR52, UP1, UPT, UR46, 0x280, URZ ;  /* 0x000002802e347890 */ /* 0x000fe4000ff3e0ff */
[----:B------:R-:W-:-:S02]  /*21a0*/  ULEA UR8, UR20, UR6, 0xa ;  /* 0x0000000614087291 */ /* 0x000fc4000f8e50ff */
[----:B------:R-:W-:Y:S02]  /*21b0*/  UIADD3 UR50, UP0, UPT, UR46, 0x380, URZ ;  /* 0x000003802e327890 */ /* 0x000fe4000ff1e0ff */
[----:B------:R-:W-:Y:S02]  /*21c0*/  USHF.L.U32 UR42, UR28, 0x6, URZ ;  /* 0x000000061c2a7899 */ /* 0x000fe400080006ff */
[----:B------:R-:W-:Y:S02]  /*21d0*/  UIADD3.X UR57, UPT, UPT, URZ, UR47, URZ, UP3, !UPT ;  /* 0x0000002fff397290 */ /* 0x000fe40009ffe4ff */
[----:B------:R-:W-:Y:S02]  /*21e0*/  UIADD3 UR40, UPT, UPT, UR6, 0x10800, UR40 ;  /* 0x0001080006287890 */ /* 0x000fe4000fffe028 */
[----:B------:R-:W-:Y:S02]  /*21f0*/  UIADD3 UR32, UPT, UPT, UR32, 0x1b800, URZ ;  /* 0x0001b80020207890 */ /* 0x000fe4000fffe0ff */
[----:B------:R-:W-:-:S02]  /*2200*/  UIADD3.X UR55, UPT, UPT, URZ, UR47, URZ, UP2, !UPT ;  /* 0x0000002fff377290 */ /* 0x000fc400097fe4ff */
[----:B------:R-:W-:Y:S02]  /*2210*/  ULEA UR24, UR20, UR30, 0x9 ;  /* 0x0000001e14187291 */ /* 0x000fe4000f8e48ff */
[----:B------:R-:W-:Y:S02]  /*2220*/  UIADD3.X UR53, UPT, UPT, URZ, UR47, URZ, UP1, !UPT ;  /* 0x0000002fff357290 */ /* 0x000fe40008ffe4ff */
[----:B------:R-:W-:Y:S02]  /*2230*/  UIADD3 UR8, UPT, UPT, UR8, 0x32e00, URZ ;  /* 0x00032e0008087890 */ /* 0x000fe4000fffe0ff */
[----:B------:R-:W-:Y:S01]  /*2240*/  UIADD3.X UR51, UPT, UPT, URZ, UR47, URZ, UP0, !UPT ;  /* 0x0000002fff337290 */ /* 0x000fe200087fe4ff */
        /* <DEDUP_REMOVED lines=19> */
.L_x_42:
[----:B------:R-:W-:Y:S05]  /*2380*/  BSYNC.RECONVERGENT B0 ;  /* 0x0000000000007941 */ /* 0x000fea0003800200 */
.L_x_41:
[----:B------:R-:W-:Y:S01]  /*2390*/  UIADD3 UR28, UPT, UPT, UR28, 0x1, URZ ;  /* 0x000000011c1c7890 */ /* 0x000fe2000fffe0ff */
[----:B------:R-:W-:-:S03]  /*23a0*/  UMOV UR20, UR15 ;  /* 0x0000000f00147c82 */ /* 0x000fc60008000000 */
[----:B------:R-:W-:-:S09]  /*23b0*/  UISETP.NE.AND UP0, UPT, UR28, UR17, UPT ;  /* 0x000000111c00728c */ /* 0x000fd2000bf05270 */
[----:B------:R-:W-:Y:S05]  /*23c0*/  BRA.U UP0, `(.L_x_43) ;  /* 0xfffffff900f87547 */ /* 0x000fea000b83ffff */
.L_x_35:
[----:B-1----:R-:W-:Y:S01]  /*23d0*/  LEA R2, R14, UR6, 0x3 ;  /* 0x000000060e027c11 */ /* 0x002fe2000f8e18ff */
[----:B------:R-:W-:Y:S01]  /*23e0*/  NOP ;  /* 0x0000000000007918 */ /* 0x000fe20000000000 */
[----:B--2---:R-:W-:Y:S02]  /*23f0*/  SHF.L.U32 R3, R12, 0x1f, RZ ;  /* 0x0000001f0c037819 */ /* 0x004fe400000006ff */
[----:B------:R-:W-:Y:S02]  /*2400*/  LEA R4, R14, UR6, 0x4 ;  /* 0x000000060e047c11 */ /* 0x000fe4000f8e20ff */
[----:B------:R-:W1:Y:S02]  /*2410*/  SYNCS.PHASECHK.TRANS64.TRYWAIT P0, [R2+URZ+0x100], R3 ;  /* 0x00010003020075a7 */ /* 0x000e6400080011ff */
[----:B-1----:R-:W-:Y:S05]  /*2420*/  @!P0 BRA `(.L_x_44) ;  /* 0x0000009800b08947 */ /* 0x002fea0003800000 */
.L_x_154:
[----:B------:R-:W2:Y:S01]  /*2430*/  LDS.128 R4, [R4+0x160] ;  /* 0x0001600004047984 */ /* 0x000ea20000000c00 */
[----:B---3--:R-:W-:Y:S01]  /*2440*/  ISETP.GE.AND P0, PT, R72, 0x1, PT ;  /* 0x000000014800780c */ /* 0x008fe20003f06270 */
[----:B-1----:R-:W-:Y:S01]  /*2450*/  VIADD R2, R2, 0x110 ;  /* 0x0000011002027836 */ /* 0x002fe20000000000 */
[----:B------:R-:W-:Y:S01]  /*2460*/  @!PT LDS RZ, [RZ] ;  /* 0x00000000fffff984 */ /* 0x000fe20000000800 */
[----:B------:R-:W-:Y:S01]  /*2470*/  @!PT LDS RZ, [RZ] ;  /* 0x00000000fffff984 */ /* 0x000fe20000000800 */
[----:B------:R-:W-:Y:S01]  /*2480*/  @!PT LDS RZ, [RZ] ;  /* 0x00000000fffff984 */ /* 0x000fe20000000800 */
[----:B------:R-:W-:Y:S01]  /*2490*/  @!PT LDS RZ, [RZ] ;  /* 0x00000000fffff984 */ /* 0x000fe20000000800 */
[----:B------:R1:W-:Y:S06]  /*24a0*/  MEMBAR.ALL.CTA ;  /* 0x0000000000007992 */ /* 0x0003ec0000008000 */
[----:B-1----:R-:W1:Y:S01]  /*24b0*/  FENCE.VIEW.ASYNC.S ;  /* 0x00000000000073c6 */ /* 0x002e620000000000 */
[----:B------:R-:W-:-:S04]  /*24c0*/  PRMT R2, RZ, 0x654, R2 ;  /* 0x00000654ff027816 */ /* 0x000fc80000000002 */
[----:B-1----:R1:W-:Y:S01]  /*24d0*/  SYNCS.ARRIVE.TRANS64.RED.A1T0 RZ, [R2+URZ], RZ ;  /* 0x000000ff02ff79a7 */ /* 0x0023e200081004ff */
[----:B--2---:R-:W-:-:S13]  /*24e0*/  LOP3.LUT P2, RZ, R6, 0x1, RZ, 0xc0, !PT ;  /* 0x0000000106ff7812 */ /* 0x004fda000784c0ff */
[----:B------:R-:W-:Y:S01]  /*24f0*/  @P2 SHF.R.U32.HI R3, RZ, 0x10, R5 ;  /* 0x00000010ff032819 */ /* 0x000fe20000011605 */
[----:B------:R-:W-:Y:S01]  /*2500*/  VOTEU.ANY UP0, P2 ;  /* 0x0000000000ff7886 */ /* 0x000fe20001000100 */
[----:B------:R-:W-:Y:S02]  /*2510*/  @P2 MOV R13, R4 ;  /* 0x00000004000d2202 */ /* 0x000fe40000000f00 */
[----:B------:R-:W-:Y:S02]  /*2520*/  @P2 R2UR.BROADCAST UR8, R3 ;  /* 0x00000000030822ca */ /* 0x000fe400008e0000 */
[----:B------:R-:W-:-:S11]  /*2530*/  @P2 LOP3.LUT R11, R5, 0xffff, RZ, 0xc0, !PT ;  /* 0x0000ffff050b2812 */ /* 0x000fd600078ec0ff */
[----:B------:R-:W-:Y:S01]  /*2540*/  @UP0 UMOV UR44, UR8 ;  /* 0x00000008002c0c82 */ /* 0x000fe20008000000 */
[----:B-1----:R-:W-:Y:S05]  /*2550*/  @!P0 BRA `(.L_x_45) ;  /* 0x0000000000b88947 */ /* 0x002fea0003800000 */
[----:B------:R-:W4:Y:S01]  /*2560*/  LDC.64 R4, c[0x0][0xf18] ;  /* 0x0003c600ff047b82 */ /* 0x000f220000000a00 */
[----:B------:R-:W-:-:S07]  /*2570*/  ISETP.NE.AND P3, PT, R72, 0x1, PT ;  /* 0x000000014800780c */ /* 0x000fce0003f65270 */
[----:B------:R-:W1:Y:S08]  /*2580*/  LDC.64 R6, c[0x0][0xf10] ;  /* 0x0003c400ff067b82 */ /* 0x000e700000000a00 */
[----:B------:R-:W2:Y:S08]  /*2590*/  LDC R16, c[0x0][0xf20] ;  /* 0x0003c800ff107b82 */ /* 0x000eb00000000800 */
[----:B------:R-:W3:Y:S01]  /*25a0*/  LDC R18, c[0x0][0xf0c] ;  /* 0x0003c300ff127b82 */ /* 0x000ee20000000800 */
[----:B----4-:R-:W-:Y:S01]  /*25b0*/  IMAD.HI.U32 R17, R0, R5, RZ ;  /* 0x0000000500117227 */ /* 0x010fe200078e00ff */
[----:B------:R-:W-:-:S03]  /*25c0*/  ISETP.NE.AND P0, PT, R4, 0x1, PT ;  /* 0x000000010400780c */ /* 0x000fc60003f05270 */
[----:B------:R-:W-:-:S03]  /*25d0*/  IMAD.HI.U32 R5, R11, R5, RZ ;  /* 0x000000050b057227 */ /* 0x000fc600078e00ff */
[----:B------:R-:W4:Y:S01]  /*25e0*/  LDC.64 R2, c[0x0][0xf28] ;  /* 0x0003ca00ff027b82 */ /* 0x000f220000000a00 */
[----:B-1----:R-:W-:-:S04]  /*25f0*/  IMAD.HI.U32 R20, R9, R6, RZ ;  /* 0x0000000609147227 */ /* 0x002fc800078e00ff */
[----:B------:R-:W-:Y:S01]  /*2600*/  IMAD.HI.U32 R22, R13, R6, RZ ;  /* 0x000000060d167227 */ /* 0x000fe200078e00ff */
[----:B------:R-:W-:Y:S02]  /*2610*/  SHF.R.U32.HI R20, RZ, R7, R20 ;  /* 0x00000007ff147219 */ /* 0x000fe40000011614 */
[-C--:B--2---:R-:W-:Y:S02]  /*2620*/  SHF.R.U32.HI R17, RZ, R16.reuse, R17 ;  /* 0x00000010ff117219 */ /* 0x084fe40000011611 */
[----:B------:R-:W-:Y:S02]  /*2630*/  SHF.R.U32.HI R16, RZ, R16, R5 ;  /* 0x00000010ff107219 */ /* 0x000fe40000011605 */
[----:B------:R-:W-:Y:S02]  /*2640*/  SEL R17, R0, R17, !P0 ;  /* 0x0000001100117207 */ /* 0x000fe40004000000 */
[----:B------:R-:W-:Y:S02]  /*2650*/  SHF.R.U32.HI R22, RZ, R7, R22 ;  /* 0x00000007ff167219 */ /* 0x000fe40000011616 */
[----:B---3--:R-:W-:-:S02]  /*2660*/  ISETP.NE.AND P1, PT, R18, 0x1, PT ;  /* 0x000000011200780c */ /* 0x008fc40003f25270 */
[----:B------:R-:W-:Y:S02]  /*2670*/  SEL R5, R11, R16, !P0 ;  /* 0x000000100b057207 */ /* 0x000fe40004000000 */
[----:B------:R-:W-:Y:S02]  /*2680*/  SEL R19, R9, R20, !P1 ;  /* 0x0000001409137207 */ /* 0x000fe40004800000 */
[----:B------:R-:W-:Y:S01]  /*2690*/  SEL R7, R13, R22, !P1 ;  /* 0x000000160d077207 */ /* 0x000fe20004800000 */
[----:B----4-:R-:W-:-:S04]  /*26a0*/  IMAD.HI.U32 R20, R17, R2, RZ ;  /* 0x0000000211147227 */ /* 0x010fc800078e00ff */
[----:B------:R-:W-:Y:S01]  /*26b0*/  IMAD.HI.U32 R6, R19, R2, RZ ;  /* 0x0000000213067227 */ /* 0x000fe200078e00ff */
[----:B------:R-:W-:-:S04]  /*26c0*/  @P3 SHF.R.U32.HI R17, RZ, R3, R20 ;  /* 0x00000003ff113219 */ /* 0x000fc80000011614 */
[----:B------:R-:W-:Y:S01]  /*26d0*/  @P3 SHF.R.U32.HI R19, RZ, R3, R6 ;  /* 0x00000003ff133219 */ /* 0x000fe20000011606 */
[----:B------:R-:W-:-:S04]  /*26e0*/  IMAD R17, R72, R17, RZ ;  /* 0x0000001148117224 */ /* 0x000fc800078e02ff */
        /* <DEDUP_REMOVED lines=10> */
[----:B------:R-:W-:Y:S02]  /*2790*/  @!P0 SEL R3, R7, R16, !P3 ;  /* 0x0000001007038207 */ /* 0x000fe40005800000 */
[----:B------:R-:W-:-:S03]  /*27a0*/  IADD3 R16, PT, PT, -R5, RZ, RZ ;  /* 0x000000ff05107210 */ /* 0x000fc60007ffe1ff */
[--C-:B------:R-:W-:Y:S02]  /*27b0*/  @!P0 IMAD.IADD R6, R6, 0x1, -R3.reuse ;  /* 0x0000000106068824 */ /* 0x100fe400078e0a03 */
[----:B------:R-:W-:Y:S01]  /*27c0*/  @!P0 IMAD R3, R2, R19, R3 ;  /* 0x0000001302038224 */ /* 0x000fe200078e0203 */
[----:B------:R-:W-:Y:S01]  /*27d0*/  IADD3 R2, PT, PT, -R7, RZ, RZ ;  /* 0x000000ff07027210 */ /* 0x000fe20007ffe1ff */
[----:B------:R-:W-:Y:S02]  /*27e0*/  @!P0 IMAD R5, R72, R6, R7 ;  /* 0x0000000648058224 */ /* 0x000fe400078e0207 */
[----:B------:R-:W-:Y:S02]  /*27f0*/  IMAD R11, R4, R16, R11 ;  /* 0x00000010040b7224 */ /* 0x000fe400078e020b */
[----:B------:R-:W-:Y:S02]  /*2800*/  @!P0 IMAD.MOV.U32 R7, RZ, RZ, R3 ;  /* 0x000000ffff078224 */ /* 0x000fe400078e0003 */
[----:B------:R-:W-:-:S02]  /*2810*/  IMAD R2, R18, R2, R13 ;  /* 0x0000000212027224 */ /* 0x000fc400078e020d */
[----:B------:R-:W-:Y:S02]  /*2820*/  IMAD R11, R5, R4, R11 ;  /* 0x00000004050b7224 */ /* 0x000fe400078e020b */
[----:B------:R-:W-:Y:S02]  /*2830*/  IMAD R13, R7, R18, R2 ;  /* 0x00000012070d7224 */ /* 0x000fe400078e0202 */
.L_x_45:
[----:B------:R-:W1:Y:S02]  /*2840*/  LDCU UR8, c[0x0][0xf30] ;  /* 0x0001e600ff0877ac */ /* 0x000e640008000800 */
[----:B-1----:R-:W-:-:S09]  /*2850*/  UISETP.NE.AND UP0, UPT, UR8, 0x1, UPT ;  /* 0x000000010800788c */ /* 0x002fd2000bf05270 */
[----:B------:R-:W-:Y:S05]  /*2860*/  BRA.U UP0, `(.L_x_46) ;  /* 0x0000000100407547 */ /* 0x000fea000b800000 */
[----:B------:R-:W1:Y:S08]  /*2870*/  LDC.64 R4, c[0x0][0xf10] ;  /* 0x0003c400ff047b82 */ /* 0x000e700000000a00 */
[----:B------:R-:W2:Y:S08]  /*2880*/  LDC.64 R2, c[0x0][0xf18] ;  /* 0x0003c600ff027b82 */ /* 0x000eb00000000a00 */
[----:B------:R-:W3:Y:S08]  /*2890*/  LDC R6, c[0x0][0xf20] ;  /* 0x0003c800ff067b82 */ /* 0x000ef00000000800 */
[----:B------:R-:W4:Y:S01]  /*28a0*/  LDC R16, c[0x0][0xf0c] ;  /* 0x0003c300ff107b82 */ /* 0x000f220000000800 */
[----:B-1----:R-:W-:-:S05]  /*28b0*/  IMAD.HI.U32 R4, R13, R4, RZ ;  /* 0x000000040d047227 */ /* 0x002fca00078e00ff */
[----:B------:R-:W-:Y:S01]  /*28c0*/  SHF.R.U32.HI R4, RZ, R5, R4 ;  /* 0x00000005ff047219 */ /* 0x000fe20000011604 */
[----:B--2---:R-:W-:Y:S01]  /*28d0*/  IMAD.HI.U32 R3, R11, R3, RZ ;  /* 0x000000030b037227 */ /* 0x004fe200078e00ff */
[----:B------:R-:W-:-:S04]  /*28e0*/  ISETP.NE.AND P0, PT, R2, 0x1, PT ;  /* 0x000000010200780c */ /* 0x000fc80003f05270 */
[----:B---3--:R-:W-:-:S04]  /*28f0*/  SHF.R.U32.HI R6, RZ, R6, R3 ;  /* 0x00000006ff067219 */ /* 0x008fc80000011603 */
[----:B------:R-:W-:Y:S02]  /*2900*/  SEL R3, R11, R6, !P0 ;  /* 0x000000060b037207 */ /* 0x000fe40004000000 */
[----:B----4-:R-:W-:-:S04]  /*2910*/  ISETP.NE.AND P1, PT, R16, 0x1, PT ;  /* 0x000000011000780c */ /* 0x010fc80003f25270 */
[----:B------:R-:W-:-:S05]  /*2920*/  SEL R4, R13, R4, !P1 ;  /* 0x000000040d047207 */ /* 0x000fca0004800000 */
[----:B------:R-:W-:Y:S02]  /*2930*/  IMAD.IADD R5, R3, 0x1, -R4 ;  /* 0x0000000103057824 */ /* 0x000fe400078e0a04 */
[----:B------:R-:W-:Y:S02]  /*2940*/  IMAD.IADD R3, R4, 0x1, -R3 ;  /* 0x0000000104037824 */ /* 0x000fe400078e0a03 */
[----:B------:R-:W-:Y:S02]  /*2950*/  IMAD R13, R5, R16, R13 ;  /* 0x00000010050d7224 */ /* 0x000fe400078e020d */
[----:B------:R-:W-:-:S07]  /*2960*/  IMAD R11, R3, R2, R11 ;  /* 0x00000002030b7224 */ /* 0x000fce00078e020b */
.L_x_46:
[----:B------:R-:W-:Y:S01]  /*2970*/  VIADD R14, R14, 0x1 ;  /* 0x000000010e0e7836 */ /* 0x000fe20000000000 */
[----:B------:R-:W-:Y:S01]  /*2980*/  PLOP3.LUT P1, PT, PT, PT, PT, 0x80, 0x8 ;  /* 0x000000000008781c */ /* 0x000fe20003f2f070 */
[----:B------:R-:W-:Y:S02]  /*2990*/  IMAD.IADD R2, R13, 0x1, R152 ;  /* 0x000000010d027824 */ /* 0x000fe400078e0298 */
[----:B------:R-:W-:Y:S01]  /*29a0*/  IMAD.IADD R20, R11, 0x1, R150 ;  /* 0x000000010b147824 */ /* 0x000fe200078e0296 */
[----:B------:R-:W-:Y:S02]  /*29b0*/  ISETP.NE.AND P0, PT, R14, 0x2, PT ;  /* 0x000000020e00780c */ /* 0x000fe40003f05270 */
[----:B------:R-:W-:Y:S02]  /*29c0*/  R2UR UR19, R2 ;  /* 0x00000000021372ca */ /* 0x000fe400000e0000 */
[----:B------:R-:W-:Y:S02]  /*29d0*/  SEL R3, RZ, 0x1, P0 ;  /* 0x00000001ff037807 */ /* 0x000fe40000000000 */
[----:B------:R-:W-:-:S02]  /*29e0*/  SEL R14, R14, RZ, P0 ;  /* 0x000000ff0e0e7207 */ /* 0x000fc40000000000 */
[----:B------:R-:W-:Y:S01]  /*29f0*/  LOP3.LUT R12, R12, R3, RZ, 0x3c, !PT ;  /* 0x000000030c0c7212 */ /* 0x000fe200078e3cff */
[----:B------:R-:W-:Y:S08]  /*2a00*/  @P2 BRA `(.L_x_47) ;  /* 0xffffffec00e02947 */ /* 0x000ff0000383ffff */
[----:B------:R-:W-:Y:S01]  /*2a10*/  UIADD3 UR6, UPT, UPT, UR6, 0x58, URZ ;  /* 0x0000005806067890 */ /* 0x000fe2000fffe0ff */
[----:B------:R-:W-:-:S03]  /*2a20*/  SHF.L.U32 R3, R15, 0x1f, RZ ;  /* 0x0000001f0f037819 */ /* 0x000fc600000006ff */
[----:B------:R-:W-:-:S09]  /*2a30*/  ULEA UR4, UR15, UR6, 0x3 ;  /* 0x000000060f047291 */ /* 0x000fd2000f8e18ff */
[----:B------:R-:W1:Y:S02]  /*2a40*/  SYNCS.PHASECHK.TRANS64.TRYWAIT P0, [UR4], R3 ;  /* 0x00000003ff0075a7 */ /* 0x000e640008001104 */
[----:B-1----:R-:W-:Y:S05]  /*2a50*/  @!P0 BRA `(.L_x_48) ;  /* 0x0000009400388947 */ /* 0x002fea0003800000 */
.L_x_156:
[----:B------:R-:W-:-:S04]  /*2a60*/  UIADD3 UR5, UPT, UPT, UR15, 0x1, URZ ;  /* 0x000000010f057890 */ /* 0x000fc8000fffe0ff */
[----:B------:R-:W-:-:S04]  /*2a70*/  UISETP.NE.AND UP0, UPT, UR5, 0xb, UPT ;  /* 0x0000000b0500788c */ /* 0x000fc8000bf05270 */
[----:B------:R-:W-:Y:S02]  /*2a80*/  USEL UR7, URZ, 0x1, UP0 ;  /* 0x00000001ff077887 */ /* 0x000fe40008000000 */
[----:B------:R-:W-:-:S04]  /*2a90*/  USEL UR5, UR5, URZ, UP0 ;  /* 0x000000ff05057287 */ /* 0x000fc80008000000 */
[----:B------:R-:W-:Y:S01]  /*2aa0*/  ULEA UR4, UR5, UR6, 0x3 ;  /* 0x0000000605047291 */ /* 0x000fe2000f8e18ff */
[----:B------:R-:W-:-:S04]  /*2ab0*/  LOP3.LUT R2, R15, UR7, RZ, 0x3c, !PT ;  /* 0x000000070f027c12 */ /* 0x000fc8000f8e3cff */
[----:B-1----:R-:W-:-:S04]  /*2ac0*/  SHF.L.U32 R3, R2, 0x1f, RZ ;  /* 0x0000001f02037819 */ /* 0x002fc800000006ff */
[----:B------:R-:W1:Y:S02]  /*2ad0*/  SYNCS.PHASECHK.TRANS64.TRYWAIT P0, [UR4], R3 ;  /* 0x00000003ff0075a7 */ /* 0x000e640008001104 */
[----:B-1----:R-:W-:Y:S05]  /*2ae0*/  @!P0 BRA `(.L_x_49) ;  /* 0x00000094002c8947 */ /* 0x002fea0003800000 */
.L_x_158:
        /* <DEDUP_REMOVED lines=9> */
.L_x_160:
        /* <DEDUP_REMOVED lines=9> */
.L_x_162:
        /* <DEDUP_REMOVED lines=9> */
.L_x_164:
        /* <DEDUP_REMOVED lines=9> */
.L_x_166:
        /* <DEDUP_REMOVED lines=9> */
.L_x_168:
        /* <DEDUP_REMOVED lines=9> */
.L_x_170:
        /* <DEDUP_REMOVED lines=9> */
.L_x_172:
        /* <DEDUP_REMOVED lines=9> */
.L_x_174:
[----:B------:R-:W-:-:S04]  /*2f70*/  UIADD3 UR5, UPT, UPT, UR5, 0x1, URZ ;  /* 0x0000000105057890 */ /* 0x000fc8000fffe0ff */
[----:B------:R-:W-:-:S04]  /*2f80*/  UISETP.NE.AND UP0, UPT, UR5, 0xb, UPT ;  /* 0x0000000b0500788c */ /* 0x000fc8000bf05270 */
[----:B------:R-:W-:Y:S02]  /*2f90*/  USEL UR4, URZ, 0x1, UP0 ;  /* 0x00000001ff047887 */ /* 0x000fe40008000000 */
[----:B------:R-:W-:-:S04]  /*2fa0*/  USEL UR5, UR5, URZ, UP0 ;  /* 0x000000ff05057287 */ /* 0x000fc80008000000 */
[----:B------:R-:W-:Y:S01]  /*2fb0*/  ULEA UR5, UR5, UR6, 0x3 ;  /* 0x0000000605057291 */ /* 0x000fe2000f8e18ff */
[----:B-1----:R-:W-:-:S04]  /*2fc0*/  LOP3.LUT R3, R2, UR4, RZ, 0x3c, !PT ;  /* 0x0000000402037c12 */ /* 0x002fc8000f8e3cff */
[----:B------:R-:W-:Y:S01]  /*2fd0*/  SHF.L.U32 R3, R3, 0x1f, RZ ;  /* 0x0000001f03037819 */ /* 0x000fe200000006ff */
[----:B----4-:R-:W-:-:S07]  /*2fe0*/  IMAD.U32 R0, RZ, RZ, UR5 ;  /* 0x00000005ff007e24 */ /* 0x010fce000f8e00ff */
.L_x_58:
[----:B-1----:R1:W2:Y:S02]  /*2ff0*/  SYNCS.PHASECHK.TRANS64.TRYWAIT P0, [R0+URZ], R3 ;  /* 0x00000003000075a7 */ /* 0x0022a400080011ff */
[----:B--2---:R-:W-:Y:S05]  /*3000*/  @!P0 NANOSLEEP.SYNCS 0x989680 ;  /* 0x009896800000895d */ /* 0x004fea0003900000 */
[----:B------:R-:W2:Y:S02]  /*3010*/  @!P0 SYNCS.PHASECHK.TRANS64 P0, [R0+URZ], R3 ;  /* 0x00000003000085a7 */ /* 0x000ea400080010ff */
[----:B--2---:R-:W-:Y:S05]  /*3020*/  @P0 EXIT ;  /* 0x000000000000094d */ /* 0x004fea0003800000 */
[----:B------:R-:W-:Y:S05]  /*3030*/  BRA `(.L_x_58) ;  /* 0xfffffffc00ec7947 */ /* 0x000fea000383ffff */
.L_x_23:
[----:B------:R-:W-:-:S04]  /*3040*/  UISETP.NE.AND UP0, UPT, UR45, URZ, UPT ;  /* 0x000000ff2d00728c */ /* 0x000fc8000bf05270 */
[----:B------:R-:W-:-:S09]  /*3050*/  UISETP.NE.OR UP0, UPT, UR6, 0x1, UP0 ;  /* 0x000000010600788c */ /* 0x000fd20008705670 */
[----:B------:R-:W-:Y:S05]  /*3060*/  BRA.U UP0, `(.L_x_59) ;  /* 0x00000005004c7547 */ /* 0x000fea000b800000 */
[----:B------:R-:W-:Y:S01]  /*3070*/  HFMA2 R3, -RZ, RZ, 0, 0 ;  /* 0x00000000ff037431 */ /* 0x000fe200000001ff */
[----:B------:R-:W-:Y:S01]  /*3080*/  ISETP.GE.U32.AND P2, PT, R8, 0x2, PT ;  /* 0x000000020800780c */ /* 0x000fe20003f46070 */
[----:B------:R-:W-:Y:S01]  /*3090*/  IMAD.MOV.U32 R12, RZ, RZ, 0x1 ;  /* 0x00000001ff0c7424 */ /* 0x000fe200078e00ff */
[----:B------:R-:W-:Y:S01]  /*30a0*/  CS2R R10, SRZ ;  /* 0x00000000000a7805 */ /* 0x000fe2000001ff00 */
[----:B------:R-:W-:Y:S01]  /*30b0*/  IMAD.MOV.U32 R9, RZ, RZ, RZ ;  /* 0x000000ffff097224 */ /* 0x000fe200078e00ff */
[----:B------:R-:W-:Y:S01]  /*30c0*/  UMOV UR4, 0x400 ;  /* 0x0000040000047882 */ /* 0x000fe20000000000 */
[----:B------:R-:W-:Y:S01]  /*30d0*/  UMOV UR6, URZ ;  /* 0x000000ff00067c82 */ /* 0x000fe20008000000 */
[----:B------:R-:W-:-:S12]  /*30e0*/  ULEA UR45, UR45, UR4, 0x18 ;  /* 0x000000042d2d7291 */ /* 0x000fd8000f8ec0ff */
.L_x_63:
[----:B------:R-:W-:Y:S02]  /*30f0*/  LEA R0, R3, UR45, 0x3 ;  /* 0x0000002d03007c11 */ /* 0x000fe4000f8e18ff */
[----:B------:R-:W-:-:S03]  /*3100*/  SHF.L.U32 R5, R9, 0x1f, RZ ;  /* 0x0000001f09057819 */ /* 0x000fc600000006ff */
[----:B------:R-:W-:Y:S01]  /*3110*/  VIADD R4, R0, 0x140 ;  /* 0x0000014000047836 */ /* 0x000fe20000000000 */
[----:B------:R-:W1:Y:S02]  /*3120*/  SYNCS.PHASECHK.TRANS64.TRYWAIT P0, [R0+URZ+0x130], R5 ;  /* 0x00013005000075a7 */ /* 0x000e6400080011ff */
[----:B-1----:R-:W-:Y:S05]  /*3130*/  @!P0 BRA `(.L_x_60) ;  /* 0x0000009000708947 */ /* 0x002fea0003800000 */
.L_x_175:
[----:B------:R-:W-:Y:S01]  /*3140*/  ULEA UR5, UR6, UR45, 0x3 ;  /* 0x0000002d06057291 */ /* 0x000fe2000f8e18ff */
[----:B------:R-:W-:Y:S01]  /*3150*/  PRMT R4, RZ, 0x654, R4 ;  /* 0x00000654ff047816 */ /* 0x000fe20000000004 */
[----:B-1----:R-:W-:Y:S01]  /*3160*/  @!P2 IMAD.MOV.U32 R5, RZ, RZ, 0x10 ;  /* 0x00000010ff05a424 */ /* 0x002fe200078e00ff */
[----:B------:R-:W-:Y:S01]  /*3170*/  SHF.L.U32 R7, R12, 0x1f, RZ ;  /* 0x0000001f0c077819 */ /* 0x000fe200000006ff */
[----:B------:R-:W-:Y:S01]  /*3180*/  UIADD3 UR4, UPT, UPT, UR5, 0x100, URZ ;  /* 0x0000010005047890 */ /* 0x000fe2000fffe0ff */
[----:B------:R1:W-:Y:S05]  /*3190*/  SYNCS.ARRIVE.TRANS64.RED.A1T0 RZ, [R4+URZ], RZ ;  /* 0x000000ff04ff79a7 */ /* 0x0003ea00081004ff */
[----:B------:R-:W-:Y:S01]  /*31a0*/  IMAD.U32 R13, RZ, RZ, UR4 ;  /* 0x00000004ff0d7e24 */ /* 0x000fe2000f8e00ff */
[----:B------:R-:W2:Y:S04]  /*31b0*/  SYNCS.PHASECHK.TRANS64.TRYWAIT P0, [UR5+0x110], R7 ;  /* 0x00011007ff0075a7 */ /* 0x000ea80008001105 */
[----:B------:R-:W-:Y:S01]  /*31c0*/  PRMT R13, R8, 0x654, R13 ;  /* 0x00000654080d7816 */ /* 0x000fe2000000000d */
[----:B-12---:R-:W-:Y:S06]  /*31d0*/  @!P0 BRA `(.L_x_61) ;  /* 0x00000090005c8947 */ /* 0x006fec0003800000 */
.L_x_177:
[----:B------:R-:W-:Y:S01]  /*31e0*/  ULEA UR4, UR6, UR45, 0x4 ;  /* 0x0000002d06047291 */ /* 0x000fe2000f8e20ff */
[----:B------:R-:W-:Y:S01]  /*31f0*/  SEL R2, R13, R2, !P2 ;  /* 0x000000020d027207 */ /* 0x000fe20005000000 */
[----:B------:R-:W-:Y:S01]  /*3200*/  UIADD3 UR5, UPT, UPT, UR5, 0x100, URZ ;  /* 0x0000010005057890 */ /* 0x000fe2000fffe0ff */
[----:B-1----:R-:W-:Y:S01]  /*3210*/  LEA R0, R11, UR45, 0x3 ;  /* 0x0000002d0b007c11 */ /* 0x002fe2000f8e18ff */
[----:B------:R-:W-:Y:S01]  /*3220*/  UIADD3 UR4, UPT, UPT, UR4, 0x160, URZ ;  /* 0x0000016004047890 */ /* 0x000fe2000fffe0ff */
[----:B------:R1:W-:Y:S01]  /*3230*/  @!P2 SYNCS.ARRIVE.TRANS64.RED RZ, [R2+URZ], R5 ;  /* 0x0000000502ffa9a7 */ /* 0x0003e200080004ff */
[----:B------:R-:W-:Y:S01]  /*3240*/  UIADD3 UR6, UPT, UPT, UR6, 0x1, URZ ;  /* 0x0000000106067890 */ /* 0x000fe2000fffe0ff */
[----:B------:R-:W-:-:S03]  /*3250*/  VIADD R3, R3, 0x1 ;  /* 0x0000000103037836 */ /* 0x000fc60000000000 */
[----:B------:R-:W-:Y:S02]  /*3260*/  UISETP.NE.AND UP0, UPT, UR6, 0x2, UPT ;  /* 0x000000020600788c */ /* 0x000fe4000bf05270 */
[----:B------:R-:W-:Y:S01]  /*3270*/  ISETP.NE.AND P0, PT, R3, 0x2, PT ;  /* 0x000000020300780c */ /* 0x000fe20003f05270 */
[----:B------:R-:W-:Y:S06]  /*3280*/  UGETNEXTWORKID.BROADCAST [UR4], [UR5] ;  /* 0x00000000040073ca */ /* 0x000fec0008000100 */
[----:B------:R-:W-:Y:S02]  /*3290*/  USEL UR4, URZ, 0x1, UP0 ;  /* 0x00000001ff047887 */ /* 0x000fe40008000000 */
[----:B------:R-:W-:-:S04]  /*32a0*/  USEL UR6, UR6, URZ, UP0 ;  /* 0x000000ff06067287 */ /* 0x000fc80008000000 */
[----:B------:R-:W-:Y:S02]  /*32b0*/  LOP3.LUT R12, R12, UR4, RZ, 0x3c, !PT ;  /* 0x000000040c0c7c12 */ /* 0x000fe4000f8e3cff */
[----:B-1----:R-:W-:-:S04]  /*32c0*/  SHF.L.U32 R5, R10, 0x1f, RZ ;  /* 0x0000001f0a057819 */ /* 0x002fc800000006ff */
[----:B------:R-:W1:Y:S02]  /*32d0*/  SYNCS.PHASECHK.TRANS64.TRYWAIT P1, [R0+URZ+0x100], R5 ;  /* 0x00010005000075a7 */ /* 0x000e6400080211ff */
[----:B-1----:R-:W-:Y:S05]  /*32e0*/  @!P1 BRA `(.L_x_62) ;  /* 0x0000009000309947 */ /* 0x002fea0003800000 */
.L_x_178:
[----:B------:R-:W-:Y:S01]  /*32f0*/  LEA R4, R11, UR45, 0x4 ;  /* 0x0000002d0b047c11 */ /* 0x000fe2000f8e20ff */
[----:B-1----:R-:W-:Y:S01]  /*3300*/  VIADD R0, R0, 0x110 ;  /* 0x0000011000007836 */ /* 0x002fe20000000000 */
[----:B------:R-:W-:Y:S01]  /*3310*/  SEL R3, R3, RZ, P0 ;  /* 0x000000ff03037207 */ /* 0x000fe20000000000 */
[----:B------:R-:W-:-:S03]  /*3320*/  VIADD R11, R11, 0x1 ;  /* 0x000000010b0b7836 */ /* 0x000fc60000000000 */
[----:B------:R-:W1:Y:S01]  /*3330*/  LDS.128 R4, [R4+0x160] ;  /* 0x0001600004047984 */ /* 0x000e620000000c00 */
[----:B------:R-:W-:Y:S02]  /*3340*/  PRMT R0, RZ, 0x654, R0 ;  /* 0x00000654ff007816 */ /* 0x000fe40000000000 */
[C---:B------:R-:W-:Y:S01]  /*3350*/  ISETP.NE.AND P1, PT, R11.reuse, 0x2, PT ;  /* 0x000000020b00780c */ /* 0x040fe20003f25270 */
[----:B------:R-:W-:Y:S01]  /*3360*/  @!PT LDS RZ, [RZ] ;  /* 0x00000000fffff984 */ /* 0x000fe20000000800 */
[----:B------:R-:W-:Y:S01]  /*3370*/  @!PT LDS RZ, [RZ] ;  /* 0x00000000fffff984 */ /* 0x000fe20000000800 */
[----:B------:R-:W-:Y:S01]  /*3380*/  @!PT LDS RZ, [RZ] ;  /* 0x00000000fffff984 */ /* 0x000fe20000000800 */
[----:B------:R-:W-:Y:S01]  /*3390*/  @!PT LDS RZ, [RZ] ;  /* 0x00000000fffff984 */ /* 0x000fe20000000800 */
[----:B------:R2:W-:Y:S06]  /*33a0*/  MEMBAR.ALL.CTA ;  /* 0x0000000000007992 */ /* 0x0005ec0000008000 */
[----:B--2---:R-:W2:Y:S01]  /*33b0*/  FENCE.VIEW.ASYNC.S ;  /* 0x00000000000073c6 */ /* 0x004ea20000000000 */
[----:B------:R-:W-:Y:S01]  /*33c0*/  SEL R11, R11, RZ, P1 ;  /* 0x000000ff0b0b7207 */ /* 0x000fe20000800000 */
[----:B--2---:R2:W-:Y:S01]  /*33d0*/  SYNCS.ARRIVE.TRANS64.RED.A1T0 RZ, [R0+URZ], RZ ;  /* 0x000000ff00ff79a7 */ /* 0x0045e200081004ff */
[----:B-1----:R-:W-:-:S02]  /*33e0*/  LOP3.LUT P3, RZ, R6, 0x1, RZ, 0xc0, !PT ;  /* 0x0000000106ff7812 */ /* 0x002fc4000786c0ff */
[----:B------:R-:W-:-:S04]  /*33f0*/  SEL R5, RZ, 0x1, P1 ;  /* 0x00000001ff057807 */ /* 0x000fc80000800000 */
[----:B------:R-:W-:Y:S02]  /*3400*/  LOP3.LUT R10, R10, R5, RZ, 0x3c, !PT ;  /* 0x000000050a0a7212 */ /* 0x000fe400078e3cff */
[----:B--2---:R-:W-:-:S04]  /*3410*/  SEL R0, RZ, 0x1, P0 ;  /* 0x00000001ff007807 */ /* 0x004fc80000000000 */
[----:B------:R-:W-:Y:S01]  /*3420*/  LOP3.LUT R9, R9, R0, RZ, 0x3c, !PT ;  /* 0x0000000009097212 */ /* 0x000fe200078e3cff */
[----:B------:R-:W-:Y:S06]  /*3430*/  @P3 BRA `(.L_x_63) ;  /* 0xfffffffc002c3947 */ /* 0x000fec000383ffff */
[----:B------:R-:W-:Y:S01]  /*3440*/  ULEA UR5, UR6, UR45, 0x3 ;  /* 0x0000002d06057291 */ /* 0x000fe2000f8e18ff */
[----:B------:R-:W-:-:S08]  /*3450*/  SHF.L.U32 R3, R12, 0x1f, RZ ;  /* 0x0000001f0c037819 */ /* 0x000fd000000006ff */
[----:B------:R-:W1:Y:S02]  /*3460*/  SYNCS.PHASECHK.TRANS64 P0, [UR5+0x110], R3 ;  /* 0x00011003ff0075a7 */ /* 0x000e640008001005 */
[----:B-1----:R-:W-:Y:S05]  /*3470*/  @P0 BRA `(.L_x_64) ;  /* 0x0000000000080947 */ /* 0x002fea0003800000 */
[----:B------:R-:W1:Y:S02]  /*3480*/  SYNCS.PHASECHK.TRANS64.TRYWAIT P0, [UR5+0x110], R3 ;  /* 0x00011003ff0075a7 */ /* 0x000e640008001105 */
[----:B-1----:R-:W-:Y:S05]  /*3490*/  @!P0 BRA `(.L_x_65) ;  /* 0x0000008c00d88947 */ /* 0x002fea0003800000 */
.L_x_64:
[----:B------:R-:W-:-:S04]  /*34a0*/  UIADD3 UR4, UPT, UPT, UR6, 0x1, URZ ;  /* 0x0000000106047890 */ /* 0x000fc8000fffe0ff */
[----:B------:R-:W-:-:S04]  /*34b0*/  UISETP.NE.AND UP0, UPT, UR4, 0x2, UPT ;  /* 0x000000020400788c */ /* 0x000fc8000bf05270 */
[----:B------:R-:W-:Y:S02]  /*34c0*/  USEL UR7, URZ, 0x1, UP0 ;  /* 0x00000001ff077887 */ /* 0x000fe40008000000 */
[----:B------:R-:W-:-:S04]  /*34d0*/  USEL UR4, UR4, URZ, UP0 ;  /* 0x000000ff04047287 */ /* 0x000fc80008000000 */
[----:B------:R-:W-:Y:S01]  /*34e0*/  ULEA UR4, UR4, UR45, 0x3 ;  /* 0x0000002d04047291 */ /* 0x000fe2000f8e18ff */
[----:B-1----:R-:W-:-:S04]  /*34f0*/  LOP3.LUT R3, R12, UR7, RZ, 0x3c, !PT ;  /* 0x000000070c037c12 */ /* 0x002fc8000f8e3cff */
[----:B------:R-:W-:-:S04]  /*3500*/  SHF.L.U32 R0, R3, 0x1f, RZ ;  /* 0x0000001f03007819 */ /* 0x000fc800000006ff */
[----:B------:R-:W1:Y:S02]  /*3510*/  SYNCS.PHASECHK.TRANS64 P0, [UR4+0x110], R0 ;  /* 0x00011000ff0075a7 */ /* 0x000e640008001004 */
[----:B-1-3--:R-:W-:Y:S05]  /*3520*/  @P0 EXIT ;  /* 0x000000000000094d */ /* 0x00afea0003800000 */
[----:B------:R-:W-:Y:S02]  /*3530*/  SHF.L.U32 R3, R3, 0x1f, RZ ;  /* 0x0000001f03037819 */ /* 0x000fe400000006ff */
[----:B------:R-:W-:-:S07]  /*3540*/  MOV R0, UR4 ;  /* 0x0000000400007c02 */ /* 0x000fce0008000f00 */
.L_x_66:
[----:B-1----:R1:W2:Y:S02]  /*3550*/  SYNCS.PHASECHK.TRANS64.TRYWAIT P0, [R0+URZ+0x110], R3 ;  /* 0x00011003000075a7 */ /* 0x0022a400080011ff */
[----:B--2---:R-:W-:Y:S05]  /*3560*/  @!P0 NANOSLEEP.SYNCS 0x989680 ;  /* 0x009896800000895d */ /* 0x004fea0003900000 */
[----:B------:R-:W2:Y:S02]  /*3570*/  @!P0 SYNCS.PHASECHK.TRANS64 P0, [R0+URZ+0x110], R3 ;  /* 0x00011003000085a7 */ /* 0x000ea400080010ff */
[----:B--2---:R-:W-:Y:S05]  /*3580*/  @P0 EXIT ;  /* 0x000000000000094d */ /* 0x004fea0003800000 */
[----:B------:R-:W-:Y:S05]  /*3590*/  BRA `(.L_x_66) ;  /* 0xfffffffc00ec7947 */ /* 0x000fea000383ffff */
.L_x_59:
[----:B------:R-:W-:Y:S05]  /*35a0*/  BRA.U UP3, `(.L_x_67) ;  /* 0x0000001103a87547 */ /* 0x000fea000b800000 */
[----:B------:R-:W-:Y:S01]  /*35b0*/  UMOV UR4, 0x40 ;  /* 0x0000004000047882 */ /* 0x000fe20000000000 */
[----:B------:R-:W-:Y:S01]  /*35c0*/  NOP ;  /* 0x0000000000007918 */ /* 0x000fe20000000000 */
[----:B------:R-:W-:Y:S01]  /*35d0*/  ULEA UR4, UR45, UR4, 0x18 ;  /* 0x000000042d047291 */ /* 0x000fe2000f8ec0ff */
[----:B------:R-:W-:Y:S02]  /*35e0*/  UMOV UR5, 0x400 ;  /* 0x0000040000057882 */ /* 0x000fe40000000000 */
[----:B------:R-:W-:-:S06]  /*35f0*/  ULEA UR45, UR45, UR5, 0x18 ;  /* 0x000000052d2d7291 */ /* 0x000fcc000f8ec0ff */
[----:B------:R-:W1:Y:S02]  /*3600*/  LDS.U8 R2, [UR4+0x1c] ;  /* 0x00001c04ff027984 */ /* 0x000e640008000000 */
[----:B-1----:R-:W-:-:S13]  /*3610*/  ISETP.NE.AND P0, PT, R2, RZ, PT ;  /* 0x000000ff0200720c */ /* 0x002fda0003f05270 */
[----:B------:R-:W-:Y:S05]  /*3620*/  @P0 BRA `(.L_x_68) ;  /* 0x0000000000580947 */ /* 0x000fea0003800000 */
[----:B------:R-:W-:-:S13]  /*3630*/  ELECT P0, URZ, PT ;  /* 0x0000000000ff782f */ /* 0x000fda0003800000 */
[----:B------:R-:W-:Y:S05]  /*3640*/  @!P0 BRA `(.L_x_69) ;  /* 0x0000000000608947 */ /* 0x000fea0003800000 */
[----:B------:R-:W-:Y:S01]  /*3650*/  UMOV UR5, 0x10 ;  /* 0x0000001000057882 */ /* 0x000fe20000000000 */
[----:B------:R-:W-:Y:S01]  /*3660*/  HFMA2 R2, -RZ, RZ, 0, 5.9604644775390625e-08 ;  /* 0x00000001ff027431 */ /* 0x000fe200000001ff */
[----:B------:R-:W-:-:S03]  /*3670*/  MOV R3, 0xffff ;  /* 0x0000ffff00037802 */ /* 0x000fc60000000f00 */
[----:B------:R-:W-:Y:S04]  /*3680*/  DEPBAR.LE SB1, 0x36 ;  /* 0x00009d800000791a */ /* 0x000fe80000000000 */
[----:B------:R-:W1:Y:S02]  /*3690*/  UTCATOMSWS.FIND_AND_SET.ALIGN UP0, UR5, UR5 ;  /* 0x00000005000575e3 */ /* 0x000e640008000800 */
[----:B-1----:R-:W-:Y:S01]  /*36a0*/  MOV R4, UR5 ;  /* 0x0000000500047c02 */ /* 0x002fe20008000f00 */
[----:B------:R-:W-:Y:S06]  /*36b0*/  BRA.U UP0, `(.L_x_70) ;  /* 0x0000000100187547 */ /* 0x000fec000b800000 */
.L_x_71:
[----:B------:R-:W-:Y:S05]  /*36c0*/  NANOSLEEP 0x64 ;  /* 0x000000640000795d */ /* 0x000fea0003800000 */
[----:B------:R-:W-:-:S05]  /*36d0*/  UMOV UR5, 0x10 ;  /* 0x0000001000057882 */ /* 0x000fca0000000000 */
[----:B------:R-:W-:Y:S04]  /*36e0*/  DEPBAR.LE SB1, 0x36 ;  /* 0x00009d800000791a */ /* 0x000fe80000000000 */
[----:B------:R-:W1:Y:S02]  /*36f0*/  UTCATOMSWS.FIND_AND_SET.ALIGN UP0, UR5, UR5 ;  /* 0x00000005000575e3 */ /* 0x000e640008000800 */
[----:B-1----:R-:W-:Y:S01]  /*3700*/  MOV R4, UR5 ;  /* 0x0000000500047c02 */ /* 0x002fe20008000f00 */
[----:B------:R-:W-:Y:S05]  /*3710*/  BRA.U !UP0, `(.L_x_71) ;  /* 0xfffffffd08e87547 */ /* 0x000fea000b83ffff */
.L_x_70:
[-C--:B------:R-:W-:Y:S02]  /*3720*/  SHF.L.U32 R3, R3, R4.reuse, RZ ;  /* 0x0000000403037219 */ /* 0x080fe400000006ff */
[----:B------:R-:W-:Y:S01]  /*3730*/  SHF.L.U32 R2, R2, R4, RZ ;  /* 0x0000000402027219 */ /* 0x000fe200000006ff */
[----:B------:R-:W-:Y:S02]  /*3740*/  IMAD.SHL.U32 R4, R4, 0x20, RZ ;  /* 0x0000002004047824 */ /* 0x000fe400078e00ff */
[----:B------:R1:W-:Y:S04]  /*3750*/  ATOMS.OR RZ, [UR4+0x14], R3 ;  /* 0x00001403ffff798c */ /* 0x0003e8000b000004 */
[----:B------:R1:W-:Y:S04]  /*3760*/  ATOMS.OR RZ, [UR4+0x18], R2 ;  /* 0x00001802ffff798c */ /* 0x0003e8000b000004 */
[----:B------:R1:W-:Y:S01]  /*3770*/  STS [UR45+0x180], R4 ;  /* 0x00018004ff007988 */ /* 0x0003e2000800082d */
[----:B------:R-:W-:Y:S05]  /*3780*/  BRA `(.L_x_69) ;  /* 0x0000000000107947 */ /* 0x000fea0003800000 */
.L_x_68:
[----:B------:R-:W-:-:S05]  /*3790*/  MOV R2, 0xffffffff ;  /* 0xffffffff00027802 */ /* 0x000fca0000000f00 */
[----:B------:R1:W-:Y:S02]  /*37a0*/  STS [UR45+0x180], R2 ;  /* 0x00018002ff007988 */ /* 0x0003e4000800082d */
[----:B-1----:R-:W-:Y:S02]  /*37b0*/  MOV R2, 0x37d0 ;  /* 0x000037d000027802 */ /* 0x002fe40000000f00 */
[----:B---3-5:R-:W-:Y:S05]  /*37c0*/  CALL.REL.NOINC `($__internal_1_$__cuda_sm10x_tcgen05_guardrail_trap_phase_invalid_during_alloc) ;  /* 0x0000009000e87944 */ /* 0x028fea0003c00000 */
.L_x_69:
[----:B------:R-:W-:Y:S05]  /*37d0*/  WARPSYNC.ALL ;  /* 0x0000000000007948 */ /* 0x000fea0003800000 */
[----:B------:R-:W2:Y:S01]  /*37e0*/  S2R R8, SR_CgaCtaId ;  /* 0x0000000000087919 */ /* 0x000ea20000008800 */
[----:B-1----:R-:W-:Y:S01]  /*37f0*/  MOV R3, 0x400 ;  /* 0x0000040000037802 */ /* 0x002fe20000000f00 */
[----:B------:R-:W-:Y:S01]  /*3800*/  NOP ;  /* 0x0000000000007918 */ /* 0x000fe20000000000 */
[----:B------:R-:W-:Y:S08]  /*3810*/  BAR.ARV 0x6, 0xa0 ;  /* 0x0182800000007b1d */ /* 0x000ff00000002000 */
[----:B------:R-:W1:Y:S01]  /*3820*/  LDC R2, c[0x0][0x38c] ;  /* 0x0000e300ff027b82 */ /* 0x000e620000000800 */
[----:B------:R-:W-:-:S02]  /*3830*/  CS2R R16, SRZ ;  /* 0x0000000000107805 */ /* 0x000fc4000001ff00 */
[----:B------:R-:W-:Y:S01]  /*3840*/  CS2R R14, SRZ ;  /* 0x00000000000e7805 */ /* 0x000fe2000001ff00 */
[----:B------:R-:W-:Y:S01]  /*3850*/  UMOV UR6, 0x1 ;  /* 0x0000000100067882 */ /* 0x000fe20000000000 */
[----:B------:R-:W-:Y:S01]  /*3860*/  UMOV UR16, URZ ;  /* 0x000000ff00107c82 */ /* 0x000fe20008000000 */
[----:B--2---:R-:W-:-:S05]  /*3870*/  LEA R8, R8, R3, 0x18 ;  /* 0x0000000308087211 */ /* 0x004fca00078ec0ff */
[----:B------:R-:W2:Y:S01]  /*3880*/  LDS R4, [R8+0x180] ;  /* 0x0001800008047984 */ /* 0x000ea20000000800 */
[----:B-1----:R-:W-:Y:S02]  /*3890*/  VIADD R2, R2, 0x3f ;  /* 0x0000003f02027836 */ /* 0x002fe40000000000 */
[C---:B------:R-:W-:Y:S02]  /*38a0*/  VIADD R10, R8.reuse, 0x10800 ;  /* 0x00010800080a7836 */ /* 0x040fe40000000000 */
[C---:B------:R-:W-:Y:S01]  /*38b0*/  VIADD R11, R8.reuse, 0x1b800 ;  /* 0x0001b800080b7836 */ /* 0x040fe20000000000 */
[----:B------:R-:W-:Y:S01]  /*38c0*/  SHF.R.S32.HI R3, RZ, 0x1f, R2 ;  /* 0x0000001fff037819 */ /* 0x000fe20000011402 */
[C---:B------:R-:W-:Y:S01]  /*38d0*/  VIADD R12, R8.reuse, 0x31800 ;  /* 0x00031800080c7836 */ /* 0x040fe20000000000 */
[----:B------:R-:W-:Y:S01]  /*38e0*/  SHF.R.U32.HI R10, RZ, 0x4, R10 ;  /* 0x00000004ff0a7819 */ /* 0x000fe2000001160a */
[----:B------:R-:W-:Y:S01]  /*38f0*/  VIADD R13, R8, 0x32e00 ;  /* 0x00032e00080d7836 */ /* 0x000fe20000000000 */
[----:B------:R-:W-:-:S02]  /*3900*/  LEA.HI R3, R3, R2, RZ, 0x6 ;  /* 0x0000000203037211 */ /* 0x000fc400078f30ff */
[----:B------:R-:W-:Y:S02]  /*3910*/  SHF.R.U32.HI R11, RZ, 0x4, R11 ;  /* 0x00000004ff0b7819 */ /* 0x000fe4000001160b */
[----:B------:R-:W-:Y:S02]  /*3920*/  SHF.R.U32.HI R12, RZ, 0x4, R12 ;  /* 0x00000004ff0c7819 */ /* 0x000fe4000001160c */
[----:B------:R-:W-:Y:S02]  /*3930*/  SHF.R.U32.HI R13, RZ, 0x4, R13 ;  /* 0x00000004ff0d7819 */ /* 0x000fe4000001160d */
[----:B------:R-:W-:Y:S02]  /*3940*/  SHF.R.S32.HI R3, RZ, 0x6, R3 ;  /* 0x00000006ff037819 */ /* 0x000fe40000011403 */
[----:B------:R-:W-:Y:S02]  /*3950*/  LOP3.LUT R10, R10, 0x3fff, RZ, 0xc0, !PT ;  /* 0x00003fff0a0a7812 */ /* 0x000fe400078ec0ff */
[----:B------:R-:W-:Y:S01]  /*3960*/  LOP3.LUT R11, R11, 0x3fff, RZ, 0xc0, !PT ;  /* 0x00003fff0b0b7812 */ /* 0x000fe200078ec0ff */
[----:B------:R-:W-:Y:S01]  /*3970*/  VIADD R18, R3, 0xffffffff ;  /* 0xffffffff03127836 */ /* 0x000fe20000000000 */
[----:B------:R-:W-:-:S02]  /*3980*/  LOP3.LUT R12, R12, 0x3fff, RZ, 0xc0, !PT ;  /* 0x00003fff0c0c7812 */ /* 0x000fc400078ec0ff */
[----:B------:R-:W-:Y:S02]  /*3990*/  LOP3.LUT R13, R13, 0x3fff, RZ, 0xc0, !PT ;  /* 0x00003fff0d0d7812 */ /* 0x000fe400078ec0ff */
[----:B------:R-:W-:Y:S02]  /*39a0*/  LOP3.LUT R10, R10, 0x10000, RZ, 0xfc, !PT ;  /* 0x000100000a0a7812 */ /* 0x000fe400078efcff */
[----:B------:R-:W-:Y:S02]  /*39b0*/  LOP3.LUT R11, R11, 0x10000, RZ, 0xfc, !PT ;  /* 0x000100000b0b7812 */ /* 0x000fe400078efcff */
[----:B------:R-:W-:Y:S02]  /*39c0*/  LOP3.LUT R12, R12, 0x10000, RZ, 0xfc, !PT ;  /* 0x000100000c0c7812 */ /* 0x000fe400078efcff */
[----:B------:R-:W-:Y:S02]  /*39d0*/  LOP3.LUT R13, R13, 0x10000, RZ, 0xfc, !PT ;  /* 0x000100000d0d7812 */ /* 0x000fe400078efcff */
[----:B--2---:R-:W-:-:S13]  /*39e0*/  R2UR UR14, R4 ;  /* 0x00000000040e72ca */ /* 0x004fda00000e0000 */
[----:B------:R-:W-:Y:S02]  /*39f0*/  UIADD3 UR4, UPT, UPT, UR14, 0x1c0, URZ ;  /* 0x000001c00e047890 */ /* 0x000fe4000fffe0ff */
[----:B------:R-:W-:Y:S02]  /*3a00*/  UIADD3 UR5, UPT, UPT, UR14, 0x1c4, URZ ;  /* 0x000001c40e057890 */ /* 0x000fe4000fffe0ff */
[----:B------:R-:W-:Y:S02]  /*3a10*/  USHF.R.U32.HI UR19, URZ, 0x11, UR4 ;  /* 0x00000011ff137899 */ /* 0x000fe40008011604 */
[----:B------:R-:W-:Y:S02]  /*3a20*/  USHF.R.U32.HI UR18, URZ, 0x1a, UR5 ;  /* 0x0000001aff127899 */ /* 0x000fe40008011605 */
[----:B------:R-:W-:Y:S02]  /*3a30*/  ULOP3.LUT UR19, UR19, 0x6000, URZ, 0xc0, !UPT ;  /* 0x0000600013137892 */ /* 0x000fe4000f8ec0ff */
[----:B------:R-:W-:-:S02]  /*3a40*/  ULOP3.LUT UR18, UR18, 0x30, URZ, 0xc0, !UPT ;  /* 0x0000003012127892 */ /* 0x000fc4000f8ec0ff */
[----:B------:R-:W-:Y:S02]  /*3a50*/  ULOP3.LUT UR19, UR19, 0x840, URZ, 0xfc, !UPT ;  /* 0x0000084013137892 */ /* 0x000fe4000f8efcff */
[----:B------:R-:W-:-:S04]  /*3a60*/  ULOP3.LUT UR18, UR18, 0x480, URZ, 0xfc, !UPT ;  /* 0x0000048012127892 */ /* 0x000fc8000f8efcff */
[----:B------:R-:W-:-:S03]  /*3a70*/  UPRMT UR19, UR18, 0x5410, UR19 ;  /* 0x0000541012137896 */ /* 0x000fc60008000013 */
[----:B------:R-:W-:-:S04]  /*3a80*/  UMOV UR18, URZ ;  /* 0x000000ff00127c82 */ /* 0x000fc80008000000 */
[----:B------:R-:W-:-:S05]  /*3a90*/  UMOV UR17, UR19 ;  /* 0x0000001300117c82 */ /* 0x000fca0008000000 */
.L_x_81:
[C---:B-1----:R-:W-:Y:S01]  /*3aa0*/  IMAD R9, R17.reuse, 0x8, R8 ;  /* 0x0000000811097824 */ /* 0x042fe200078e0208 */
[----:B------:R-:W-:Y:S02]  /*3ab0*/  SHF.L.U32 R2, R16, 0x1f, RZ ;  /* 0x0000001f10027819 */ /* 0x000fe400000006ff */
[----:B------:R-:W-:Y:S02]  /*3ac0*/  LEA R4, R17, R8, 0x4 ;  /* 0x0000000811047211 */ /* 0x000fe400078e20ff */
[----:B------:R-:W1:Y:S02]  /*3ad0*/  SYNCS.PHASECHK.TRANS64.TRYWAIT P0, [R9+URZ+0x100], R2 ;  /* 0x00010002090075a7 */ /* 0x000e6400080011ff */
[----:B-12---:R-:W-:Y:S05]  /*3ae0*/  @!P0 BRA `(.L_x_72) ;  /* 0x00000088005c8947 */ /* 0x006fea0003800000 */
.L_x_180:
[----:B------:R-:W2:Y:S01]  /*3af0*/  LDS.128 R4, [R4+0x160] ;  /* 0x0001600004047984 */ /* 0x000ea20000000c00 */
[----:B-1----:R-:W1:Y:S01]  /*3b00*/  LDC R2, c[0x0][0x38c] ;  /* 0x0000e300ff027b82 */ /* 0x002e620000000800 */
[----:B------:R-:W-:Y:S01]  /*3b10*/  VIADD R9, R9, 0x110 ;  /* 0x0000011009097836 */ /* 0x000fe20000000000 */
[----:B------:R-:W-:Y:S01]  /*3b20*/  ULOP3.LUT UR12, UR6, 0x1, URZ, 0x3c, !UPT ;  /* 0x00000001060c7892 */ /* 0x000fe2000f8e3cff */
[----:B------:R-:W-:Y:S01]  /*3b30*/  @!PT LDS RZ, [RZ] ;  /* 0x00000000fffff984 */ /* 0x000fe20000000800 */
[----:B------:R-:W-:Y:S01]  /*3b40*/  @!PT LDS RZ, [RZ] ;  /* 0x00000000fffff984 */ /* 0x000fe20000000800 */
[----:B------:R-:W-:Y:S01]  /*3b50*/  @!PT LDS RZ, [RZ] ;  /* 0x00000000fffff984 */ /* 0x000fe20000000800 */
[----:B------:R-:W-:Y:S01]  /*3b60*/  @!PT LDS RZ, [RZ] ;  /* 0x00000000fffff984 */ /* 0x000fe20000000800 */
[----:B------:R4:W-:Y:S06]  /*3b70*/  MEMBAR.ALL.CTA ;  /* 0x0000000000007992 */ /* 0x0009ec0000008000 */
[----:B----4-:R-:W4:Y:S01]  /*3b80*/  FENCE.VIEW.ASYNC.S ;  /* 0x00000000000073c6 */ /* 0x010f220000000000 */
[----:B------:R-:W-:Y:S01]  /*3b90*/  UMOV UR13, URZ ;  /* 0x000000ff000d7c82 */ /* 0x000fe20008000000 */
[----:B------:R-:W-:Y:S01]  /*3ba0*/  VIADD R17, R17, 0x1 ;  /* 0x0000000111117836 */ /* 0x000fe20000000000 */
[----:B------:R-:W-:Y:S01]  /*3bb0*/  PRMT R9, RZ, 0x654, R9 ;  /* 0x00000654ff097816 */ /* 0x000fe20000000009 */
[----:B------:R-:W-:Y:S01]  /*3bc0*/  UIMAD UR11, UR12, 0xc0, UR14 ;  /* 0x000000c00c0b78a4 */ /* 0x000fe2000f8e020e */
[----:B-1----:R-:W-:-:S02]  /*3bd0*/  ISETP.GE.AND P1, PT, R2, 0x1, PT ;  /* 0x000000010200780c */ /* 0x002fc40003f26270 */
[----:B----4-:R1:W-:Y:S01]  /*3be0*/  SYNCS.ARRIVE.TRANS64.RED.A1T0 RZ, [R9+URZ], RZ ;  /* 0x000000ff09ff79a7 */ /* 0x0103e200081004ff */
[----:B--2---:R-:W-:Y:S01]  /*3bf0*/  LOP3.LUT P0, RZ, R6, 0x1, RZ, 0xc0, !PT ;  /* 0x0000000106ff7812 */ /* 0x004fe2000780c0ff */
[----:B------:R-:W-:Y:S02]  /*3c00*/  HFMA2 R4, -RZ, RZ, 0, 5.9604644775390625e-08 ;  /* 0x00000001ff047431 */ /* 0x000fe400000001ff */
[----:B------:R-:W-:-:S07]  /*3c10*/  IMAD.MOV.U32 R6, RZ, RZ, R3 ;  /* 0x000000ffff067224 */ /* 0x000fce00078e0003 */
[----:B------:R-:W-:Y:S05]  /*3c20*/  @!P1 BRA `(.L_x_73) ;  /* 0x00000004000c9947 */ /* 0x000fea0003800000 */
[----:B------:R-:W-:Y:S02]  /*3c30*/  LEA R4, R15, R8, 0x3 ;  /* 0x000000080f047211 */ /* 0x000fe400078e18ff */
[----:B------:R-:W-:-:S04]  /*3c40*/  SHF.L.U32 R5, R14, 0x1f, RZ ;  /* 0x0000001f0e057819 */ /* 0x000fc800000006ff */
[----:B------:R-:W2:Y:S02]  /*3c50*/  SYNCS.PHASECHK.TRANS64.TRYWAIT P1, [R4+URZ], R5 ;  /* 0x00000005040075a7 */ /* 0x000ea400080211ff */
[----:B--2---:R-:W-:Y:S05]  /*3c60*/  @P1 BRA `(.L_x_74) ;  /* 0x0000000000081947 */ /* 0x004fea0003800000 */
[----:B------:R-:W2:Y:S02]  /*3c70*/  SYNCS.PHASECHK.TRANS64.TRYWAIT P1, [R4+URZ], R5 ;  /* 0x00000005040075a7 */ /* 0x000ea400080211ff */
[----:B--2---:R-:W-:Y:S05]  /*3c80*/  @!P1 BRA `(.L_x_75) ;  /* 0x0000008800089947 */ /* 0x004fea0003800000 */
.L_x_74:
[----:B------:R-:W-:Y:S02]  /*3c90*/  ELECT P3, URZ, PT ;  /* 0x0000000000ff782f */ /* 0x000fe40003860000 */
[----:B------:R-:W-:Y:S01]  /*3ca0*/  ISETP.GE.U32.AND P1, PT, R2, 0x41, PT ;  /* 0x000000410200780c */ /* 0x000fe20003f26070 */
[----:B------:R-:W-:-:S05]  /*3cb0*/  IMAD.U32 R2, RZ, RZ, UR6 ;  /* 0x00000006ff027e24 */ /* 0x000fca000f8e00ff */
[----:B-1----:R-:W-:Y:S01]  /*3cc0*/  SHF.L.U32 R9, R2, 0x1f, RZ ;  /* 0x0000001f02097819 */ /* 0x002fe200000006ff */
[----:B------:R-:W-:-:S04]  /*3cd0*/  IMAD R2, R15, 0x200, R11 ;  /* 0x000002000f027824 */ /* 0x000fc800078e020b */
[C---:B--2---:R-:W-:Y:S02]  /*3ce0*/  @P3 IMAD R5, R15.reuse, 0x20, R12 ;  /* 0x000000200f053824 */ /* 0x044fe400078e020c */
[----:B------:R-:W-:Y:S02]  /*3cf0*/  @P3 IMAD R6, R15, 0x40, R13 ;  /* 0x000000400f063824 */ /* 0x000fe400078e020d */
[----:B------:R-:W-:Y:S01]  /*3d00*/  @P3 IMAD.MOV.U32 R7, RZ, RZ, 0x4008 ;  /* 0x00004008ff073424 */ /* 0x000fe200078e00ff */
[----:B------:R-:W-:Y:S01]  /*3d10*/  @P3 R2UR UR9, R5 ;  /* 0x00000000050932ca */ /* 0x000fe200000e0000 */
[C---:B------:R-:W-:Y:S01]  /*3d20*/  @P3 VIADD R5, R6.reuse, 0x20 ;  /* 0x0000002006053836 */ /* 0x040fe20000000000 */
[----:B------:R-:W-:Y:S01]  /*3d30*/  @P3 R2UR UR7, R6 ;  /* 0x00000000060732ca */ /* 0x000fe200000e0000 */
[----:B------:R-:W-:Y:S01]  /*3d40*/  @P3 IMAD.MOV.U32 R21, RZ, RZ, 0x4008 ;  /* 0x00004008ff153424 */ /* 0x000fe200078e00ff */
[----:B------:R-:W-:Y:S01]  /*3d50*/  @P3 R2UR UR23, R7 ;  /* 0x00000000071732ca */ /* 0x000fe200000e0000 */
[----:B------:R-:W-:Y:S01]  /*3d60*/  @P3 IMAD.MOV.U32 R23, RZ, RZ, 0x4008 ;  /* 0x00004008ff173424 */ /* 0x000fe200078e00ff */
[----:B------:R-:W-:Y:S01]  /*3d70*/  @P3 R2UR UR8, R5 ;  /* 0x00000000050832ca */ /* 0x000fe200000e0000 */
[----:B------:R-:W-:-:S02]  /*3d80*/  VIADD R5, R15, 0x1 ;  /* 0x000000010f057836 */ /* 0x000fc40000000000 */
[----:B------:R-:W-:Y:S01]  /*3d90*/  IMAD R15, R15, 0x100, R10 ;  /* 0x000001000f0f7824 */ /* 0x000fe200078e020a */
[----:B------:R-:W-:Y:S02]  /*3da0*/  @P3 R2UR UR21, R23 ;  /* 0x00000000171532ca */ /* 0x000fe400000e0000 */
[----:B------:R-:W-:Y:S01]  /*3db0*/  ISETP.NE.AND P2, PT, R5, 0xb, PT ;  /* 0x0000000b0500780c */ /* 0x000fe20003f45270 */
[----:B------:R-:W-:Y:S01]  /*3dc0*/  IMAD.U32 R6, RZ, RZ, UR9 ;  /* 0x00000009ff067e24 */ /* 0x000fe2000f8e00ff */
[----:B------:R-:W-:Y:S01]  /*3dd0*/  @P3 R2UR UR9, R21 ;  /* 0x00000000150932ca */ /* 0x000fe200000e0000 */
[----:B------:R-:W-:Y:S01]  /*3de0*/  IMAD.U32 R20, RZ, RZ, UR7 ;  /* 0x00000007ff147e24 */ /* 0x000fe2000f8e00ff */
[----:B------:R-:W-:Y:S02]  /*3df0*/  SEL R7, RZ, 0x1, P2 ;  /* 0x00000001ff077807 */ /* 0x000fe40001000000 */
[----:B------:R-:W-:Y:S01]  /*3e00*/  @P3 R2UR UR22, R6 ;  /* 0x00000000061632ca */ /* 0x000fe200000e0000 */
[----:B------:R-:W-:Y:S01]  /*3e10*/  IMAD.U32 R22, RZ, RZ, UR8 ;  /* 0x00000008ff167e24 */ /* 0x000fe2000f8e00ff */
[----:B------:R-:W-:-:S02]  /*3e20*/  @P3 R2UR UR8, R20 ;  /* 0x00000000140832ca */ /* 0x000fc400000e0000 */
[----:B------:R-:W-:Y:S02]  /*3e30*/  SEL R5, R5, RZ, P2 ;  /* 0x000000ff05057207 */ /* 0x000fe40001000000 */
[----:B------:R-:W-:Y:S02]  /*3e40*/  @P3 R2UR UR20, R22 ;  /* 0x00000000161432ca */ /* 0x000fe400000e0000 */
[----:B------:R-:W-:Y:S01]  /*3e50*/  LOP3.LUT R14, R14, R7, RZ, 0x3c, !PT ;  /* 0x000000070e0e7212 */ /* 0x000fe200078e3cff */
[----:B------:R-:W-:-:S03]  /*3e60*/  @P1 IMAD R7, R5, 0x8, R8 ;  /* 0x0000000805071824 */ /* 0x000fc600078e0208 */
[----:B------:R-:W-:-:S04]  /*3e70*/  @P1 SHF.L.U32 R6, R14, 0x1f, RZ ;  /* 0x0000001f0e061819 */ /* 0x000fc800000006ff */
[----:B------:R1:W2:Y:S01]  /*3e80*/  @P1 SYNCS.PHASECHK.TRANS64.TRYWAIT P4, [R7+URZ], R6 ;  /* 0x00000006070015a7 */ /* 0x0002a200080811ff */
[----:B------:R1:W-:Y:S01]  /*3e90*/  UTCCP.T.S.4x32dp128bit tmem[UR14+0x1c0], gdesc[UR22] ;  /* 0x0001c0160e0079e7 */ /* 0x0003e20009100000 */
[----:B------:R1:W-:Y:S01]  /*3ea0*/  UTCCP.T.S.4x32dp128bit tmem[UR14+0x1c4], gdesc[UR8] ;  /* 0x0001c4080e0079e7 */ /* 0x0003e20009100000 */
[----:B------:R1:W-:Y:S01]  /*3eb0*/  UTCCP.T.S.4x32dp128bit tmem[UR14+0x1c8], gdesc[UR20] ;  /* 0x0001c8140e0079e7 */ /* 0x0003e20009100000 */
[----:B------:R-:W4:Y:S02]  /*3ec0*/  SYNCS.PHASECHK.TRANS64.TRYWAIT P2, [R8+URZ+0x128], R9 ;  /* 0x00012809080075a7 */ /* 0x000f2400080411ff */
[----:B-12-4-:R-:W-:Y:S05]  /*3ed0*/  @!P2 BRA `(.L_x_76) ;  /* 0x000000840088a947 */ /* 0x016fea0003800000 */
.L_x_181:
[----:B------:R-:W-:Y:S02]  /*3ee0*/  R2UR UR7, R2 ;  /* 0x00000000020772ca */ /* 0x000fe400000e0000 */
[----:B------:R-:W-:Y:S02]  /*3ef0*/  ELECT P3, URZ, PT ;  /* 0x0000000000ff782f */ /* 0x000fe40003860000 */
[----:B------:R-:W-:Y:S02]  /*3f00*/  R2UR UR6, R15 ;  /* 0x000000000f0672ca */ /* 0x000fe400000e0000 */
[----:B------:R-:W-:Y:S01]  /*3f10*/  ELECT P2, URZ, PT ;  /* 0x0000000000ff782f */ /* 0x000fe20003840000 */
[----:B------:R-:W-:Y:S01]  /*3f20*/  IMAD.MOV.U32 R15, RZ, RZ, R5 ;  /* 0x000000ffff0f7224 */ /* 0x000fe200078e0005 */
[----:B------:R-:W-:-:S05]  /*3f30*/  UMOV UR13, 0x1 ;  /* 0x00000001000d7882 */ /* 0x000fca0000000000 */
[----:B------:R-:W-:-:S04]  /*3f40*/  IMAD.U32 R20, RZ, RZ, UR7 ;  /* 0x00000007ff147e24 */ /* 0x000fc8000f8e00ff */
[----:B------:R-:W-:Y:S02]  /*3f50*/  IMAD.U32 R6, RZ, RZ, UR6 ;  /* 0x00000006ff067e24 */ /* 0x000fe4000f8e00ff */
[----:B------:R-:W-:Y:S01]  /*3f60*/  @P2 LOP3.LUT R2, R0, 0xffff, RZ, 0xc0, !PT ;  /* 0x0000ffff00022812 */ /* 0x000fe200078ec0ff */
[----:B------:R-:W-:Y:S01]  /*3f70*/  @P3 IMAD.MOV.U32 R21, RZ, RZ, -0x3fffbff0 ;  /* 0xc0004010ff153424 */ /* 0x000fe200078e00ff */
[----:B------:R-:W-:Y:S01]  /*3f80*/  @P3 R2UR UR20, R20 ;  /* 0x00000000141432ca */ /* 0x000fe200000e0000 */
[----:B------:R-:W-:Y:S01]  /*3f90*/  @P3 IMAD.MOV.U32 R7, RZ, RZ, -0x3fffbff0 ;  /* 0xc0004010ff073424 */ /* 0x000fe200078e00ff */
[----:B------:R-:W-:Y:S01]  /*3fa0*/  @P3 R2UR UR8, R6 ;  /* 0x00000000060832ca */ /* 0x000fe200000e0000 */
[----:B------:R-:W-:Y:S01]  /*3fb0*/  @P2 VIADD R4, R4, 0x58 ;  /* 0x0000005804042836 */ /* 0x000fe20000000000 */
[----:B------:R-:W-:Y:S01]  /*3fc0*/  @P3 R2UR UR21, R21 ;  /* 0x00000000151532ca */ /* 0x000fe200000e0000 */
[----:B------:R-:W-:Y:S01]  /*3fd0*/  IMAD.MOV.U32 R6, RZ, RZ, R18 ;  /* 0x000000ffff067224 */ /* 0x000fe200078e0012 */
[----:B------:R-:W-:-:S02]  /*3fe0*/  @P3 R2UR UR9, R7 ;  /* 0x00000000070932ca */ /* 0x000fc400000e0000 */
[----:B------:R-:W-:Y:S01]  /*3ff0*/  @P2 R2UR UR7, R4 ;  /* 0x00000000040722ca */ /* 0x000fe200000e0000 */
[----:B------:R-:W-:Y:S01]  /*4000*/  IMAD.MOV.U32 R4, RZ, RZ, 0x1 ;  /* 0x00000001ff047424 */ /* 0x000fe200078e00ff */
[----:B------:R-:W-:Y:S02]  /*4010*/  @P2 R2UR UR6, R2 ;  /* 0x00000000020622ca */ /* 0x000fe400000e0000 */
[----:B------:R-:W-:-:S07]  /*4020*/  @P1 SEL R4, RZ, 0x1, !P4 ;  /* 0x00000001ff041807 */ /* 0x000fce0006000000 */
[----:B------:R2:W-:Y:S04]  /*4030*/  UTCOMMA.4X gdesc[UR8], gdesc[UR20], tmem[UR11], tmem[UR18], idesc[UR19], tmem[UR4], !UPT ;  /* 0x80041214080075ea */ /* 0x0005e8000f80000b */
[----:B------:R2:W-:Y:S01]  /*4040*/  UTCBAR.MULTICAST [UR7], URZ, UR6 ;  /* 0x000000ff070073e9 */ /* 0x0005e20008000806 */
[----:B------:R-:W-:Y:S01]  /*4050*/  NOP ;  /* 0x0000000000007918 */ /* 0x000fe20000000000 */
.L_x_73:
[----:B------:R-:W-:-:S13]  /*4060*/  ISETP.GE.AND P1, PT, R6, 0x1, PT ;  /* 0x000000010600780c */ /* 0x000fda0003f26270 */
[----:B------:R-:W-:Y:S05]  /*4070*/  @!P1 BRA `(.L_x_77) ;  /* 0x0000000400109947 */ /* 0x000fea0003800000 */
[----:B------:R-:W-:Y:S02]  /*4080*/  IADD3 R6, PT, PT, R6, -0x1, RZ ;  /* 0xffffffff06067810 */ /* 0x000fe40007ffe0ff */
[----:B------:R-:W-:-:S07]  /*4090*/  MOV R7, R15 ;  /* 0x0000000f00077202 */ /* 0x000fce0000000f00 */
.L_x_80:
[----:B------:R-:W-:Y:S01]  /*40a0*/  ISETP.NE.AND P3, PT, R4, RZ, PT ;  /* 0x000000ff0400720c */ /* 0x000fe20003f65270 */
[C---:B------:R-:W-:Y:S01]  /*40b0*/  VIADD R15, R7.reuse, 0x1 ;  /* 0x00000001070f7836 */ /* 0x040fe20000000000 */
[----:B------:R-:W-:Y:S01]  /*40c0*/  ISETP.NE.AND P1, PT, R6, RZ, PT ;  /* 0x000000ff0600720c */ /* 0x000fe20003f25270 */
[----:B------:R-:W-:Y:S03]  /*40d0*/  IMAD R4, R7, 0x8, R8 ;  /* 0x0000000807047824 */ /* 0x000fe600078e0208 */
[C---:B------:R-:W-:Y:S04]  /*40e0*/  ISETP.NE.AND P2, PT, R15.reuse, 0xb, PT ;  /* 0x0000000b0f00780c */ /* 0x040fe80003f45270 */
[----:B------:R-:W-:Y:S02]  /*40f0*/  SEL R15, R15, RZ, P2 ;  /* 0x000000ff0f0f7207 */ /* 0x000fe40001000000 */
[----:B-1----:R-:W-:Y:S01]  /*4100*/  SEL R9, RZ, 0x1, P2 ;  /* 0x00000001ff097807 */ /* 0x002fe20001000000 */
[----:B------:R-:W-:Y:S06]  /*4110*/  @P3 BRA `(.L_x_78) ;  /* 0x00000000000c3947 */ /* 0x000fec0003800000 */
[----:B------:R-:W-:Y:S04]  /*4120*/  SHF.L.U32 R5, R14, 0x1f, RZ ;  /* 0x0000001f0e057819 */ /* 0x000fe800000006ff */
[----:B------:R-:W1:Y:S02]  /*4130*/  SYNCS.PHASECHK.TRANS64.TRYWAIT P2, [R4+URZ], R5 ;  /* 0x00000005040075a7 */ /* 0x000e6400080411ff */
[----:B-1----:R-:W-:Y:S05]  /*4140*/  @!P2 BRA `(.L_x_79) ;  /* 0x000000840000a947 */ /* 0x002fea0003800000 */
.L_x_78:
[----:B------:R-:W-:Y:S01]  /*4150*/  LOP3.LUT R14, R14, R9, RZ, 0x3c, !PT ;  /* 0x000000090e0e7212 */ /* 0x000fe200078e3cff */
[----:B-1----:R-:W-:Y:S01]  /*4160*/  @P1 IMAD R5, R15, 0x8, R8 ;  /* 0x000000080f051824 */ /* 0x002fe200078e0208 */
[----:B------:R-:W-:Y:S01]  /*4170*/  UISETP.NE.U32.AND UP0, UPT, UR13, URZ, UPT ;  /* 0x000000ff0d00728c */ /* 0x000fe2000bf05070 */
[----:B------:R-:W-:Y:S01]  /*4180*/  IMAD R9, R7, 0x200, R11 ;  /* 0x0000020007097824 */ /* 0x000fe200078e020b */
[----:B------:R-:W-:Y:S02]  /*4190*/  @P1 SHF.L.U32 R2, R14, 0x1f, RZ ;  /* 0x0000001f0e021819 */ /* 0x000fe400000006ff */
[----:B------:R-:W-:Y:S02]  /*41a0*/  ELECT P4, URZ, PT ;  /* 0x0000000000ff782f */ /* 0x000fe40003880000 */
[----:B------:R-:W-:Y:S02]  /*41b0*/  ELECT P3, URZ, PT ;  /* 0x0000000000ff782f */ /* 0x000fe40003860000 */
[----:B--2---:R-:W-:Y:S01]  /*41c0*/  R2UR UR7, R9 ;  /* 0x00000000090772ca */ /* 0x004fe200000e0000 */
[----:B------:R-:W1:Y:S01]  /*41d0*/  @P1 SYNCS.PHASECHK.TRANS64.TRYWAIT P5, [R5+URZ], R2 ;  /* 0x00000002050015a7 */ /* 0x000e6200080a11ff */
[----:B------:R-:W-:Y:S01]  /*41e0*/  ELECT P2, URZ, PT ;  /* 0x0000000000ff782f */ /* 0x000fe20003840000 */
[----:B------:R-:W-:Y:S06]  /*41f0*/  UMOV UR13, 0x1 ;  /* 0x00000001000d7882 */ /* 0x000fec0000000000 */
[C---:B------:R-:W-:Y:S02]  /*4200*/  @P4 IMAD R9, R7.reuse, 0x40, R13 ;  /* 0x0000004007094824 */ /* 0x040fe400078e020d */
[----:B------:R-:W-:Y:S02]  /*4210*/  @P4 IMAD R19, R7, 0x20, R12 ;  /* 0x0000002007134824 */ /* 0x000fe400078e020c */
[----:B------:R-:W-:Y:S01]  /*4220*/  IMAD.U32 R22, RZ, RZ, UR7 ;  /* 0x00000007ff167e24 */ /* 0x000fe2000f8e00ff */
[----:B------:R-:W-:Y:S01]  /*4230*/  @P4 R2UR UR8, R9 ;  /* 0x00000000090842ca */ /* 0x000fe200000e0000 */
[----:B------:R-:W-:Y:S01]  /*4240*/  @P3 IMAD.MOV.U32 R23, RZ, RZ, -0x3fffbff0 ;  /* 0xc0004010ff173424 */ /* 0x000fe200078e00ff */
[----:B------:R-:W-:Y:S01]  /*4250*/  @P4 R2UR UR10, R19 ;  /* 0x00000000130a42ca */ /* 0x000fe200000e0000 */
[----:B------:R-:W-:Y:S01]  /*4260*/  @P4 VIADD R9, R9, 0x20 ;  /* 0x0000002009094836 */ /* 0x000fe20000000000 */
[----:B------:R-:W-:Y:S01]  /*4270*/  @P3 R2UR UR20, R22 ;  /* 0x00000000161432ca */ /* 0x000fe200000e0000 */
[----:B------:R-:W-:Y:S01]  /*4280*/  IMAD R7, R7, 0x100, R10 ;  /* 0x0000010007077824 */ /* 0x000fe200078e020a */
[----:B------:R-:W-:Y:S01]  /*4290*/  @P3 R2UR UR21, R23 ;  /* 0x00000000171532ca */ /* 0x000fe200000e0000 */
[----:B------:R-:W-:Y:S01]  /*42a0*/  @P4 IMAD.MOV.U32 R21, RZ, RZ, 0x4008 ;  /* 0x00004008ff154424 */ /* 0x000fe200078e00ff */
[----:B------:R-:W-:Y:S01]  /*42b0*/  @P4 R2UR UR9, R9 ;  /* 0x00000000090942ca */ /* 0x000fe200000e0000 */
[----:B------:R-:W-:Y:S01]  /*42c0*/  @P2 VIADD R4, R4, 0x58 ;  /* 0x0000005804042836 */ /* 0x000fe20000000000 */
[----:B------:R-:W-:Y:S01]  /*42d0*/  R2UR UR6, R7 ;  /* 0x00000000070672ca */ /* 0x000fe200000e0000 */
[----:B------:R-:W-:Y:S01]  /*42e0*/  @P4 IMAD.MOV.U32 R25, RZ, RZ, 0x4008 ;  /* 0x00004008ff194424 */ /* 0x000fe200078e00ff */
[----:B------:R-:W-:Y:S01]  /*42f0*/  @P4 R2UR UR23, R21 ;  /* 0x00000000151742ca */ /* 0x000fe200000e0000 */
[----:B------:R-:W-:Y:S01]  /*4300*/  IMAD.U32 R24, RZ, RZ, UR8 ;  /* 0x00000008ff187e24 */ /* 0x000fe2000f8e00ff */
[----:B------:R-:W-:Y:S01]  /*4310*/  @P2 R2UR UR7, R4 ;  /* 0x00000000040722ca */ /* 0x000fe200000e0000 */
[----:B------:R-:W-:Y:S01]  /*4320*/  IMAD.U32 R20, RZ, RZ, UR10 ;  /* 0x0000000aff147e24 */ /* 0x000fe2000f8e00ff */
[----:B------:R-:W-:Y:S01]  /*4330*/  @P2 LOP3.LUT R4, R0, 0xffff, RZ, 0xc0, !PT ;  /* 0x0000ffff00042812 */ /* 0x000fe200078ec0ff */
[----:B------:R-:W-:Y:S01]  /*4340*/  @P4 IMAD.MOV.U32 R23, RZ, RZ, 0x4008 ;  /* 0x00004008ff174424 */ /* 0x000fe200078e00ff */
[----:B------:R-:W-:Y:S01]  /*4350*/  @P4 R2UR UR24, R24 ;  /* 0x00000000181842ca */ /* 0x000fe200000e0000 */
[----:B------:R-:W-:Y:S01]  /*4360*/  @P3 IMAD.MOV.U32 R21, RZ, RZ, -0x3fffbff0 ;  /* 0xc0004010ff153424 */ /* 0x000fe200078e00ff */
[----:B------:R-:W-:Y:S01]  /*4370*/  @P4 R2UR UR22, R20 ;  /* 0x00000000141642ca */ /* 0x000fe200000e0000 */
[----:B------:R-:W-:Y:S01]  /*4380*/  IMAD.U32 R22, RZ, RZ, UR9 ;  /* 0x00000009ff167e24 */ /* 0x000fe2000f8e00ff */
[----:B------:R-:W-:Y:S01]  /*4390*/  @P4 R2UR UR25, R25 ;  /* 0x00000000191942ca */ /* 0x000fe200000e0000 */
[----:B------:R-:W-:Y:S01]  /*43a0*/  IMAD.U32 R20, RZ, RZ, UR6 ;  /* 0x00000006ff147e24 */ /* 0x000fe2000f8e00ff */
[----:B------:R-:W-:Y:S01]  /*43b0*/  @P4 R2UR UR27, R23 ;  /* 0x00000000171b42ca */ /* 0x000fe200000e0000 */
[----:B------:R-:W-:Y:S01]  /*43c0*/  IMAD.MOV.U32 R7, RZ, RZ, R15 ;  /* 0x000000ffff077224 */ /* 0x000fe200078e000f */
[----:B------:R-:W-:Y:S02]  /*43d0*/  @P4 R2UR UR26, R22 ;  /* 0x00000000161a42ca */ /* 0x000fe400000e0000 */
[----:B------:R-:W-:Y:S02]  /*43e0*/  @P3 R2UR UR8, R20 ;  /* 0x00000000140832ca */ /* 0x000fe400000e0000 */
[----:B------:R-:W-:Y:S02]  /*43f0*/  @P3 R2UR UR9, R21 ;  /* 0x00000000150932ca */ /* 0x000fe400000e0000 */
[----:B------:R-:W-:Y:S01]  /*4400*/  @P2 R2UR UR6, R4 ;  /* 0x00000000040622ca */ /* 0x000fe200000e0000 */
[C---:B------:R-:W-:Y:S01]  /*4410*/  VIADD R4, R6.reuse, 0x1 ;  /* 0x0000000106047836 */ /* 0x040fe20000000000 */
[----:B------:R4:W-:Y:S01]  /*4420*/  UTCCP.T.S.4x32dp128bit tmem[UR14+0x1c0], gdesc[UR22] ;  /* 0x0001c0160e0079e7 */ /* 0x0009e20009100000 */
[----:B------:R4:W-:Y:S01]  /*4430*/  UTCCP.T.S.4x32dp128bit tmem[UR14+0x1c4], gdesc[UR24] ;  /* 0x0001c4180e0079e7 */ /* 0x0009e20009100000 */
[----:B------:R-:W-:Y:S02]  /*4440*/  VIADD R6, R6, 0xffffffff ;  /* 0xffffffff06067836 */ /* 0x000fe40000000000 */
[----:B------:R-:W-:Y:S01]  /*4450*/  ISETP.GT.U32.AND P2, PT, R4, 0x1, PT ;  /* 0x000000010400780c */ /* 0x000fe20003f44070 */
[----:B------:R4:W-:Y:S01]  /*4460*/  UTCCP.T.S.4x32dp128bit tmem[UR14+0x1c8], gdesc[UR26] ;  /* 0x0001c81a0e0079e7 */ /* 0x0009e20009100000 */
[----:B------:R-:W-:Y:S03]  /*4470*/  IMAD.MOV.U32 R4, RZ, RZ, 0x1 ;  /* 0x00000001ff047424 */ /* 0x000fe600078e00ff */
[----:B------:R4:W-:Y:S02]  /*4480*/  UTCOMMA.4X gdesc[UR8], gdesc[UR20], tmem[UR11], tmem[UR16], idesc[UR17], tmem[UR4], UP0 ;  /* 0x80041014080075ea */ /* 0x0009e4000800000b */
[----:B------:R4:W-:Y:S01]  /*4490*/  UTCBAR.MULTICAST [UR7], URZ, UR6 ;  /* 0x000000ff070073e9 */ /* 0x0009e20008000806 */
[----:B-1----:R-:W-:Y:S05]  /*44a0*/  @P1 SEL R4, RZ, 0x1, !P5 ;  /* 0x00000001ff041807 */ /* 0x002fea0006800000 */
[----:B----4-:R-:W-:Y:S05]  /*44b0*/  @P2 BRA `(.L_x_80) ;  /* 0xfffffff800f82947 */ /* 0x010fea000383ffff */
.L_x_77:
[----:B------:R-:W-:Y:S01]  /*44c0*/  ELECT P1, URZ, PT ;  /* 0x0000000000ff782f */ /* 0x000fe20003820000 */
[----:B--2---:R-:W-:-:S12]  /*44d0*/  UMOV UR6, UR12 ;  /* 0x0000000c00067c82 */ /* 0x004fd80008000000 */
[----:B------:R-:W-:-:S05]  /*44e0*/  @P1 VIADD R2, R8, 0x120 ;  /* 0x0000012008021836 */ /* 0x000fca0000000000 */
[----:B------:R-:W-:Y:S02]  /*44f0*/  @P1 R2UR UR7, R2 ;  /* 0x00000000020712ca */ /* 0x000fe400000e0000 */
[----:B------:R-:W-:-:S04]  /*4500*/  ISETP.NE.AND P1, PT, R17, 0x2, PT ;  /* 0x000000021100780c */ /* 0x000fc80003f25270 */
[----:B------:R-:W-:Y:S02]  /*4510*/  SEL R5, RZ, 0x1, P1 ;  /* 0x00000001ff057807 */ /* 0x000fe40000800000 */
[----:B------:R-:W-:Y:S02]  /*4520*/  SEL R17, R17, RZ, P1 ;  /* 0x000000ff11117207 */ /* 0x000fe40000800000 */
[----:B------:R-:W-:-:S03]  /*4530*/  LOP3.LUT R16, R16, R5, RZ, 0x3c, !PT ;  /* 0x0000000510107212 */ /* 0x000fc600078e3cff */
[----:B------:R2:W-:Y:S01]  /*4540*/  UTCBAR [UR7], URZ ;  /* 0x000000ff070073e9 */ /* 0x0005e200080000ff */
[----:B------:R-:W-:Y:S05]  /*4550*/  @P0 BRA `(.L_x_81) ;  /* 0xfffffff400500947 */ /* 0x000fea000383ffff */
[----:B------:R-:W4:Y:S01]  /*4560*/  S2UR UR4, SR_CgaCtaId ;  /* 0x00000000000479c3 */ /* 0x000f220000008800 */
[----:B------:R-:W-:Y:S01]  /*4570*/  ELECT P0, URZ, PT ;  /* 0x0000000000ff782f */ /* 0x000fe20003800000 */
[----:B------:R-:W-:Y:S01]  /*4580*/  IMAD.MOV.U32 R0, RZ, RZ, 0x1 ;  /* 0x00000001ff007424 */ /* 0x000fe200078e00ff */
[----:B------:R-:W-:Y:S01]  /*4590*/  UMOV UR5, 0x40 ;  /* 0x0000004000057882 */ /* 0x000fe20000000000 */
[----:B------:R-:W-:-:S04]  /*45a0*/  SHF.L.U32 R3, RZ, 0x1f, RZ ;  /* 0x0000001fff037819 */ /* 0x000fc800000006ff */
[----:B------:R-:W-:Y:S01]  /*45b0*/  UVIRTCOUNT.DEALLOC.SMPOOL 0x80 ;  /* 0x000000800000784c */ /* 0x000fe20000000000 */
[----:B----4-:R-:W-:-:S09]  /*45c0*/  ULEA UR4, UR4, UR5, 0x18 ;  /* 0x0000000504047291 */ /* 0x010fd2000f8ec0ff */
[----:B------:R4:W-:Y:S01]  /*45d0*/  @P0 STS.U8 [UR4+0x1c], R0 ;  /* 0x00001c00ff000988 */ /* 0x0009e20008000004 */
[----:B------:R-:W1:Y:S02]  /*45e0*/  SYNCS.PHASECHK.TRANS64.TRYWAIT P0, [R8+URZ+0x150], R3 ;  /* 0x00015003080075a7 */ /* 0x000e6400080011ff */
[----:B-1--4-:R-:W-:Y:S05]  /*45f0*/  @!P0 BRA `(.L_x_82) ;  /* 0x0000007c00e88947 */ /* 0x012fea0003800000 */
.L_x_182:
[----:B------:R-:W-:Y:S01]  /*4600*/  NOP ;  /* 0x0000000000007918 */ /* 0x000fe20000000000 */
[----:B------:R-:W4:Y:S01]  /*4610*/  LDS R0, [UR4+0x14] ;  /* 0x00001404ff007984 */ /* 0x000f220008000800 */
[----:B------:R-:W-:Y:S01]  /*4620*/  ULOP3.LUT UR6, UR14, 0xffff, URZ, 0xc0, !UPT ;  /* 0x0000ffff0e067892 */ /* 0x000fe2000f8ec0ff */
[----:B------:R-:W-:Y:S01]  /*4630*/  UMOV UR8, 0xffff ;  /* 0x0000ffff00087882 */ /* 0x000fe20000000000 */
[----:B------:R-:W-:Y:S02]  /*4640*/  UMOV UR5, 0x1 ;  /* 0x0000000100057882 */ /* 0x000fe40000000000 */
[----:B------:R-:W-:-:S04]  /*4650*/  USHF.R.U32.HI UR6, URZ, 0x5, UR6 ;  /* 0x00000005ff067899 */ /* 0x000fc80008011606 */
[----:B------:R-:W-:Y:S02]  /*4660*/  USHF.L.U32 UR8, UR8, UR6, URZ ;  /* 0x0000000608087299 */ /* 0x000fe400080006ff */
[----:B------:R-:W-:-:S04]  /*4670*/  USHF.L.U32 UR5, UR5, UR6, URZ ;  /* 0x0000000605057299 */ /* 0x000fc800080006ff */
[----:B----4-:R-:W-:-:S04]  /*4680*/  LOP3.LUT R0, R0, UR8, RZ, 0xc0, !PT ;  /* 0x0000000800007c12 */ /* 0x010fc8000f8ec0ff */
[----:B------:R-:W-:-:S13]  /*4690*/  ISETP.NE.AND P0, PT, R0, UR8, PT ;  /* 0x0000000800007c0c */ /* 0x000fda000bf05270 */
[----:B------:R-:W-:Y:S05]  /*46a0*/  @P0 BRA `(.L_x_83) ;  /* 0x0000000000580947 */ /* 0x000fea0003800000 */
[----:B------:R-:W4:Y:S02]  /*46b0*/  LDS R0, [UR4+0x18] ;  /* 0x00001804ff007984 */ /* 0x000f240008000800 */
[----:B----4-:R-:W-:-:S04]  /*46c0*/  LOP3.LUT R0, R0, UR5, RZ, 0xc0, !PT ;  /* 0x0000000500007c12 */ /* 0x010fc8000f8ec0ff */
[----:B------:R-:W-:-:S13]  /*46d0*/  ISETP.NE.AND P0, PT, R0, UR5, PT ;  /* 0x0000000500007c0c */ /* 0x000fda000bf05270 */
[----:B------:R-:W-:Y:S05]  /*46e0*/  @P0 BRA `(.L_x_84) ;  /* 0x00000000003c0947 */ /* 0x000fea0003800000 */
[----:B------:R-:W4:Y:S01]  /*46f0*/  S2R R2, SR_LANEID ;  /* 0x0000000000027919 */ /* 0x000f220000000000 */
[----:B------:R-:W-:Y:S01]  /*4700*/  ULOP3.LUT UR8, URZ, UR8, URZ, 0x33, !UPT ;  /* 0x00000008ff087292 */ /* 0x000fe2000f8e33ff */
[----:B------:R-:W-:Y:S01]  /*4710*/  LOP3.LUT R4, RZ, UR5, RZ, 0x33, !PT ;  /* 0x00000005ff047c12 */ /* 0x000fe2000f8e33ff */
[----:B--2---:R-:W-:Y:S02]  /*4720*/  VOTEU.ANY UR7, UPT, PT ;  /* 0x0000000000077886 */ /* 0x004fe400038e0100 */
[----:B------:R-:W-:Y:S01]  /*4730*/  UFLO.U32 UR7, UR7 ;  /* 0x00000007000772bd */ /* 0x000fe200080e0000 */
[----:B------:R-:W2:Y:S01]  /*4740*/  REDUX UR5, R4 ;  /* 0x00000000040573c4 */ /* 0x000ea20000000000 */
[----:B------:R-:W-:-:S06]  /*4750*/  IMAD.U32 R0, RZ, RZ, UR8 ;  /* 0x00000008ff007e24 */ /* 0x000fcc000f8e00ff */
[----:B------:R1:W-:Y:S01]  /*4760*/  UTCATOMSWS.AND URZ, UR8 ;  /* 0x0000000800ff79e3 */ /* 0x0003e20008000000 */
[----:B------:R-:W1:Y:S01]  /*4770*/  REDUX UR6, R0 ;  /* 0x00000000000673c4 */ /* 0x000e620000000000 */
[----:B----4-:R-:W-:Y:S01]  /*4780*/  ISETP.EQ.U32.AND P0, PT, R2, UR7, PT ;  /* 0x0000000702007c0c */ /* 0x010fe2000bf02070 */
[----:B--2---:R-:W-:Y:S01]  /*4790*/  IMAD.U32 R2, RZ, RZ, UR5 ;  /* 0x00000005ff027e24 */ /* 0x004fe2000f8e00ff */
[----:B-1----:R-:W-:-:S11]  /*47a0*/  MOV R3, UR6 ;  /* 0x0000000600037c02 */ /* 0x002fd60008000f00 */
[----:B------:R1:W-:Y:S04]  /*47b0*/  @P0 ATOMS.AND RZ, [UR4+0x14], R3 ;  /* 0x00001403ffff098c */ /* 0x0003e8000a800004 */
[----:B------:R1:W-:Y:S01]  /*47c0*/  @P0 ATOMS.AND RZ, [UR4+0x18], R2 ;  /* 0x00001802ffff098c */ /* 0x0003e2000a800004 */
[----:B------:R-:W-:Y:S05]  /*47d0*/  BRA `(.L_x_85) ;  /* 0x0000000000147947 */ /* 0x000fea0003800000 */
.L_x_84:
[----:B------:R-:W-:Y:S02]  /*47e0*/  MOV R2, 0x4800 ;  /* 0x0000480000027802 */ /* 0x000fe40000000f00 */
[----:B-123-5:R-:W-:Y:S05]  /*47f0*/  CALL.REL.NOINC `($__internal_0_$__cuda_sm10x_tcgen05_guardrail_trap_col_being_dealloced_not_returned_by_alloc) ;  /* 0x0000008000d07944 */ /* 0x02efea0003c00000 */
[----:B------:R-:W-:Y:S05]  /*4800*/  BRA `(.L_x_85) ;  /* 0x0000000000087947 */ /* 0x000fea0003800000 */
.L_x_83:
[----:B------:R-:W-:Y:S02]  /*4810*/  MOV R2, 0x4830 ;  /* 0x0000483000027802 */ /* 0x000fe40000000f00 */
[----:B-123-5:R-:W-:Y:S05]  /*4820*/  CALL.REL.NOINC `($__internal_2_$__cuda_sm10x_tcgen05_guardrail_trap_unallocated_columns_being_dealloced) ;  /* 0x0000008000dc7944 */ /* 0x02efea0003c00000 */
.L_x_85:
[----:B------:R-:W-:Y:S01]  /*4830*/  NOP ;  /* 0x0000000000007918 */ /* 0x000fe20000000000 */
[----:B---3--:R-:W-:Y:S05]  /*4840*/  EXIT ;  /* 0x000000000000794d */ /* 0x008fea0003800000 */
.L_x_67:
[----:B------:R-:W-:-:S09]  /*4850*/  UISETP.NE.OR UP4, UPT, UR6, 0x3, !UP4 ;  /* 0x000000030600788c */ /* 0x000fd2000e785670 */
[----:B------:R-:W-:Y:S05]  /*4860*/  BRA.U UP4, `(.L_x_86) ;  /* 0x0000001104387547 */ /* 0x000fea000b800000 */
[----:B------:R-:W1:Y:S01]  /*4870*/  LDC R0, c[0x0][0xf30] ;  /* 0x0003cc00ff007b82 */ /* 0x000e620000000800 */
[----:B------:R-:W-:Y:S01]  /*4880*/  UMOV UR4, 0x400 ;  /* 0x0000040000047882 */ /* 0x000fe20000000000 */
[----:B------:R-:W-:Y:S01]  /*4890*/  HFMA2 R34, -RZ, RZ, 0, 0 ;  /* 0x00000000ff227431 */ /* 0x000fe200000001ff */
[----:B------:R-:W-:Y:S01]  /*48a0*/  ULEA UR4, UR45, UR4, 0x18 ;  /* 0x000000042d047291 */ /* 0x000fe2000f8ec0ff */
[----:B------:R-:W-:Y:S01]  /*48b0*/  IMAD.MOV.U32 R35, RZ, RZ, 0x1 ;  /* 0x00000001ff237424 */ /* 0x000fe200078e00ff */
[----:B------:R-:W-:Y:S01]  /*48c0*/  CS2R R32, SRZ ;  /* 0x0000000000207805 */ /* 0x000fe2000001ff00 */
[----:B------:R-:W-:Y:S01]  /*48d0*/  IMAD.MOV.U32 R30, RZ, RZ, 0x4000 ;  /* 0x00004000ff1e7424 */ /* 0x000fe200078e00ff */
[----:B------:R-:W-:Y:S01]  /*48e0*/  UIADD3 UR5, UPT, UPT, UR4, 0xc8, URZ ;  /* 0x000000c804057890 */ /* 0x000fe2000fffe0ff */
[----:B------:R-:W2:Y:S01]  /*48f0*/  LDC R29, c[0x0][0x370] ;  /* 0x0000dc00ff1d7b82 */ /* 0x000ea20000000800 */
[----:B------:R-:W-:Y:S02]  /*4900*/  UIADD3 UR33, UPT, UPT, UR4, 0xb0, URZ ;  /* 0x000000b004217890 */ /* 0x000fe4000fffe0ff */
[----:B------:R-:W-:-:S02]  /*4910*/  UIADD3 UR25, UPT, UPT, UR4, 0xb8, URZ ;  /* 0x000000b804197890 */ /* 0x000fc4000fffe0ff */
[----:B------:R-:W-:Y:S02]  /*4920*/  UIADD3 UR17, UPT, UPT, UR4, 0xc0, URZ ;  /* 0x000000c004117890 */ /* 0x000fe4000fffe0ff */
[----:B------:R-:W-:Y:S01]  /*4930*/  UPRMT UR5, UR45, 0x654, UR5 ;  /* 0x000006542d057896 */ /* 0x000fe20008000005 */
[----:B------:R-:W4:Y:S01]  /*4940*/  LDC R2, c[0x0][0xf0c] ;  /* 0x0003c300ff027b82 */ /* 0x000f220000000800 */
[----:B------:R-:W-:Y:S02]  /*4950*/  UPRMT UR7, UR45, 0x654, UR33 ;  /* 0x000006542d077896 */ /* 0x000fe40008000021 */
[----:B------:R-:W-:Y:S02]  /*4960*/  UPRMT UR6, UR45, 0x654, UR25 ;  /* 0x000006542d067896 */ /* 0x000fe40008000019 */
[----:B------:R-:W-:Y:S02]  /*4970*/  UPLOP3.LUT UP0, UPT, UPT, UPT, UPT, 0x40, 0x4 ;  /* 0x000000000004789c */ /* 0x000fe40003f0e870 */
[----:B------:R-:W-:Y:S01]  /*4980*/  UPRMT UR45, UR45, 0x654, UR17 ;  /* 0x000006542d2d7896 */ /* 0x000fe20008000011 */
[----:B------:R-:W2:Y:S01]  /*4990*/  LDC R21, c[0x0][0xf20] ;  /* 0x0003c800ff157b82 */ /* 0x000ea20000000800 */
[----:B-1----:R-:W-:-:S07]  /*49a0*/  ISETP.NE.AND P1, PT, R0, 0x1, PT ;  /* 0x000000010000780c */ /* 0x002fce0003f25270 */
[----:B------:R-:W1:Y:S08]  /*49b0*/  LDC.64 R36, c[0x0][0x348] ;  /* 0x0000d200ff247b82 */ /* 0x000e700000000a00 */
[----:B------:R-:W1:Y:S08]  /*49c0*/  LDC.64 R16, c[0x0][0xc88] ;  /* 0x00032200ff107b82 */ /* 0x000e700000000a00 */
[----:B------:R-:W1:Y:S08]  /*49d0*/  LDC.64 R22, c[0x0][0xf10] ;  /* 0x0003c400ff167b82 */ /* 0x000e700000000a00 */
[----:B------:R-:W1:Y:S08]  /*49e0*/  LDC.64 R6, c[0x0][0xf18] ;  /* 0x0003c600ff067b82 */ /* 0x000e700000000a00 */
[----:B------:R-:W1:Y:S08]  /*49f0*/  LDC.64 R4, c[0x0][0xf28] ;  /* 0x0003ca00ff047b82 */ /* 0x000e700000000a00 */
[----:B------:R-:W1:Y:S08]  /*4a00*/  LDC.64 R18, c[0x0][0xc90] ;  /* 0x00032400ff127b82 */ /* 0x000e700000000a00 */
[----:B--2-4-:R-:W1:Y:S02]  /*4a10*/  LDC R28, c[0x0][0x374] ;  /* 0x0000dd00ff1c7b82 */ /* 0x014e640000000800 */
.L_x_97:
[C---:B------:R-:W-:Y:S02]  /*4a20*/  LEA R0, R34.reuse, UR4, 0x3 ;  /* 0x0000000422007c11 */ /* 0x040fe4000f8e18ff */
[----:B------:R-:W-:Y:S02]  /*4a30*/  SHF.L.U32 R3, R33, 0x1f, RZ ;  /* 0x0000001f21037819 */ /* 0x000fe400000006ff */
[----:B------:R-:W-:Y:S02]  /*4a40*/  LEA R24, R34, UR4, 0x4 ;  /* 0x0000000422187c11 */ /* 0x000fe4000f8e20ff */
[----:B------:R-:W2:Y:S02]  /*4a50*/  SYNCS.PHASECHK.TRANS64.TRYWAIT P0, [R0+URZ+0x100], R3 ;  /* 0x00010003000075a7 */ /* 0x000ea400080011ff */
[----:B--2---:R-:W-:Y:S05]  /*4a60*/  @!P0 BRA `(.L_x_87) ;  /* 0x0000007800e08947 */ /* 0x004fea0003800000 */
.L_x_183:
[----:B---3--:R-:W-:Y:S01]  /*4a70*/  ISETP.GE.AND P0, PT, R72, 0x1, PT ;  /* 0x000000014800780c */ /* 0x008fe20003f06270 */
[----:B------:R-:W3:Y:S01]  /*4a80*/  LDS.128 R24, [R24+0x160] ;  /* 0x0001600018187984 */ /* 0x000ee20000000c00 */
[----:B-1----:R-:W-:Y:S01]  /*4a90*/  ISETP.NE.U32.AND P5, PT, R18, RZ, PT ;  /* 0x000000ff1200720c */ /* 0x002fe20003fa5070 */
[----:B--2---:R-:W-:Y:S01]  /*4aa0*/  VIADD R0, R0, 0x110 ;  /* 0x0000011000007836 */ /* 0x004fe20000000000 */
[----:B------:R-:W-:Y:S01]  /*4ab0*/  ISETP.NE.U32.AND P4, PT, R18, RZ, PT ;  /* 0x000000ff1200720c */ /* 0x000fe20003f85070 */
[----:B------:R-:W-:Y:S01]  /*4ac0*/  USHF.L.U32 UR35, UR19, 0x7, URZ ;  /* 0x0000000713237899 */ /* 0x000fe200080006ff */
[C---:B------:R-:W-:Y:S02]  /*4ad0*/  ISETP.NE.AND.EX P5, PT, R19.reuse, RZ, PT, P5 ;  /* 0x000000ff1300720c */ /* 0x040fe40003fa5350 */
[----:B------:R-:W-:Y:S01]  /*4ae0*/  PRMT R0, RZ, 0x654, R0 ;  /* 0x00000654ff007816 */ /* 0x000fe20000000000 */
[----:B------:R-:W-:Y:S01]  /*4af0*/  @!PT LDS RZ, [RZ] ;  /* 0x00000000fffff984 */ /* 0x000fe20000000800 */
[----:B------:R-:W-:Y:S01]  /*4b00*/  @!PT LDS RZ, [RZ] ;  /* 0x00000000fffff984 */ /* 0x000fe20000000800 */
[----:B------:R-:W-:Y:S01]  /*4b10*/  @!PT LDS RZ, [RZ] ;  /* 0x00000000fffff984 */ /* 0x000fe20000000800 */
[----:B------:R-:W-:Y:S01]  /*4b20*/  @!PT LDS RZ, [RZ] ;  /* 0x00000000fffff984 */ /* 0x000fe20000000800 */
[----:B------:R1:W-:Y:S06]  /*4b30*/  MEMBAR.ALL.CTA ;  /* 0x0000000000007992 */ /* 0x0003ec0000008000 */
[----:B-1----:R-:W1:Y:S01]  /*4b40*/  FENCE.VIEW.ASYNC.S ;  /* 0x00000000000073c6 */ /* 0x002e620000000000 */
[----:B------:R-:W-:Y:S02]  /*4b50*/  ISETP.NE.AND.EX P4, PT, R19, RZ, PT, P4 ;  /* 0x000000ff1300720c */ /* 0x000fe40003f85340 */
[----:B------:R-:W-:Y:S01]  /*4b60*/  SHF.L.U32 R38, R35, 0x1f, RZ ;  /* 0x0000001f23267819 */ /* 0x000fe200000006ff */
[----:B-1----:R1:W-:Y:S01]  /*4b70*/  SYNCS.ARRIVE.TRANS64.RED.A1T0 RZ, [R0+URZ], RZ ;  /* 0x000000ff00ff79a7 */ /* 0x0023e200081004ff */
[----:B---3--:R-:W-:Y:S11]  /*4b80*/  LOP3.LUT P3, RZ, R26, 0x1, RZ, 0xc0, !PT ;  /* 0x000000011aff7812 */ /* 0x008ff6000786c0ff */
[----:B------:R-:W-:Y:S02]  /*4b90*/  @!UPT UIADD3 URZ, UPT, UPT, URZ, URZ, URZ ;  /* 0x000000fffffff290 */ /* 0x000fe4000fffe0ff */
[----:B------:R-:W-:Y:S02]  /*4ba0*/  @P3 MOV R13, R24 ;  /* 0x00000018000d3202 */ /* 0x000fe40000000f00 */
[----:B------:R-:W-:Y:S01]  /*4bb0*/  @P3 LOP3.LUT R8, R25, 0xffff, RZ, 0xc0, !PT ;  /* 0x0000ffff19083812 */ /* 0x000fe200078ec0ff */
[----:B-1----:R-:W-:Y:S06]  /*4bc0*/  @!P0 BRA `(.L_x_88) ;  /* 0x0000000000a48947 */ /* 0x002fec0003800000 */
[----:B------:R-:W-:Y:S01]  /*4bd0*/  IMAD.HI.U32 R42, R28, R7, RZ ;  /* 0x000000071c2a7227 */ /* 0x000fe200078e00ff */
[----:B------:R-:W-:Y:S02]  /*4be0*/  ISETP.NE.AND P0, PT, R6, 0x1, PT ;  /* 0x000000010600780c */ /* 0x000fe40003f05270 */
[----:B------:R-:W-:Y:S01]  /*4bf0*/  ISETP.NE.AND P2, PT, R72, 0x1, PT ;  /* 0x000000014800780c */ /* 0x000fe20003f45270 */
[-C--:B------:R-:W-:Y:S01]  /*4c00*/  IMAD.HI.U32 R40, R29, R22.reuse, RZ ;  /* 0x000000161d287227 */ /* 0x080fe200078e00ff */
[----:B------:R-:W-:Y:S02]  /*4c10*/  SHF.R.U32.HI R39, RZ, R21, R42 ;  /* 0x00000015ff277219 */ /* 0x000fe4000001162a */
[----:B------:R-:W-:Y:S01]  /*4c20*/  ISETP.NE.AND P6, PT, R2, 0x1, PT ;  /* 0x000000010200780c */ /* 0x000fe20003fc5270 */
[----:B------:R-:W-:Y:S01]  /*4c30*/  IMAD.HI.U32 R46, R8, R7, RZ ;  /* 0x00000007082e7227 */ /* 0x000fe200078e00ff */
[----:B------:R-:W-:Y:S02]  /*4c40*/  SHF.R.U32.HI R40, RZ, R23, R40 ;  /* 0x00000017ff287219 */ /* 0x000fe40000011628 */
[----:B------:R-:W-:Y:S01]  /*4c50*/  SEL R3, R28, R39, !P0 ;  /* 0x000000271c037207 */ /* 0x000fe20004000000 */
[----:B------:R-:W-:Y:S01]  /*4c60*/  IMAD.HI.U32 R42, R13, R22, RZ ;  /* 0x000000160d2a7227 */ /* 0x000fe200078e00ff */
[----:B------:R-:W-:Y:S02]  /*4c70*/  SEL R11, R29, R40, !P6 ;  /* 0x000000281d0b7207 */ /* 0x000fe40007000000 */
[----:B------:R-:W-:Y:S01]  /*4c80*/  SHF.R.U32.HI R39, RZ, R21, R46 ;  /* 0x00000015ff277219 */ /* 0x000fe2000001162e */
[-C--:B------:R-:W-:Y:S01]  /*4c90*/  IMAD.HI.U32 R44, R3, R4.reuse, RZ ;  /* 0x00000004032c7227 */ /* 0x080fe200078e00ff */
[----:B------:R-:W-:Y:S02]  /*4ca0*/  SHF.R.U32.HI R42, RZ, R23, R42 ;  /* 0x00000017ff2a7219 */ /* 0x000fe4000001162a */
[----:B------:R-:W-:Y:S01]  /*4cb0*/  SEL R9, R8, R39, !P0 ;  /* 0x0000002708097207 */ /* 0x000fe20004000000 */
[-C--:B------:R-:W-:Y:S01]  /*4cc0*/  IMAD.HI.U32 R40, R11, R4.reuse, RZ ;  /* 0x000000040b287227 */ /* 0x080fe200078e00ff */
[-C--:B------:R-:W-:Y:S03]  /*4cd0*/  @P2 SHF.R.U32.HI R3, RZ, R5.reuse, R44 ;  /* 0x00000005ff032219 */ /* 0x080fe6000001162c */
[----:B------:R-:W-:Y:S01]  /*4ce0*/  IMAD.HI.U32 R14, R9, R4, RZ ;  /* 0x00000004090e7227 */ /* 0x000fe200078e00ff */
[----:B------:R-:W-:Y:S03]  /*4cf0*/  @P2 SHF.R.U32.HI R11, RZ, R5, R40 ;  /* 0x00000005ff0b2219 */ /* 0x000fe60000011628 */
[C---:B------:R-:W-:Y:S01]  /*4d00*/  IMAD R10, R72.reuse, R3, RZ ;  /* 0x00000003480a7224 */ /* 0x040fe200078e02ff */
[----:B------:R-:W-:Y:S01]  /*4d10*/  SEL R3, R13, R42, !P6 ;  /* 0x0000002a0d037207 */ /* 0x000fe20007000000 */
[C---:B------:R-:W-:Y:S01]  /*4d20*/  IMAD R12, R72.reuse, R11, RZ ;  /* 0x0000000b480c7224 */ /* 0x040fe200078e02ff */
[-C--:B------:R-:W-:Y:S02]  /*4d30*/  SHF.R.U32.HI R14, RZ, R5.reuse, R14 ;  /* 0x00000005ff0e7219 */ /* 0x080fe4000001160e */
[C---:B------:R-:W-:Y:S02]  /*4d40*/  ISETP.GE.AND P0, PT, R9.reuse, R10, PT ;  /* 0x0000000a0900720c */ /* 0x040fe40003f06270 */
[----:B------:R-:W-:Y:S02]  /*4d50*/  SEL R15, R9, R14, !P2 ;  /* 0x0000000e090f7207 */ /* 0x000fe40005000000 */
[C---:B------:R-:W-:Y:S03]  /*4d60*/  ISETP.GE.OR P0, PT, R3.reuse, R12, P0 ;  /* 0x0000000c0300720c */ /* 0x040fe60000706670 */
[----:B------:R-:W-:Y:S04]  /*4d70*/  IMAD.MOV R14, RZ, RZ, -R15 ;  /* 0x000000ffff0e7224 */ /* 0x000fe800078e0a0f */
[----:B------:R-:W-:Y:S06]  /*4d80*/  IMAD R14, R72, R14, R9 ;  /* 0x0000000e480e7224 */ /* 0x000fec00078e0209 */
[C---:B------:R-:W-:Y:S05]  /*4d90*/  @!P0 IMAD.HI.U32 R10, R3.reuse, R4, RZ ;  /* 0x00000004030a8227 */ /* 0x040fea00078e00ff */
[----:B------:R-:W-:Y:S04]  /*4da0*/  @!P0 SHF.R.U32.HI R10, RZ, R5, R10 ;  /* 0x00000005ff0a8219 */ /* 0x000fe8000001160a */
[----:B------:R-:W-:Y:S01]  /*4db0*/  @!P0 SEL R0, R3, R10, !P2 ;  /* 0x0000000a03008207 */ /* 0x000fe20005000000 */
[----:B------:R-:W-:Y:S03]  /*4dc0*/  IMAD.MOV R10, RZ, RZ, -R3 ;  /* 0x000000ffff0a7224 */ /* 0x000fe600078e0a03 */
[----:B------:R-:W-:Y:S01]  /*4dd0*/  @!P0 IADD3 R15, PT, PT, R15, -R0, RZ ;  /* 0x800000000f0f8210 */ /* 0x000fe20007ffe0ff */
[----:B------:R-:W-:Y:S01]  /*4de0*/  @!P0 IMAD R0, R11, R14, R0 ;  /* 0x0000000e0b008224 */ /* 0x000fe200078e0200 */
[----:B------:R-:W-:Y:S01]  /*4df0*/  IADD3 R11, PT, PT, -R9, RZ, RZ ;  /* 0x000000ff090b7210 */ /* 0x000fe20007ffe1ff */
[----:B------:R-:W-:Y:S02]  /*4e00*/  IMAD R13, R2, R10, R13 ;  /* 0x0000000a020d7224 */ /* 0x000fe400078e020d */
[----:B------:R-:W-:Y:S02]  /*4e10*/  @!P0 IMAD R9, R15, R72, R3 ;  /* 0x000000480f098224 */ /* 0x000fe400078e0203 */
[----:B------:R-:W-:Y:S02]  /*4e20*/  @!P0 IMAD.MOV.U32 R3, RZ, RZ, R0 ;  /* 0x000000ffff038224 */ /* 0x000fe400078e0000 */
[----:B------:R-:W-:Y:S02]  /*4e30*/  IMAD R8, R6, R11, R8 ;  /* 0x0000000b06087224 */ /* 0x000fe400078e0208 */
[----:B------:R-:W-:Y:S02]  /*4e40*/  IMAD R13, R3, R2, R13 ;  /* 0x00000002030d7224 */ /* 0x000fe400078e020d */
[----:B------:R-:W-:Y:S02]  /*4e50*/  IMAD R8, R9, R6, R8 ;  /* 0x0000000609087224 */ /* 0x000fe400078e0208 */
.L_x_88:
[----:B------:R-:W-:Y:S05]  /*4e60*/  BRA.U UP0, `(.L_x_89) ;  /* 0x0000000100107547 */ /* 0x000fea000b800000 */
[----:B------:R-:W-:Y:S04]  /*4e70*/  MOV R0, UR14 ;  /* 0x0000000e00007c02 */ /* 0x000fe80008000f00 */
[----:B------:R-:W-:Y:S04]  /*4e80*/  SHF.L.U32 R3, R0, 0x1f, RZ ;  /* 0x0000001f00037819 */ /* 0x000fe800000006ff */
[----:B------:R-:W1:Y:S02]  /*4e90*/  SYNCS.PHASECHK.TRANS64.TRYWAIT P0, [UR4+0xf8], R3 ;  /* 0x0000f803ff0075a7 */ /* 0x000e640008001104 */
[----:B-1----:R-:W-:Y:S05]  /*4ea0*/  @!P0 BRA `(.L_x_90) ;  /* 0x0000007400e48947 */ /* 0x002fea0003800000 */
.L_x_89:
[----:B------:R-:W-:Y:S05]  /*4eb0*/  @!P5 BRA `(.L_x_91) ;  /* 0x00000000002cd947 */ /* 0x000fea0003800000 */
[----:B------:R-:W-:Y:S01]  /*4ec0*/  ISETP.NE.U32.AND P0, PT, R16, RZ, PT ;  /* 0x000000ff1000720c */ /* 0x000fe20003f05070 */
[----:B------:R-:W-:Y:S03]  /*4ed0*/  IMAD.MOV.U32 R151, RZ, RZ, 0x1 ;  /* 0x00000001ff977424 */ /* 0x000fe600078e00ff */
[----:B------:R-:W-:Y:S11]  /*4ee0*/  ISETP.NE.AND.EX P0, PT, R17, RZ, PT, P0 ;  /* 0x000000ff1100720c */ /* 0x000ff60003f05300 */
[----:B------:R-:W-:Y:S02]  /*4ef0*/  @!UPT UIADD3 URZ, UPT, UPT, URZ, URZ, URZ ;  /* 0x000000fffffff290 */ /* 0x000fe4000fffe0ff */
[----:B------:R-:W2:Y:S01]  /*4f00*/  @P0 LDC.64 R10, c[0x0][0xc88] ;  /* 0x00032200ff0a0b82 */ /* 0x000ea20000000a00 */
[----:B-1----:R-:W-:Y:S04]  /*4f10*/  @P0 IMAD R0, R18, UR44, RZ ;  /* 0x0000002c12000c24 */ /* 0x002fe8000f8e02ff */
[----:B--2---:R-:W-:Y:S04]  /*4f20*/  @P0 IMAD.WIDE R10, R0, 0x4, R10 ;  /* 0x00000004000a0825 */ /* 0x004fe800078e020a */
[----:B------:R-:W-:Y:S01]  /*4f30*/  HFMA2 R0, -RZ, RZ, 0, 5.9604644775390625e-08 ;  /* 0x00000001ff007431 */ /* 0x000fe200000001ff */
[----:B-----5:R2:W5:Y:S04]  /*4f40*/  @P0 LDG.E R83, desc[UR46][R10.64] ;  /* 0x0000002e0a530981 */ /* 0x020568000c1e1900 */
[----:B------:R-:W-:Y:S01]  /*4f50*/  @!P0 PRMT R151, R0, 0x7610, R151 ;  /* 0x0000761000978816 */ /* 0x000fe20000000097 */
[----:B--2---:R-:W3:Y:S06]  /*4f60*/  @!P0 LDC R83, c[0x0][0xc80] ;  /* 0x00032000ff538b82 */ /* 0x004eec0000000800 */
.L_x_91:
[----:B---3-5:R-:W-:Y:S01]  /*4f70*/  @!P4 FSETP.EQ.AND P0, PT, R83, RZ, PT ;  /* 0x000000ff5300c20b */ /* 0x028fe20003f02000 */
[----:B------:R-:W-:Y:S01]  /*4f80*/  @!UPT UIADD3 URZ, UPT, UPT, URZ, URZ, URZ ;  /* 0x000000fffffff290 */ /* 0x000fe2000fffe0ff */
[----:B------:R-:W-:Y:S11]  /*4f90*/  @!P4 BRA `(.L_x_92) ;  /* 0x000000000018c947 */ /* 0x000ff60003800000 */
[----:B------:R-:W-:Y:S02]  /*4fa0*/  LOP3.LUT P2, RZ, R151, 0xff, RZ, 0xc0, !PT ;  /* 0x000000ff97ff7812 */ /* 0x000fe4000784c0ff */
[----:B------:R-:W-:Y:S04]  /*4fb0*/  ISETP.NE.U32.AND P0, PT, R16, RZ, PT ;  /* 0x000000ff1000720c */ /* 0x000fe80003f05070 */
[----:B------:R-:W-:Y:S04]  /*4fc0*/  ISETP.NE.AND.EX P0, PT, R17, RZ, PT, P0 ;  /* 0x000000ff1100720c */ /* 0x000fe80003f05300 */
[----:B------:R-:W-:Y:S03]  /*4fd0*/  PLOP3.LUT P0, PT, P0, PT, PT, 0x8, 0x80 ;  /* 0x000000000080781c */ /* 0x000fe6000070e170 */
[----:B------:R-:W-:Y:S11]  /*4fe0*/  @P2 FSETP.EQ.AND P0, PT, R83, RZ, PT ;  /* 0x000000ff5300220b */ /* 0x000ff60003f02000 */
[----:B------:R-:W-:Y:S02]  /*4ff0*/  @!UPT UIADD3 URZ, UPT, UPT, URZ, URZ, URZ ;  /* 0x000000fffffff290 */ /* 0x000fe4000fffe0ff */
.L_x_92:
[----:B------:R-:W2:Y:S01]  /*5000*/  SYNCS.PHASECHK.TRANS64.TRYWAIT P5, [UR4+0xd0], R38 ;  /* 0x0000d026ff0075a7 */ /* 0x000ea200080a1104 */
[----:B------:R-:W-:Y:S02]  /*5010*/  LOP3.LUT R39, R32, 0x1, RZ, 0xc0, !PT ;  /* 0x0000000120277812 */ /* 0x000fe400078ec0ff */
[----:B------:R-:W-:Y:S04]  /*5020*/  ELECT P4, URZ, PT ;  /* 0x0000000000ff782f */ /* 0x000fe80003880000 */
[----:B------:R-:W-:Y:S04]  /*5030*/  PLOP3.LUT P4, PT, P0, P4, PT, 0xf2, 0x2f ;  /* 0x00000000002f781c */ /* 0x000fe80000789e72 */
[----:B------:R-:W-:Y:S09]  /*5040*/  ISETP.NE.AND P0, PT, R39, RZ, !P4 ;  /* 0x000000ff2700720c */ /* 0x000ff20006705270 */
[----:B------:R-:W-:Y:S05]  /*5050*/  @!P4 IADD3 R9, P2, PT, R36, 0x980, RZ ;  /* 0x000009802409c810 */ /* 0x000fea0007f5e0ff */
[----:B-1----:R-:W-:Y:S01]  /*5060*/  @!P4 IMAD.X R0, RZ, RZ, R37, P2 ;  /* 0x000000ffff00c224 */ /* 0x002fe200010e0625 */
[----:B--2---:R-:W-:Y:S07]  /*5070*/  @!P5 BRA `(.L_x_93) ;  /* 0x000000740088d947 */ /* 0x004fee0003800000 */
.L_x_186:
[----:B------:R-:W-:Y:S01]  /*5080*/  @!P4 R2UR UR9, R9 ;  /* 0x000000000909c2ca */ /* 0x000fe200000e0000 */
[----:B------:R-:W-:Y:S01]  /*5090*/  IMAD.SHL.U32 R20, R20, 0x100, RZ ;  /* 0x0000010014147824 */ /* 0x000fe200078e00ff */
[----:B------:R-:W-:Y:S01]  /*50a0*/  @!P4 R2UR UR8, R0 ;  /* 0x000000000008c2ca */ /* 0x000fe200000e0000 */
[----:B------:R-:W-:Y:S01]  /*50b0*/  VOTEU.ALL UP0, P4 ;  /* 0x0000000000ff7886 */ /* 0x000fe20002000000 */
[----:B------:R-:W-:Y:S01]  /*50c0*/  UMOV UR36, UR44 ;  /* 0x0000002c00247c82 */ /* 0x000fe20008000000 */
[----:B------:R-:W-:Y:S02]  /*50d0*/  @!P4 VIADD R0, R20, 0xc0 ;  /* 0x000000c01400c836 */ /* 0x000fe40000000000 */
[----:B------:R-:W-:Y:S01]  /*50e0*/  @P0 IMAD.MOV R0, RZ, RZ, R20 ;  /* 0x000000ffff000224 */ /* 0x000fe200078e0214 */
[----:B------:R-:W-:Y:S01]  /*50f0*/  PLOP3.LUT P0, PT, P4, PT, PT, 0x8, 0x80 ;  /* 0x000000000080781c */ /* 0x000fe2000270e170 */
[----:B------:R-:W-:Y:S01]  /*5100*/  @!UP0 UIADD3 UR32, UPT, UPT, UR4, 0x400, URZ ;  /* 0x0000040004208890 */ /* 0x000fe2000fffe0ff */
[----:B------:R-:W-:Y:S11]  /*5110*/  VOTEU.ALL UP0, P4 ;  /* 0x0000000000ff7886 */ /* 0x000ff60002000000 */
[----:B------:R-:W-:Y:S01]  /*5120*/  @P0 R2UR.BROADCAST UR34, R0 ;  /* 0x00000000002202ca */ /* 0x000fe200008e0000 */
[----:B------:R-:W-:Y:S01]  /*5130*/  IMAD.U32 R10, RZ, RZ, UR9 ;  /* 0x00000009ff0a7e24 */ /* 0x000fe2000f8e00ff */
[----:B------:R-:W-:Y:S01]  /*5140*/  UMOV UR9, 0x10000000 ;  /* 0x1000000000097882 */ /* 0x000fe20000000000 */
[----:B------:R-:W-:Y:S01]  /*5150*/  IMAD.U32 R11, RZ, RZ, UR8 ;  /* 0x00000008ff0b7e24 */ /* 0x000fe2000f8e00ff */
[----:B------:R-:W-:Y:S01]  /*5160*/  UMOV UR8, 0x0 ;  /* 0x0000000000087882 */ /* 0x000fe20000000000 */
[----:B------:R-:W-:Y:S01]  /*5170*/  @!P4 IMAD.MOV.U32 R0, RZ, RZ, 0x4000 ;  /* 0x00004000ff00c424 */ /* 0x000fe200078e00ff */
[----:B------:R-:W-:Y:S02]  /*5180*/  @!P4 R2UR UR10, R10 ;  /* 0x000000000a0ac2ca */ /* 0x000fe400000e0000 */
[----:B------:R-:W-:Y:S02]  /*5190*/  @!P4 R2UR UR11, R11 ;  /* 0x000000000b0bc2ca */ /* 0x000fe400000e0000 */
[----:B------:R-:W-:Y:S11]  /*51a0*/  @!P4 IADD3 R9, P0, PT, R36, 0x980, RZ ;  /* 0x000009802409c810 */ /* 0x000ff60007f1e0ff */
[----:B------:R2:W-:Y:S01]  /*51b0*/  @!UP0 UTMALDG.3D [UR32], [UR10], desc[UR8] ;  /* 0x000008200a0085b4 */ /* 0x0005e20008011000 */
[----:B------:R3:W-:Y:S01]  /*51c0*/  @!P4 SYNCS.ARRIVE.TRANS64.RED.A0TR RZ, [UR4+0xb0], R0 ;  /* 0x0000b000ffffc9a7 */ /* 0x0007e20008300404 */
[----:B------:R-:W-:Y:S01]  /*51d0*/  SYNCS.ARRIVE.TRANS64.RED.A1T0 RZ, [UR7], RZ ;  /* 0x000000ffffff79a7 */ /* 0x000fe20008100407 */
[----:B---3--:R-:W-:Y:S01]  /*51e0*/  @!P4 IMAD.X R0, RZ, RZ, R37, P0 ;  /* 0x000000ffff00c224 */ /* 0x008fe200000e0625 */
[----:B------:R-:W3:Y:S02]  /*51f0*/  SYNCS.PHASECHK.TRANS64.TRYWAIT P2, [UR4+0xd8], R38 ;  /* 0x0000d826ff0075a7 */ /* 0x000ee40008041104 */
[----:B--23--:R-:W-:Y:S05]  /*5200*/  @!P2 BRA `(.L_x_94) ;  /* 0x00000074003ca947 */ /* 0x00cfea0003800000 */
.L_x_188:
[----:B------:R-:W-:Y:S01]  /*5210*/  @!P4 R2UR UR9, R9 ;  /* 0x000000000909c2ca */ /* 0x000fe200000e0000 */
[----:B------:R-:W-:Y:S01]  /*5220*/  VOTEU.ALL UP0, P4 ;  /* 0x0000000000ff7886 */ /* 0x000fe20002000000 */
[----:B------:R-:W-:Y:S01]  /*5230*/  @!P4 R2UR UR8, R0 ;  /* 0x000000000008c2ca */ /* 0x000fe200000e0000 */
[----:B------:R-:W-:Y:S01]  /*5240*/  @!P4 IMAD R0, R39, -0x40, R20 ;  /* 0xffffffc02700c824 */ /* 0x000fe200078e0214 */
[----:B------:R-:W-:Y:S01]  /*5250*/  UMOV UR27, UR35 ;  /* 0x00000023001b7c82 */ /* 0x000fe20008000000 */
[----:B------:R-:W-:Y:S01]  /*5260*/  UMOV UR28, UR44 ;  /* 0x0000002c001c7c82 */ /* 0x000fe20008000000 */
[----:B------:R-:W-:Y:S01]  /*5270*/  @!UP0 UIADD3 UR24, UPT, UPT, UR4, 0x4400, URZ ;  /* 0x0000440004188890 */ /* 0x000fe2000fffe0ff */
[----:B------:R-:W-:Y:S02]  /*5280*/  @!P4 IADD3 R9, P0, PT, R36, 0x980, RZ ;  /* 0x000009802409c810 */ /* 0x000fe40007f1e0ff */
[----:B------:R-:W-:Y:S01]  /*5290*/  @!P4 R2UR UR26, R0 ;  /* 0x00000000001ac2ca */ /* 0x000fe200000e0000 */
[----:B------:R-:W-:Y:S03]  /*52a0*/  @!P4 IMAD.MOV.U32 R0, RZ, RZ, 0x4000 ;  /* 0x00004000ff00c424 */ /* 0x000fe600078e00ff */
[----:B------:R-:W-:Y:S01]  /*52b0*/  IMAD.U32 R10, RZ, RZ, UR9 ;  /* 0x00000009ff0a7e24 */ /* 0x000fe2000f8e00ff */
[----:B------:R-:W-:Y:S01]  /*52c0*/  UMOV UR9, 0x10000000 ;  /* 0x1000000000097882 */ /* 0x000fe20000000000 */
[----:B------:R-:W-:Y:S01]  /*52d0*/  IMAD.U32 R11, RZ, RZ, UR8 ;  /* 0x00000008ff0b7e24 */ /* 0x000fe2000f8e00ff */
[----:B------:R-:W-:Y:S02]  /*52e0*/  UMOV UR8, 0x0 ;  /* 0x0000000000087882 */ /* 0x000fe40000000000 */
[----:B------:R-:W-:Y:S02]  /*52f0*/  @!P4 R2UR UR10, R10 ;  /* 0x000000000a0ac2ca */ /* 0x000fe400000e0000 */
[----:B------:R-:W-:Y:S02]  /*5300*/  @!P4 R2UR UR11, R11 ;  /* 0x000000000b0bc2ca */ /* 0x000fe400000e0000 */
[----:B------:R-:W-:Y:S01]  /*5310*/  @!UP0 UIADD3 UR26, UPT, UPT, UR26, 0x80, URZ ;  /* 0x000000801a1a8890 */ /* 0x000fe2000fffe0ff */
[----:B------:R-:W-:Y:S10]  /*5320*/  VOTEU.ALL UP0, P4 ;  /* 0x0000000000ff7886 */ /* 0x000ff40002000000 */
[----:B------:R2:W-:Y:S01]  /*5330*/  @!UP0 UTMALDG.3D [UR24], [UR10], desc[UR8] ;  /* 0x000008180a0085b4 */ /* 0x0005e20008011000 */
[----:B------:R3:W-:Y:S01]  /*5340*/  @!P4 SYNCS.ARRIVE.TRANS64.RED.A0TR RZ, [UR4+0xb8], R0 ;  /* 0x0000b800ffffc9a7 */ /* 0x0007e20008300404 */
[----:B------:R-:W-:Y:S01]  /*5350*/  SYNCS.ARRIVE.TRANS64.RED.A1T0 RZ, [UR6], RZ ;  /* 0x000000ffffff79a7 */ /* 0x000fe20008100406 */
[----:B---3--:R-:W-:Y:S01]  /*5360*/  @!P4 IMAD.X R0, RZ, RZ, R37, P0 ;  /* 0x000000ffff00c224 */ /* 0x008fe200000e0625 */
[----:B------:R-:W3:Y:S02]  /*5370*/  SYNCS.PHASECHK.TRANS64.TRYWAIT P2, [UR4+0xe0], R38 ;  /* 0x0000e026ff0075a7 */ /* 0x000ee40008041104 */
[----:B--23--:R-:W-:Y:S05]  /*5380*/  @!P2 BRA `(.L_x_95) ;  /* 0x0000007000f4a947 */ /* 0x00cfea0003800000 */
.L_x_190:
[----:B------:R-:W-:Y:S01]  /*5390*/  @!P4 R2UR UR9, R9 ;  /* 0x000000000909c2ca */ /* 0x000fe200000e0000 */
[----:B------:R-:W-:Y:S01]  /*53a0*/  VOTEU.ALL UP0, P4 ;  /* 0x0000000000ff7886 */ /* 0x000fe20002000000 */
[----:B------:R-:W-:Y:S01]  /*53b0*/  @!P4 R2UR UR8, R0 ;  /* 0x000000000008c2ca */ /* 0x000fe200000e0000 */
[----:B------:R-:W-:Y:S01]  /*53c0*/  @!P4 IMAD R0, R39, 0x40, R20 ;  /* 0x000000402700c824 */ /* 0x000fe200078e0214 */
[----:B------:R-:W-:Y:S01]  /*53d0*/  UMOV UR19, UR35 ;  /* 0x0000002300137c82 */ /* 0x000fe20008000000 */
[----:B------:R-:W-:Y:S01]  /*53e0*/  UMOV UR20, UR44 ;  /* 0x0000002c00147c82 */ /* 0x000fe20008000000 */
[----:B------:R-:W-:Y:S01]  /*53f0*/  @!UP0 UIADD3 UR16, UPT, UPT, UR4, 0x8400, URZ ;  /* 0x0000840004108890 */ /* 0x000fe2000fffe0ff */
[----:B------:R-:W-:Y:S02]  /*5400*/  @!P4 IADD3 R40, P0, PT, R36, 0x980, RZ ;  /* 0x000009802428c810 */ /* 0x000fe40007f1e0ff */
[----:B------:R-:W-:Y:S01]  /*5410*/  @!P4 R2UR UR18, R0 ;  /* 0x000000000012c2ca */ /* 0x000fe200000e0000 */
[----:B------:R-:W-:Y:S02]  /*5420*/  @!P4 IMAD.MOV.U32 R0, RZ, RZ, 0x4000 ;  /* 0x00004000ff00c424 */ /* 0x000fe400078e00ff */
[----:B------:R-:W-:Y:S02]  /*5430*/  @!P4 IMAD.X R12, RZ, RZ, R37, P0 ;  /* 0x000000ffff0cc224 */ /* 0x000fe400000e0625 */
[----:B------:R-:W-:Y:S01]  /*5440*/  IMAD.U32 R10, RZ, RZ, UR9 ;  /* 0x00000009ff0a7e24 */ /* 0x000fe2000f8e00ff */
[----:B------:R-:W-:Y:S01]  /*5450*/  UMOV UR9, 0x10000000 ;  /* 0x1000000000097882 */ /* 0x000fe20000000000 */
[----:B------:R-:W-:Y:S01]  /*5460*/  IMAD.U32 R11, RZ, RZ, UR8 ;  /* 0x00000008ff0b7e24 */ /* 0x000fe2000f8e00ff */
[----:B------:R-:W-:Y:S02]  /*5470*/  UMOV UR8, 0x0 ;  /* 0x0000000000087882 */ /* 0x000fe40000000000 */
[----:B------:R-:W-:Y:S02]  /*5480*/  @!P4 R2UR UR10, R10 ;  /* 0x000000000a0ac2ca */ /* 0x000fe400000e0000 */
[----:B------:R-:W-:Y:S01]  /*5490*/  @!P4 R2UR UR11, R11 ;  /* 0x000000000b0bc2ca */ /* 0x000fe200000e0000 */
[----:B------:R-:W-:Y:S01]  /*54a0*/  @!UP0 UIADD3 UR18, UPT, UPT, UR18, 0x40, URZ ;  /* 0x0000004012128890 */ /* 0x000fe2000fffe0ff */
[----:B------:R-:W-:Y:S11]  /*54b0*/  VOTEU.ALL UP0, P4 ;  /* 0x0000000000ff7886 */ /* 0x000ff60002000000 */
[----:B------:R2:W-:Y:S01]  /*54c0*/  @!UP0 UTMALDG.3D [UR16], [UR10], desc[UR8] ;  /* 0x000008100a0085b4 */ /* 0x0005e20008011000 */
[----:B------:R2:W-:Y:S01]  /*54d0*/  @!P4 SYNCS.ARRIVE.TRANS64.RED.A0TR RZ, [UR4+0xc0], R0 ;  /* 0x0000c000ffffc9a7 */ /* 0x0005e20008300404 */
[----:B------:R-:W-:Y:S01]  /*54e0*/  SYNCS.ARRIVE.TRANS64.RED.A1T0 RZ, [UR45], RZ ;  /* 0x000000ffffff79a7 */ /* 0x000fe2000810042d */
[----:B------:R-:W3:Y:S02]  /*54f0*/  SYNCS.PHASECHK.TRANS64.TRYWAIT P2, [UR4+0xe8], R38 ;  /* 0x0000e826ff0075a7 */ /* 0x000ee40008041104 */
[----:B--23--:R-:W-:Y:S05]  /*5500*/  @!P2 BRA `(.L_x_96) ;  /* 0x0000007000aca947 */ /* 0x00cfea0003800000 */
.L_x_192:
[----:B------:R-:W2:Y:S01]  /*5510*/  LDC.64 R14, c[0x0][0xf10] ;  /* 0x0003c400ff0e7b82 */ /* 0x000ea20000000a00 */
[----:B------:R-:W-:Y:S01]  /*5520*/  @!P4 R2UR UR9, R40 ;  /* 0x000000002809c2ca */ /* 0x000fe200000e0000 */
[----:B------:R-:W-:Y:S01]  /*5530*/  UMOV UR18, 0x0 ;  /* 0x0000000000127882 */ /* 0x000fe20000000000 */
[----:B------:R-:W-:Y:S01]  /*5540*/  @!P4 R2UR UR8, R12 ;  /* 0x000000000c08c2ca */ /* 0x000fe200000e0000 */
[----:B------:R-:W-:Y:S01]  /*5550*/  @!P4 VIADD R12, R20, 0xc0 ;  /* 0x000000c0140cc836 */ /* 0x000fe20000000000 */
[----:B------:R-:W-:Y:S03]  /*5560*/  ISETP.NE.OR P0, PT, R39, RZ, P4 ;  /* 0x000000ff2700720c */ /* 0x000fe60002705670 */
[----:B------:R-:W3:Y:S01]  /*5570*/  LDC.64 R10, c[0x0][0xf18] ;  /* 0x0003c600ff0a7b82 */ /* 0x000ee20000000a00 */
[----:B------:R-:W-:Y:S01]  /*5580*/  @P3 SHF.R.U32.HI R31, RZ, 0x10, R25 ;  /* 0x00000010ff1f3819 */ /* 0x000fe20000011619 */
[----:B------:R-:W-:Y:S01]  /*5590*/  VOTEU.ALL UP0, P4 ;  /* 0x0000000000ff7886 */ /* 0x000fe20002000000 */
[----:B------:R-:W-:Y:S01]  /*55a0*/  LOP3.LUT R35, R35, 0x1, RZ, 0x3c, !PT ;  /* 0x0000000123237812 */ /* 0x000fe200078e3cff */
[----:B------:R-:W-:Y:S01]  /*55b0*/  UMOV UR19, 0x10000000 ;  /* 0x1000000000137882 */ /* 0x000fe20000000000 */
[----:B------:R-:W-:Y:S03]  /*55c0*/  UMOV UR11, UR35 ;  /* 0x00000023000b7c82 */ /* 0x000fe60008000000 */
[----:B------:R-:W4:Y:S01]  /*55d0*/  @!P1 LDC R0, c[0x0][0xf20] ;  /* 0x0003c800ff009b82 */ /* 0x000f220000000800 */
[----:B------:R-:W-:Y:S01]  /*55e0*/  UMOV UR12, UR44 ;  /* 0x0000002c000c7c82 */ /* 0x000fe20008000000 */
[----:B------:R-:W-:Y:S01]  /*55f0*/  @P3 R2UR UR44, R31 ;  /* 0x000000001f2c32ca */ /* 0x000fe200000e0000 */
[----:B-1----:R-:W-:Y:S05]  /*5600*/  IMAD.U32 R38, RZ, RZ, UR9 ;  /* 0x00000009ff267e24 */ /* 0x002fea000f8e00ff */
[----:B------:R-:W1:Y:S01]  /*5610*/  @!P1 LDC R3, c[0x0][0xf0c] ;  /* 0x0003c300ff039b82 */ /* 0x000e620000000800 */
[----:B------:R-:W-:Y:S01]  /*5620*/  IMAD.U32 R39, RZ, RZ, UR8 ;  /* 0x00000008ff277e24 */ /* 0x000fe2000f8e00ff */
[----:B------:R-:W-:Y:S01]  /*5630*/  @!UP0 UIADD3 UR8, UPT, UPT, UR4, 0xc400, URZ ;  /* 0x0000c40004088890 */ /* 0x000fe2000fffe0ff */
[----:B------:R-:W-:Y:S01]  /*5640*/  @!P0 IMAD.MOV R12, RZ, RZ, R20 ;  /* 0x000000ffff0c8224 */ /* 0x000fe200078e0214 */
[----:B------:R-:W-:Y:S01]  /*5650*/  @!P4 R2UR UR20, R38 ;  /* 0x000000002614c2ca */ /* 0x000fe200000e0000 */
[----:B------:R-:W-:Y:S01]  /*5660*/  @!UP0 UIADD3 UR9, UPT, UPT, UR4, 0xc8, URZ ;  /* 0x000000c804098890 */ /* 0x000fe2000fffe0ff */
[----:B------:R-:W-:Y:S01]  /*5670*/  @!P4 R2UR UR21, R39 ;  /* 0x000000002715c2ca */ /* 0x000fe200000e0000 */
[----:B------:R-:W-:Y:S01]  /*5680*/  VOTEU.ALL UP0, P4 ;  /* 0x0000000000ff7886 */ /* 0x000fe20002000000 */
[----:B------:R-:W-:Y:S01]  /*5690*/  PLOP3.LUT P0, PT, P4, PT, PT, 0x8, 0x80 ;  /* 0x000000000080781c */ /* 0x000fe2000270e170 */
[----:B------:R-:W-:Y:S11]  /*56a0*/  VIADD R34, R34, 0x1 ;  /* 0x0000000122227836 */ /* 0x000ff60000000000 */
[----:B------:R-:W-:Y:S01]  /*56b0*/  @!UPT UIADD3 URZ, UPT, UPT, URZ, URZ, URZ ;  /* 0x000000fffffff290 */ /* 0x000fe2000fffe0ff */
[----:B------:R-:W-:Y:S01]  /*56c0*/  @P0 R2UR.BROADCAST UR10, R12 ;  /* 0x000000000c0a02ca */ /* 0x000fe200008e0000 */
[----:B------:R-:W-:Y:S11]  /*56d0*/  VIADD R32, R32, 0x1 ;  /* 0x0000000120207836 */ /* 0x000ff60000000000 */
[----:B------:R-:W-:Y:S01]  /*56e0*/  @!UPT UIADD3 URZ, UPT, UPT, URZ, URZ, URZ ;  /* 0x000000fffffff290 */ /* 0x000fe2000fffe0ff */
[----:B------:R5:W-:Y:S01]  /*56f0*/  @!UP0 UTMALDG.3D [UR8], [UR20], desc[UR18] ;  /* 0x00001208140085b4 */ /* 0x000be20008011000 */
[----:B------:R5:W-:Y:S01]  /*5700*/  @!P4 SYNCS.ARRIVE.TRANS64.RED.A0TR RZ, [UR4+0xc8], R30 ;  /* 0x0000c81effffc9a7 */ /* 0x000be20008300404 */
[----:B---3--:R-:W-:Y:S01]  /*5710*/  @!P1 ISETP.NE.AND P0, PT, R10, 0x1, PT ;  /* 0x000000010a00980c */ /* 0x008fe20003f05270 */
[----:B--2---:R-:W-:Y:S01]  /*5720*/  @!P1 IMAD.HI.U32 R14, R13, R14, RZ ;  /* 0x0000000e0d0e9227 */ /* 0x004fe200078e00ff */
[----:B-1----:R-:W-:Y:S01]  /*5730*/  @!P1 ISETP.NE.AND P2, PT, R3, 0x1, PT ;  /* 0x000000010300980c */ /* 0x002fe20003f45270 */
[----:B------:R-:W-:Y:S02]  /*5740*/  UPLOP3.LUT UP0, UPT, UPT, UPT, UPT, 0x80, 0x8 ;  /* 0x000000000008789c */ /* 0x000fe40003f0f070 */
[C---:B------:R-:W-:Y:S01]  /*5750*/  @!P1 IMAD.HI.U32 R11, R8.reuse, R11, RZ ;  /* 0x0000000b080b9227 */ /* 0x040fe200078e00ff */
[----:B------:R-:W-:Y:S04]  /*5760*/  @!P1 SHF.R.U32.HI R14, RZ, R15, R14 ;  /* 0x0000000fff0e9219 */ /* 0x000fe8000001160e */
[----:B----4-:R-:W-:Y:S02]  /*5770*/  @!P1 SHF.R.U32.HI R9, RZ, R0, R11 ;  /* 0x00000000ff099219 */ /* 0x010fe4000001160b */
[----:B------:R-:W-:Y:S02]  /*5780*/  @!P1 SEL R14, R13, R14, !P2 ;  /* 0x0000000e0d0e9207 */ /* 0x000fe40005000000 */
[----:B------:R-:W-:Y:S01]  /*5790*/  @!P1 SEL R9, R8, R9, !P0 ;  /* 0x0000000908099207 */ /* 0x000fe20004000000 */
[----:B------:R-:W-:Y:S01]  /*57a0*/  SYNCS.ARRIVE.TRANS64.RED.A1T0 RZ, [UR5], RZ ;  /* 0x000000ffffff79a7 */ /* 0x000fe20008100405 */
[C---:B------:R-:W-:Y:S03]  /*57b0*/  ISETP.NE.AND P0, PT, R34.reuse, 0x2, PT ;  /* 0x000000022200780c */ /* 0x040fe60003f05270 */
[----:B------:R-:W-:Y:S01]  /*57c0*/  @!P1 IMAD.IADD R0, R9, 0x1, -R14 ;  /* 0x0000000109009824 */ /* 0x000fe200078e0a0e */
[----:B------:R-:W-:Y:S01]  /*57d0*/  SEL R34, R34, RZ, P0 ;  /* 0x000000ff22227207 */ /* 0x000fe20000000000 */
[----:B------:R-:W-:Y:S02]  /*57e0*/  @!P1 IMAD.IADD R9, R14, 0x1, -R9 ;  /* 0x000000010e099824 */ /* 0x000fe400078e0a09 */
[----:B------:R-:W-:Y:S02]  /*57f0*/  @!P1 IMAD R13, R0, R3, R13 ;  /* 0x00000003000d9224 */ /* 0x000fe400078e020d */
[----:B------:R-:W-:Y:S02]  /*5800*/  @!P1 IMAD R8, R9, R10, R8 ;  /* 0x0000000a09089224 */ /* 0x000fe400078e0208 */
[----:B------:R-:W-:Y:S02]  /*5810*/  IMAD.IADD R12, R13, 0x1, R152 ;  /* 0x000000010d0c7824 */ /* 0x000fe400078e0298 */
[----:B------:R-:W-:Y:S03]  /*5820*/  IMAD.IADD R20, R8, 0x1, R150 ;  /* 0x0000000108147824 */ /* 0x000fe600078e0296 */
[----:B-----5:R-:W-:Y:S02]  /*5830*/  R2UR UR19, R12 ;  /* 0x000000000c1372ca */ /* 0x020fe400000e0000 */
[----:B------:R-:W-:Y:S04]  /*5840*/  SEL R12, RZ, 0x1, P0 ;  /* 0x00000001ff0c7807 */ /* 0x000fe80000000000 */
[----:B------:R-:W-:Y:S01]  /*5850*/  LOP3.LUT R33, R33, R12, RZ, 0x3c, !PT ;  /* 0x0000000c21217212 */ /* 0x000fe200078e3cff */
[----:B------:R-:W-:Y:S08]  /*5860*/  @P3 BRA `(.L_x_97) ;  /* 0xfffffff0006c3947 */ /* 0x000ff0000383ffff */
[----:B------:R-:W-:-:S04]  /*5870*/  SHF.L.U32 R3, R35, 0x1f, RZ ;  /* 0x0000001f23037819 */ /* 0x000fc800000006ff */
[----:B------:R-:W1:Y:S02]  /*5880*/  SYNCS.PHASECHK.TRANS64.TRYWAIT P0, [UR4+0xd0], R3 ;  /* 0x0000d003ff0075a7 */ /* 0x000e640008001104 */
[----:B-1----:R-:W-:Y:S05]  /*5890*/  @!P0 BRA `(.L_x_98) ;  /* 0x0000006c00e08947 */ /* 0x002fea0003800000 */
.L_x_194:
[----:B------:R-:W2:Y:S02]  /*58a0*/  SYNCS.PHASECHK.TRANS64.TRYWAIT P0, [UR4+0xd8], R3 ;  /* 0x0000d803ff0075a7 */ /* 0x000ea40008001104 */
[----:B--2---:R-:W-:Y:S05]  /*58b0*/  @!P0 BRA `(.L_x_99) ;  /* 0x0000006c00f08947 */ /* 0x004fea0003800000 */
.L_x_196:
[----:B------:R-:W2:Y:S02]  /*58c0*/  SYNCS.PHASECHK.TRANS64.TRYWAIT P0, [UR4+0xe0], R3 ;  /* 0x0000e003ff0075a7 */ /* 0x000ea40008001104 */
[----:B--2---:R-:W-:Y:S05]  /*58d0*/  @!P0 BRA `(.L_x_100) ;  /* 0x0000007000008947 */ /* 0x004fea0003800000 */
.L_x_198:
[----:B-1----:R-:W-:-:S07]  /*58e0*/  MOV R0, UR4 ;  /* 0x0000000400007c02 */ /* 0x002fce0008000f00 */
.L_x_101:
[----:B-1----:R-:W-:-:S04]  /*58f0*/  SHF.L.U32 R3, R35, 0x1f, RZ ;  /* 0x0000001f23037819 */ /* 0x002fc800000006ff */
[----:B------:R1:W2:Y:S03]  /*5900*/  SYNCS.PHASECHK.TRANS64.TRYWAIT P0, [R0+URZ+0xe8], R3 ;  /* 0x0000e803000075a7 */ /* 0x0002a600080011ff */
[----:B--2---:R-:W-:Y:S05]  /*5910*/  @!P0 NANOSLEEP.SYNCS 0x989680 ;  /* 0x009896800000895d */ /* 0x004fea0003900000 */
[----:B------:R-:W2:Y:S02]  /*5920*/  @!P0 SYNCS.PHASECHK.TRANS64 P0, [R0+URZ+0xe8], R3 ;  /* 0x0000e803000085a7 */ /* 0x000ea400080010ff */
[----:B--2---:R-:W-:Y:S05]  /*5930*/  @P0 EXIT ;  /* 0x000000000000094d */ /* 0x004fea0003800000 */
[----:B------:R-:W-:Y:S05]  /*5940*/  BRA `(.L_x_101) ;  /* 0xfffffffc00e87947 */ /* 0x000fea000383ffff */
.L_x_86:
[----:B------:R-:W-:-:S06]  /*5950*/  UISETP.GE.AND UP0, UPT, UR6, 0x4, UPT ;  /* 0x000000040600788c */ /* 0x000fcc000bf06270 */
[----:B------:R-:W-:-:S13]  /*5960*/  PLOP3.LUT P0, PT, PT, PT, UP0, 0x80, 0x8 ;  /* 0x000000000008781c */ /* 0x000fda0003f0f008 */
[----:B---3--:R-:W-:Y:S05]  /*5970*/  @!P0 EXIT ;  /* 0x000000000000894d */ /* 0x008fea0003800000 */
[----:B------:R-:W-:Y:S01]  /*5980*/  BAR.SYNC.DEFER_BLOCKING 0x6, 0xa0 ;  /* 0x0182800000007b1d */ /* 0x000fe20000010000 */
[C---:B------:R-:W-:Y:S01]  /*5990*/  IMAD.SHL.U32 R5, R165.reuse, 0x40, RZ ;  /* 0x00000040a5057824 */ /* 0x040fe200078e00ff */
[C---:B------:R-:W-:Y:S01]  /*59a0*/  LOP3.LUT R157, R165.reuse, 0x1, RZ, 0xc0, !PT ;  /* 0x00000001a59d7812 */ /* 0x040fe200078ec0ff */
[C---:B------:R-:W-:Y:S02]  /*59b0*/  IMAD.U32 R2, R165.reuse, 0x10000, RZ ;  /* 0x00010000a5027824 */ /* 0x040fe400078e00ff */
[----:B------:R-:W-:Y:S01]  /*59c0*/  IMAD.SHL.U32 R156, R165, 0x8, RZ ;  /* 0x00000008a59c7824 */ /* 0x000fe200078e00ff */
[----:B------:R-:W-:Y:S02]  /*59d0*/  UMOV UR49, 0x400 ;  /* 0x0000040000317882 */ /* 0x000fe40000000000 */
[----:B------:R-:W1:Y:S01]  /*59e0*/  LDC R155, c[0x0][0x370] ;  /* 0x0000dc00ff9b7b82 */ /* 0x000e620000000800 */
[----:B------:R-:W-:Y:S01]  /*59f0*/  ULEA UR49, UR45, UR49, 0x18 ;  /* 0x000000312d317291 */ /* 0x000fe2000f8ec0ff */
[----:B------:R-:W-:Y:S01]  /*5a00*/  ISETP.NE.U32.AND P0, PT, R157, 0x1, PT ;  /* 0x000000019d00780c */ /* 0x000fe20003f05070 */
[----:B------:R-:W-:Y:S01]  /*5a10*/  IMAD.MOV.U32 R164, RZ, RZ, 0x2 ;  /* 0x00000002ffa47424 */ /* 0x000fe200078e00ff */
[----:B------:R-:W-:Y:S01]  /*5a20*/  LOP3.LUT R7, R5, 0x1c0, RZ, 0xc0, !PT ;  /* 0x000001c005077812 */ /* 0x000fe200078ec0ff */
[----:B------:R-:W-:Y:S01]  /*5a30*/  UIADD3 UR4, UPT, UPT, UR49, 0x400, URZ ;  /* 0x0000040031047890 */ /* 0x000fe2000fffe0ff */
[----:B------:R-:W-:Y:S01]  /*5a40*/  LOP3.LUT R2, R2, 0x600000, RZ, 0xc0, !PT ;  /* 0x0060000002027812 */ /* 0x000fe200078ec0ff */
[----:B------:R-:W-:Y:S01]  /*5a50*/  IMAD.MOV.U32 R163, RZ, RZ, 0x4 ;  /* 0x00000004ffa37424 */ /* 0x000fe200078e00ff */
[----:B------:R-:W2:Y:S01]  /*5a60*/  LDC R74, c[0x0][0xf0c] ;  /* 0x0003c300ff4a7b82 */ /* 0x000ea20000000800 */
[----:B------:R-:W-:Y:S01]  /*5a70*/  R2P PR, R165, 0x6 ;  /* 0x00000006a5007804 */ /* 0x000fe20000000000 */
[----:B------:R-:W-:Y:S01]  /*5a80*/  IMAD.MOV.U32 R162, RZ, RZ, 0x1 ;  /* 0x00000001ffa27424 */ /* 0x000fe200078e00ff */
[----:B------:R-:W-:Y:S01]  /*5a90*/  LOP3.LUT R156, R7, 0x38, R156, 0xf8, !PT ;  /* 0x00000038079c7812 */ /* 0x000fe200078ef89c */
[----:B------:R-:W-:Y:S01]  /*5aa0*/  IMAD.MOV.U32 R79, RZ, RZ, RZ ;  /* 0x000000ffff4f7224 */ /* 0x000fe200078e00ff */
[----:B------:R-:W-:Y:S01]  /*5ab0*/  P2R R0, PR, RZ, 0x1 ;  /* 0x00000001ff007803 */ /* 0x000fe20000000000 */
[----:B------:R-:W-:Y:S01]  /*5ac0*/  IMAD.MOV.U32 R169, RZ, RZ, RZ ;  /* 0x000000ffffa97224 */ /* 0x000fe200078e00ff */
[----:B------:R-:W-:Y:S01]  /*5ad0*/  LOP3.LUT R156, R156, 0x1e00, R5, 0xf8, !PT ;  /* 0x00001e009c9c7812 */ /* 0x000fe200078ef805 */
[----:B------:R-:W3:Y:S01]  /*5ae0*/  LDC R153, c[0x0][0xf20] ;  /* 0x0003c800ff997b82 */ /* 0x000ee20000000800 */
[----:B------:R-:W4:Y:S01]  /*5af0*/  LDS R3, [UR49+0x180] ;  /* 0x00018031ff037984 */ /* 0x000f220008000800 */
[----:B------:R-:W-:Y:S01]  /*5b00*/  LOP3.LUT R165, R165, 0x60, RZ, 0xc0, !PT ;  /* 0x00000060a5a57812 */ /* 0x000fe200078ec0ff */
[----:B------:R-:W-:Y:S01]  /*5b10*/  IMAD.MOV.U32 R161, RZ, RZ, RZ ;  /* 0x000000ffffa17224 */ /* 0x000fe200078e00ff */
[----:B------:R-:W-:Y:S01]  /*5b20*/  SEL R164, R164, 0xfffffffe, !P1 ;  /* 0xfffffffea4a47807 */ /* 0x000fe20004800000 */
[----:B------:R-:W-:Y:S01]  /*5b30*/  IMAD.U32 R159, RZ, RZ, UR4 ;  /* 0x00000004ff9f7e24 */ /* 0x000fe2000f8e00ff */
[----:B------:R-:W-:Y:S01]  /*5b40*/  SEL R163, R163, 0xfffffffc, !P2 ;  /* 0xfffffffca3a37807 */ /* 0x000fe20005000000 */
[----:B------:R-:W1:Y:S01]  /*5b50*/  LDCU.64 UR52, c[0x0][0x348] ;  /* 0x00006900ff3477ac */ /* 0x000e620008000a00 */
[----:B------:R-:W1:Y:S01]  /*5b60*/  LDC R73, c[0x0][0xf30] ;  /* 0x0003cc00ff497b82 */ /* 0x000e620000000800 */
[----:B------:R-:W1:Y:S01]  /*5b70*/  LDCU.64 UR36, c[0x0][0xc88] ;  /* 0x00019100ff2477ac */ /* 0x000e620008000a00 */
[----:B------:R-:W1:Y:S06]  /*5b80*/  LDCU.64 UR38, c[0x0][0xc90] ;  /* 0x00019200ff2677ac */ /* 0x000e6c0008000a00 */
[----:B------:R-:W1:Y:S01]  /*5b90*/  LDC.64 R148, c[0x0][0xf10] ;  /* 0x0003c400ff947b82 */ /* 0x000e620000000a00 */
[----:B------:R-:W-:Y:S01]  /*5ba0*/  UMOV UR50, URZ ;  /* 0x000000ff00327c82 */ /* 0x000fe20008000000 */
[----:B------:R-:W-:-:S06]  /*5bb0*/  UMOV UR51, URZ ;  /* 0x000000ff00337c82 */ /* 0x000fcc0008000000 */
[----:B------:R-:W1:Y:S08]  /*5bc0*/  LDC.64 R70, c[0x0][0xf18] ;  /* 0x0003c600ff467b82 */ /* 0x000e700000000a00 */
[----:B------:R-:W1:Y:S08]  /*5bd0*/  LDC.64 R68, c[0x0][0xf28] ;  /* 0x0003ca00ff447b82 */ /* 0x000e700000000a00 */
[----:B------:R-:W1:Y:S01]  /*5be0*/  LDC.64 R146, c[0x0][0xcb0] ;  /* 0x00032c00ff927b82 */ /* 0x000e620000000a00 */
[----:B----4-:R-:W-:-:S07]  /*5bf0*/  IMAD.IADD R2, R3, 0x1, R2 ;  /* 0x0000000103027824 */ /* 0x010fce00078e0202 */
[----:B------:R-:W4:Y:S08]  /*5c00*/  LDC.64 R144, c[0x0][0xca8] ;  /* 0x00032a00ff907b82 */ /* 0x000f300000000a00 */
[----:B--23--:R-:W1:Y:S02]  /*5c10*/  LDC R154, c[0x0][0x374] ;  /* 0x0000dd00ff9a7b82 */ /* 0x00ce640000000800 */
.L_x_146:
[----:B------:R-:W-:Y:S02]  /*5c20*/  LEA R0, R169, UR49, 0x3 ;  /* 0x00000031a9007c11 */ /* 0x000fe4000f8e18ff */
[----:B------:R-:W-:Y:S02]  /*5c30*/  SHF.L.U32 R3, R161, 0x1f, RZ ;  /* 0x0000001fa1037819 */ /* 0x000fe400000006ff */
[----:B-1----:R-:W-:Y:S02]  /*5c40*/  LEA R16, R169, UR49, 0x4 ;  /* 0x00000031a9107c11 */ /* 0x002fe4000f8e20ff */
[----:B------:R-:W2:Y:S02]  /*5c50*/  SYNCS.PHASECHK.TRANS64.TRYWAIT P0, [R0+URZ+0x100], R3 ;  /* 0x00010003000075a7 */ /* 0x000ea400080011ff */
[----:B--23--:R-:W-:Y:S05]  /*5c60*/  @!P0 BRA `(.L_x_102) ;  /* 0x0000006c00348947 */ /* 0x00cfea0003800000 */
.L_x_199:
[----:B------:R-:W3:Y:S01]  /*5c70*/  LDC.64 R14, c[0x0][0xf10] ;  /* 0x0003c400ff0e7b82 */ /* 0x000ee20000000a00 */
[----:B------:R-:W4:Y:S01]  /*5c80*/  LDS.128 R16, [R16+0x160] ;  /* 0x0001600010107984 */ /* 0x000f220000000c00 */
[----:B-1----:R-:W-:Y:S01]  /*5c90*/  ISETP.NE.AND P1, PT, R73, 0x1, PT ;  /* 0x000000014900780c */ /* 0x002fe20003f25270 */
[----:B--2---:R-:W-:Y:S01]  /*5ca0*/  VIADD R0, R0, 0x110 ;  /* 0x0000011000007836 */ /* 0x004fe20000000000 */
[----:B------:R-:W-:Y:S04]  /*5cb0*/  ISETP.GE.AND P0, PT, R72, 0x1, PT ;  /* 0x000000014800780c */ /* 0x000fe80003f06270 */
[----:B------:R-:W1:Y:S01]  /*5cc0*/  LDC.64 R12, c[0x0][0xf18] ;  /* 0x0003c600ff0c7b82 */ /* 0x000e620000000a00 */
[----:B------:R-:W-:Y:S01]  /*5cd0*/  PRMT R0, RZ, 0x654, R0 ;  /* 0x00000654ff007816 */ /* 0x000fe20000000000 */
[----:B------:R-:W-:Y:S01]  /*5ce0*/  @!PT LDS RZ, [RZ] ;  /* 0x00000000fffff984 */ /* 0x000fe20000000800 */
[----:B------:R-:W-:Y:S01]  /*5cf0*/  @!PT LDS RZ, [RZ] ;  /* 0x00000000fffff984 */ /* 0x000fe20000000800 */
[----:B------:R-:W-:Y:S01]  /*5d00*/  @!PT LDS RZ, [RZ] ;  /* 0x00000000fffff984 */ /* 0x000fe20000000800 */
[----:B------:R-:W-:Y:S01]  /*5d10*/  @!PT LDS RZ, [RZ] ;  /* 0x00000000fffff984 */ /* 0x000fe20000000800 */
[----:B------:R2:W-:Y:S06]  /*5d20*/  MEMBAR.ALL.CTA ;  /* 0x0000000000007992 */ /* 0x0005ec0000008000 */
[----:B--2---:R-:W2:Y:S01]  /*5d30*/  FENCE.VIEW.ASYNC.S ;  /* 0x00000000000073c6 */ /* 0x004ea20000000000 */
[----:B------:R-:W1:Y:S08]  /*5d40*/  @!P1 LDC R11, c[0x0][0xf20] ;  /* 0x0003c800ff0b9b82 */ /* 0x000e700000000800 */
[----:B------:R-:W1:Y:S01]  /*5d50*/  @!P1 LDC R10, c[0x0][0xf0c] ;  /* 0x0003c300ff0a9b82 */ /* 0x000e620000000800 */
[----:B--2---:R2:W-:Y:S01]  /*5d60*/  SYNCS.ARRIVE.TRANS64.RED.A1T0 RZ, [R0+URZ], RZ ;  /* 0x000000ff00ff79a7 */ /* 0x0045e200081004ff */
[----:B----4-:R-:W-:Y:S04]  /*5d70*/  LOP3.LUT P4, RZ, R18, 0x1, RZ, 0xc0, !PT ;  /* 0x0000000112ff7812 */ /* 0x010fe8000788c0ff */
[----:B------:R-:W-:Y:S09]  /*5d80*/  P2R R166, PR, RZ, 0x10 ;  /* 0x00000010ffa67803 */ /* 0x000ff20000000000 */
[----:B------:R-:W-:Y:S02]  /*5d90*/  @P4 MOV R77, R16 ;  /* 0x00000010004d4202 */ /* 0x000fe40000000f00 */
[----:B------:R-:W-:Y:S01]  /*5da0*/  @P4 LOP3.LUT R75, R17, 0xffff, RZ, 0xc0, !PT ;  /* 0x0000ffff114b4812 */ /* 0x000fe200078ec0ff */
[----:B--23--:R-:W-:Y:S06]  /*5db0*/  @!P0 BRA `(.L_x_103) ;  /* 0x0000000000a48947 */ /* 0x00cfec0003800000 */
        /* <DEDUP_REMOVED lines=10> */
[----:B------:R-:W-:Y:S03]  /*5e60*/  SEL R7, R155, R22, !P3 ;  /* 0x000000169b077207 */ /* 0x000fe60005800000 */
[-C--:B------:R-:W-:Y:S01]  /*5e70*/  IMAD.HI.U32 R22, R3, R68.reuse, RZ ;  /* 0x0000004403167227 */ /* 0x080fe200078e00ff */
[----:B------:R-:W-:Y:S03]  /*5e80*/  SHF.R.U32.HI R26, RZ, R149, R26 ;  /* 0x00000095ff1a7219 */ /* 0x000fe6000001161a */
[----:B------:R-:W-:Y:S01]  /*5e90*/  IMAD.HI.U32 R24, R7, R68, RZ ;  /* 0x0000004407187227 */ /* 0x000fe200078e00ff */
[----:B------:R-:W-:Y:S02]  /*5ea0*/  @P2 SHF.R.U32.HI R3, RZ, R69, R22 ;  /* 0x00000045ff032219 */ /* 0x000fe40000011616 */
[----:B------:R-:W-:Y:S02]  /*5eb0*/  SHF.R.U32.HI R22, RZ, R153, R28 ;  /* 0x00000099ff167219 */ /* 0x000fe4000001161c */
[----:B------:R-:W-:Y:S01]  /*5ec0*/  @P2 SHF.R.U32.HI R7, RZ, R69, R24 ;  /* 0x00000045ff072219 */ /* 0x000fe20000011618 */
[C---:B------:R-:W-:Y:S01]  /*5ed0*/  IMAD R4, R72.reuse, R3, RZ ;  /* 0x0000000348047224 */ /* 0x040fe200078e02ff */
[----:B------:R-:W-:Y:S02]  /*5ee0*/  SEL R5, R75, R22, !P0 ;  /* 0x000000164b057207 */ /* 0x000fe40004000000 */
[----:B------:R-:W-:Y:S01]  /*5ef0*/  SEL R3, R77, R26, !P3 ;  /* 0x0000001a4d037207 */ /* 0x000fe20005800000 */
[----:B------:R-:W-:Y:S01]  /*5f00*/  IMAD R6, R72, R7, RZ ;  /* 0x0000000748067224 */ /* 0x000fe200078e02ff */
[C---:B------:R-:W-:Y:S01]  /*5f10*/  ISETP.GE.AND P0, PT, R5.reuse, R4, PT ;  /* 0x000000040500720c */ /* 0x040fe20003f06270 */
[----:B------:R-:W-:Y:S03]  /*5f20*/  IMAD.HI.U32 R8, R5, R68, RZ ;  /* 0x0000004405087227 */ /* 0x000fe600078e00ff */
[----:B------:R-:W-:Y:S01]  /*5f30*/  ISETP.GE.OR P0, PT, R3, R6, P0 ;  /* 0x000000060300720c */ /* 0x000fe20000706670 */
[----:B------:R-:W-:Y:S01]  /*5f40*/  IMAD.MOV R6, RZ, RZ, -R3 ;  /* 0x000000ffff067224 */ /* 0x000fe200078e0a03 */
[-C--:B------:R-:W-:Y:S03]  /*5f50*/  SHF.R.U32.HI R8, RZ, R69.reuse, R8 ;  /* 0x00000045ff087219 */ /* 0x080fe60000011608 */
[----:B------:R-:W-:Y:S01]  /*5f60*/  IMAD R77, R74, R6, R77 ;  /* 0x000000064a4d7224 */ /* 0x000fe200078e024d */
[----:B------:R-:W-:Y:S05]  /*5f70*/  SEL R9, R5, R8, !P2 ;  /* 0x0000000805097207 */ /* 0x000fea0005000000 */
[----:B------:R-:W-:Y:S02]  /*5f80*/  IMAD.MOV R8, RZ, RZ, -R9 ;  /* 0x000000ffff087224 */ /* 0x000fe400078e0a09 */
[C---:B------:R-:W-:Y:S04]  /*5f90*/  @!P0 IMAD.HI.U32 R4, R3.reuse, R68, RZ ;  /* 0x0000004403048227 */ /* 0x040fe800078e00ff */
[----:B------:R-:W-:Y:S01]  /*5fa0*/  IMAD R8, R72, R8, R5 ;  /* 0x0000000848087224 */ /* 0x000fe200078e0205 */
[----:B------:R-:W-:Y:S04]  /*5fb0*/  @!P0 SHF.R.U32.HI R4, RZ, R69, R4 ;  /* 0x00000045ff048219 */ /* 0x000fe80000011604 */
[----:B------:R-:W-:Y:S02]  /*5fc0*/  @!P0 SEL R0, R3, R4, !P2 ;  /* 0x0000000403008207 */ /* 0x000fe40005000000 */
[----:B------:R-:W-:Y:S02]  /*5fd0*/  IADD3 R4, PT, PT, -R5, RZ, RZ ;  /* 0x000000ff05047210 */ /* 0x000fe40007ffe1ff */
[----:B------:R-:W-:Y:S01]  /*5fe0*/  @!P0 IADD3 R9, PT, PT, R9, -R0, RZ ;  /* 0x8000000009098210 */ /* 0x000fe20007ffe0ff */
[----:B------:R-:W-:Y:S02]  /*5ff0*/  @!P0 IMAD R0, R7, R8, R0 ;  /* 0x0000000807008224 */ /* 0x000fe400078e0200 */
[----:B------:R-:W-:Y:S02]  /*6000*/  IMAD R75, R70, R4, R75 ;  /* 0x00000004464b7224 */ /* 0x000fe400078e024b */
[----:B------:R-:W-:Y:S02]  /*6010*/  @!P0 IMAD R5, R9, R72, R3 ;  /* 0x0000004809058224 */ /* 0x000fe400078e0203 */
[----:B------:R-:W-:Y:S04]  /*6020*/  @!P0 IMAD.MOV.U32 R3, RZ, RZ, R0 ;  /* 0x000000ffff038224 */ /* 0x000fe800078e0000 */
[----:B------:R-:W-:Y:S02]  /*6030*/  IMAD R77, R3, R74, R77 ;  /* 0x0000004a034d7224 */ /* 0x000fe400078e024d */
[----:B------:R-:W-:Y:S07]  /*6040*/  IMAD R75, R5, R70, R75 ;  /* 0x00000046054b7224 */ /* 0x000fee00078e024b */
.L_x_103:
[----:B-1----:R-:W-:Y:S01]  /*6050*/  @!P1 IMAD.HI.U32 R4, R75, R13, RZ ;  /* 0x0000000d4b049227 */ /* 0x002fe200078e00ff */
[----:B------:R-:W-:Y:S01]  /*6060*/  @!P1 ISETP.NE.AND P0, PT, R12, 0x1, PT ;  /* 0x000000010c00980c */ /* 0x000fe20003f05270 */
[----:B------:R-:W-:Y:S01]  /*6070*/  USHF.L.U32 UR42, UR19, 0x7, URZ ;  /* 0x00000007132a7899 */ /* 0x000fe200080006ff */
[----:B------:R-:W-:Y:S01]  /*6080*/  @!P1 ISETP.NE.AND P2, PT, R10, 0x1, PT ;  /* 0x000000010a00980c */ /* 0x000fe20003f45270 */
[----:B------:R-:W-:Y:S01]  /*6090*/  @!P1 IMAD.HI.U32 R0, R77, R14, RZ ;  /* 0x0000000e4d009227 */ /* 0x000fe200078e00ff */
[----:B------:R-:W-:Y:S01]  /*60a0*/  @!P1 SHF.R.U32.HI R4, RZ, R11, R4 ;  /* 0x0000000bff049219 */ /* 0x000fe20000011604 */
[----:B------:R-:W-:Y:S01]  /*60b0*/  BSSY.RECONVERGENT B6, `(.L_x_104) ;  /* 0x000002c000067945 */ /* 0x000fe20003800200 */
[----:B------:R-:W-:Y:S01]  /*60c0*/  @P4 SHF.R.U32.HI R160, RZ, 0x10, R17 ;  /* 0x00000010ffa04819 */ /* 0x000fe20000011611 */
[----:B------:R-:W-:Y:S01]  /*60d0*/  VIADD R169, R169, 0x1 ;  /* 0x00000001a9a97836 */ /* 0x000fe20000000000 */
[----:B------:R-:W-:Y:S01]  /*60e0*/  @!P1 SEL R3, R75, R4, !P0 ;  /* 0x000000044b039207 */ /* 0x000fe20004000000 */
[----:B------:R-:W-:Y:S01]  /*60f0*/  IMAD.SHL.U32 R168, R20, 0x100, RZ ;  /* 0x0000010014a87824 */ /* 0x000fe200078e00ff */
[----:B------:R-:W-:Y:S02]  /*6100*/  @!P1 SHF.R.U32.HI R0, RZ, R15, R0 ;  /* 0x0000000fff009219 */ /* 0x000fe40000011600 */
[----:B------:R-:W-:Y:S02]  /*6110*/  LOP3.LUT P0, RZ, R159, 0x3f0, RZ, 0xc0, !PT ;  /* 0x000003f09fff7812 */ /* 0x000fe4000780c0ff */
[----:B------:R-:W-:Y:S05]  /*6120*/  @!P1 SEL R4, R77, R0, !P2 ;  /* 0x000000004d049207 */ /* 0x000fea0005000000 */
[----:B------:R-:W-:Y:S02]  /*6130*/  @!P1 IMAD.IADD R0, R3, 0x1, -R4 ;  /* 0x0000000103009824 */ /* 0x000fe400078e0a04 */
[----:B------:R-:W-:Y:S02]  /*6140*/  @!P1 IMAD.IADD R3, R4, 0x1, -R3 ;  /* 0x0000000104039824 */ /* 0x000fe400078e0a03 */
[----:B------:R-:W-:Y:S02]  /*6150*/  @!P1 IMAD R77, R0, R10, R77 ;  /* 0x0000000a004d9224 */ /* 0x000fe400078e024d */
[----:B------:R-:W-:Y:S01]  /*6160*/  @!P1 IMAD R75, R3, R12, R75 ;  /* 0x0000000c034b9224 */ /* 0x000fe200078e024b */
[----:B------:R-:W-:Y:S06]  /*6170*/  @!P0 BRA `(.L_x_105) ;  /* 0x00000000007c8947 */ /* 0x000fec0003800000 */
[----:B------:R-:W1:Y:S01]  /*6180*/  LDCU.64 UR8, c[0x4][0x80] ;  /* 0x01001000ff0877ac */ /* 0x000e620008000a00 */
[----:B------:R-:W-:Y:S01]  /*6190*/  MOV R16, 0x0 ;  /* 0x0000000000107802 */ /* 0x000fe20000000f00 */
[----:B------:R-:W-:Y:S02]  /*61a0*/  HFMA2 R12, -RZ, RZ, 0, 5.9604644775390625e-08 ;  /* 0x00000001ff0c7431 */ /* 0x000fe400000001ff */
[----:B------:R-:W-:Y:S01]  /*61b0*/  IMAD.MOV.U32 R8, RZ, RZ, 0x70 ;  /* 0x00000070ff087424 */ /* 0x000fe200078e00ff */
[----:B------:R2:W3:Y:S01]  /*61c0*/  LDC.64 R14, c[0x4][R16] ;  /* 0x01000000100e7b82 */ /* 0x0004e20000000a00 */
[----:B------:R-:W4:Y:S01]  /*61d0*/  LDCU.64 UR6, c[0x4][0x88] ;  /* 0x01001100ff0677ac */ /* 0x000f220008000a00 */
[----:B------:R-:W-:Y:S01]  /*61e0*/  IMAD.MOV.U32 R13, RZ, RZ, RZ ;  /* 0x000000ffff0d7224 */ /* 0x000fe200078e00ff */
[----:B------:R-:W2:Y:S01]  /*61f0*/  LDCU.64 UR4, c[0x4][0x8] ;  /* 0x01000100ff0477ac */ /* 0x000ea20008000a00 */
[----:B-1----:R-:W-:Y:S01]  /*6200*/  MOV R5, UR9 ;  /* 0x0000000900057c02 */ /* 0x002fe20008000f00 */
[----:B------:R-:W-:Y:S01]  /*6210*/  IMAD.U32 R4, RZ, RZ, UR8 ;  /* 0x00000008ff047e24 */ /* 0x000fe2000f8e00ff */
[----:B----4-:R-:W-:Y:S01]  /*6220*/  MOV R7, UR7 ;  /* 0x0000000700077c02 */ /* 0x010fe20008000f00 */
[----:B------:R-:W-:Y:S01]  /*6230*/  IMAD.U32 R6, RZ, RZ, UR6 ;  /* 0x00000006ff067e24 */ /* 0x000fe2000f8e00ff */
[----:B--2---:R-:W-:Y:S01]  /*6240*/  MOV R11, UR5 ;  /* 0x00000005000b7c02 */ /* 0x004fe20008000f00 */
[----:B------:R-:W-:Y:S02]  /*6250*/  IMAD.U32 R10, RZ, RZ, UR4 ;  /* 0x00000004ff0a7e24 */ /* 0x000fe4000f8e00ff */
[----:B------:R-:W-:Y:S07]  /*6260*/  LEPC R20, `(.L_x_106) ;  /* 0x000000001014794e */ /* 0x000fee0000000000 */
[----:B---3-5:R-:W-:Y:S05]  /*6270*/  CALL.ABS.NOINC R14 ;  /* 0x000000000e007343 */ /* 0x028fea0003c00000 */
.L_x_106:
[----:B------:R-:W1:Y:S01]  /*6280*/  LDCU.64 UR8, c[0x4][0x80] ;  /* 0x01001000ff0877ac */ /* 0x000e620008000a00 */
[----:B------:R-:W2:Y:S01]  /*6290*/  LDC.64 R16, c[0x4][R16] ;  /* 0x0100000010107b82 */ /* 0x000ea20000000a00 */
[----:B------:R-:W-:Y:S02]  /*62a0*/  HFMA2 R12, -RZ, RZ, 0, 5.9604644775390625e-08 ;  /* 0x00000001ff0c7431 */ /* 0x000fe400000001ff */
[----:B------:R-:W-:Y:S02]  /*62b0*/  IMAD.MOV.U32 R8, RZ, RZ, 0x70 ;  /* 0x00000070ff087424 */ /* 0x000fe400078e00ff */
[----:B------:R-:W-:Y:S01]  /*62c0*/  IMAD.MOV.U32 R13, RZ, RZ, RZ ;  /* 0x000000ffff0d7224 */ /* 0x000fe200078e00ff */
[----:B------:R-:W3:Y:S01]  /*62d0*/  LDCU.64 UR6, c[0x4][0x88] ;  /* 0x01001100ff0677ac */ /* 0x000ee20008000a00 */
[----:B------:R-:W4:Y:S01]  /*62e0*/  LDCU.64 UR4, c[0x4][0x8] ;  /* 0x01000100ff0477ac */ /* 0x000f220008000a00 */
[----:B-1----:R-:W-:Y:S02]  /*62f0*/  MOV R4, UR8 ;  /* 0x0000000800047c02 */ /* 0x002fe40008000f00 */
[----:B------:R-:W-:Y:S02]  /*6300*/  MOV R5, UR9 ;  /* 0x0000000900057c02 */ /* 0x000fe40008000f00 */
[----:B---3--:R-:W-:Y:S01]  /*6310*/  MOV R7, UR7 ;  /* 0x0000000700077c02 */ /* 0x008fe20008000f00 */
[----:B------:R-:W-:Y:S01]  /*6320*/  IMAD.U32 R6, RZ, RZ, UR6 ;  /* 0x00000006ff067e24 */ /* 0x000fe2000f8e00ff */
[----:B----4-:R-:W-:Y:S01]  /*6330*/  MOV R11, UR5 ;  /* 0x00000005000b7c02 */ /* 0x010fe20008000f00 */
[----:B------:R-:W-:Y:S02]  /*6340*/  IMAD.U32 R10, RZ, RZ, UR4 ;  /* 0x00000004ff0a7e24 */ /* 0x000fe4000f8e00ff */
[----:B------:R-:W-:Y:S07]  /*6350*/  LEPC R20, `(.L_x_105) ;  /* 0x000000001014794e */ /* 0x000fee0000000000 */
[----:B--2---:R-:W-:Y:S05]  /*6360*/  CALL.ABS.NOINC R16 ;  /* 0x0000000010007343 */ /* 0x004fea0003c00000 */
.L_x_105:
[----:B------:R-:W-:Y:S05]  /*6370*/  BSYNC.RECONVERGENT B6 ;  /* 0x0000000000067941 */ /* 0x000fea0003800200 */
.L_x_104:
[----:B------:R-:W-:Y:S01]  /*6380*/  ISETP.NE.U32.AND P4, PT, R146, RZ, PT ;  /* 0x000000ff9200720c */ /* 0x000fe20003f85070 */
[----:B------:R-:W-:Y:S01]  /*6390*/  UISETP.NE.AND UP2, UPT, UR48, URZ, UPT ;  /* 0x000000ff3000728c */ /* 0x000fe2000bf45270 */
[----:B------:R-:W-:Y:S01]  /*63a0*/  ISETP.NE.U32.AND P2, PT, RZ, UR36, PT ;  /* 0x00000024ff007c0c */ /* 0x000fe2000bf45070 */
[----:B------:R-:W-:Y:S01]  /*63b0*/  UISETP.NE.U32.AND UP1, UPT, UR38, URZ, UPT ;  /* 0x000000ff2600728c */ /* 0x000fe2000bf25070 */
[----:B------:R-:W-:Y:S01]  /*63c0*/  ISETP.NE.AND.EX P4, PT, R147, RZ, PT, P4 ;  /* 0x000000ff9300720c */ /* 0x000fe20003f85340 */
[----:B------:R-:W-:Y:S01]  /*63d0*/  UPLOP3.LUT UP0, UPT, UPT, UPT, UPT, 0x40, 0x4 ;  /* 0x000000000004789c */ /* 0x000fe20003f0e870 */
[----:B------:R-:W-:Y:S01]  /*63e0*/  ISETP.NE.AND.EX P2, PT, RZ, UR37, PT, P2 ;  /* 0x00000025ff007c0c */ /* 0x000fe2000bf45320 */
[----:B------:R-:W-:Y:S01]  /*63f0*/  UISETP.NE.AND.EX UP1, UPT, UR39, URZ, UPT, UP1 ;  /* 0x000000ff2700728c */ /* 0x000fe2000bf25310 */
[----:B------:R-:W-:Y:S04]  /*6400*/  PLOP3.LUT P1, PT, PT, PT, UP2, 0x80, 0x8 ;  /* 0x000000000008781c */ /* 0x000fe80003f2f028 */
[----:B------:R-:W-:Y:S06]  /*6410*/  @UP2 UPLOP3.LUT UP0, UPT, UPT, UPT, UP1, 0x80, 0x8 ;  /* 0x000000000008289c */ /* 0x000fec0003f0f010 */
[----:B------:R-:W-:Y:S01]  /*6420*/  PLOP3.LUT P0, PT, PT, PT, UP0, 0x80, 0x8 ;  /* 0x000000000008781c */ /* 0x000fe20003f0f008 */
[----:B------:R-:W-:Y:S01]  /*6430*/  @!UPT UIADD3 URZ, UPT, UPT, URZ, URZ, URZ ;  /* 0x000000fffffff290 */ /* 0x000fe2000fffe0ff */
[----:B------:R-:W-:Y:S11]  /*6440*/  BRA.U !UP1, `(.L_x_107) ;  /* 0x0000000109387547 */ /* 0x000ff6000b800000 */
[----:B------:R-:W-:Y:S01]  /*6450*/  UISETP.NE.U32.AND UP0, UPT, UR36, URZ, UPT ;  /* 0x000000ff2400728c */ /* 0x000fe2000bf05070 */
[----:B------:R-:W-:Y:S02]  /*6460*/  HFMA2 R0, -RZ, RZ, 0, 5.9604644775390625e-08 ;  /* 0x00000001ff007431 */ /* 0x000fe400000001ff */
[----:B------:R-:W-:Y:S01]  /*6470*/  IMAD.MOV.U32 R151, RZ, RZ, 0x1 ;  /* 0x00000001ff977424 */ /* 0x000fe200078e00ff */
[----:B------:R-:W-:Y:S06]  /*6480*/  UISETP.NE.AND.EX UP0, UPT, UR37, URZ, UPT, UP0 ;  /* 0x000000ff2500728c */ /* 0x000fec000bf05300 */
[----:B------:R-:W-:Y:S05]  /*6490*/  PLOP3.LUT P3, PT, PT, PT, UP0, 0x80, 0x8 ;  /* 0x000000000008781c */ /* 0x000fea0003f6f008 */
[----:B------:R-:W1:Y:S01]  /*64a0*/  @UP0 LDCU.64 UR6, c[0x0][0xc88] ;  /* 0x00019100ff0607ac */ /* 0x000e620008000a00 */
[----:B------:R-:W-:Y:S07]  /*64b0*/  @UP0 UIMAD UR4, UR44, UR38, URZ ;  /* 0x000000262c0402a4 */ /* 0x000fee000f8e02ff */
[----:B------:R-:W-:Y:S01]  /*64c0*/  @!P3 PRMT R151, R0, 0x7610, R151 ;  /* 0x000076100097b816 */ /* 0x000fe20000000097 */
[----:B-1----:R-:W-:Y:S03]  /*64d0*/  @UP0 UIMAD.WIDE UR6, UR4, 0x4, UR6 ;  /* 0x00000004040608a5 */ /* 0x002fe6000f8e0206 */
[----:B------:R-:W1:Y:S03]  /*64e0*/  @!UP0 LDCU UR4, c[0x0][0xc80] ;  /* 0x00019000ff0487ac */ /* 0x000e660008000800 */
[----:B------:R-:W-:Y:S01]  /*64f0*/  IMAD.U32 R4, RZ, RZ, UR6 ;  /* 0x00000006ff047e24 */ /* 0x000fe2000f8e00ff */
[----:B------:R-:W-:Y:S05]  /*6500*/  MOV R5, UR7 ;  /* 0x0000000700057c02 */ /* 0x000fea0008000f00 */
[----:B-----5:R2:W5:Y:S02]  /*6510*/  @P3 LDG.E R83, desc[UR46][R4.64] ;  /* 0x0000002e04533981 */ /* 0x020564000c1e1900 */
[----:B-12---:R-:W-:Y:S02]  /*6520*/  @!P3 IMAD.U32 R83, RZ, RZ, UR4 ;  /* 0x00000004ff53be24 */ /* 0x006fe4000f8e00ff */
.L_x_107:
[----:B------:R-:W-:Y:S05]  /*6530*/  @!P4 BRA `(.L_x_108) ;  /* 0x000000000020c947 */ /* 0x000fea0003800000 */
[----:B------:R-:W-:Y:S04]  /*6540*/  ISETP.NE.U32.AND P3, PT, R144, RZ, PT ;  /* 0x000000ff9000720c */ /* 0x000fe80003f65070 */
[----:B------:R-:W-:Y:S11]  /*6550*/  ISETP.NE.AND.EX P3, PT, R145, RZ, PT, P3 ;  /* 0x000000ff9100720c */ /* 0x000ff60003f65330 */
[----:B------:R-:W-:Y:S02]  /*6560*/  @!UPT UIADD3 URZ, UPT, UPT, URZ, URZ, URZ ;  /* 0x000000fffffff290 */ /* 0x000fe4000fffe0ff */
[----:B------:R-:W1:Y:S01]  /*6570*/  @P3 LDC.64 R4, c[0x0][0xca8] ;  /* 0x00032a00ff043b82 */ /* 0x000e620000000a00 */
[----:B------:R-:W-:Y:S04]  /*6580*/  @P3 IMAD R0, R146, UR44, RZ ;  /* 0x0000002c92003c24 */ /* 0x000fe8000f8e02ff */
[----:B-1----:R-:W-:Y:S05]  /*6590*/  @P3 IMAD.WIDE R4, R0, 0x4, R4 ;  /* 0x0000000400043825 */ /* 0x002fea00078e0204 */
[----:B-----5:R1:W5:Y:S02]  /*65a0*/  @P3 LDG.E R76, desc[UR46][R4.64] ;  /* 0x0000002e044c3981 */ /* 0x020364000c1e1900 */
[----:B-1----:R-:W2:Y:S02]  /*65b0*/  @!P3 LDC R76, c[0x0][0xca0] ;  /* 0x00032800ff4cbb82 */ /* 0x002ea40000000800 */
.L_x_108:
[----:B-----5:R-:W-:Y:S01]  /*65c0*/  FSETP.NEU.AND P3, PT, R83, RZ, PT ;  /* 0x000000ff5300720b */ /* 0x020fe20003f6d000 */
[----:B------:R-:W-:Y:S01]  /*65d0*/  IMAD.SHL.U32 R178, R156, 0x2, RZ ;  /* 0x000000029cb27824 */ /* 0x000fe200078e00ff */
[----:B------:R-:W-:Y:S01]  /*65e0*/  SEL R5, RZ, 0xffffffff, P2 ;  /* 0xffffffffff057807 */ /* 0x000fe20001000000 */
[----:B------:R-:W-:Y:S01]  /*65f0*/  IMAD.SHL.U32 R86, R163, 0x10, RZ ;  /* 0x00000010a3567824 */ /* 0x000fe200078e00ff */
[----:B------:R-:W-:Y:S01]  /*6600*/  @P1 LOP3.LUT P2, RZ, R151, 0xff, RZ, 0xc0, !PT ;  /* 0x000000ff97ff1812 */ /* 0x000fe2000784c0ff */
[----:B------:R-:W-:Y:S01]  /*6610*/  VIADD R177, R178, UR49 ;  /* 0x00000031b2b17c36 */ /* 0x000fe20008000000 */
[----:B------:R-:W-:Y:S01]  /*6620*/  @P1 SEL R0, RZ, 0xffffffff, P3 ;  /* 0xffffffffff001807 */ /* 0x000fe20001800000 */
[----:B------:R-:W-:Y:S01]  /*6630*/  IMAD.MOV.U32 R106, RZ, RZ, -0x10 ;  /* 0xfffffff0ff6a7424 */ /* 0x000fe200078e00ff */
[----:B------:R-:W-:Y:S01]  /*6640*/  LOP3.LUT R162, R162, 0x1, RZ, 0x3c, !PT ;  /* 0x00000001a2a27812 */ /* 0x000fe200078e3cff */
[----:B------:R-:W-:Y:S01]  /*6650*/  IMAD.SHL.U32 R104, R164, 0x10, RZ ;  /* 0x00000010a4687824 */ /* 0x000fe200078e00ff */
[----:B------:R-:W-:Y:S01]  /*6660*/  @P0 SEL R0, R5, R0, !P2 ;  /* 0x0000000005000207 */ /* 0x000fe20005000000 */
[----:B------:R-:W-:Y:S01]  /*6670*/  IMAD.IADD R173, R177, 0x1, R86 ;  /* 0x00000001b1ad7824 */ /* 0x000fe200078e0256 */
[----:B------:R-:W-:Y:S01]  /*6680*/  SHF.L.U32 R3, R79, 0x1f, RZ ;  /* 0x0000001f4f037819 */ /* 0x000fe200000006ff */
[----:B------:R-:W-:Y:S01]  /*6690*/  IMAD.IADD R176, R177, 0x1, R104 ;  /* 0x00000001b1b07824 */ /* 0x000fe200078e0268 */
[----:B------:R-:W-:Y:S01]  /*66a0*/  @P1 LOP3.LUT R0, R0, 0x1, RZ, 0xc0, !PT ;  /* 0x0000000100001812 */ /* 0x000fe200078ec0ff */
[--C-:B------:R-:W-:Y:S01]  /*66b0*/  IMAD.IADD R171, R104, 0x1, R173.reuse ;  /* 0x0000000168ab7824 */ /* 0x100fe200078e02ad */
[----:B------:R-:W-:Y:S01]  /*66c0*/  PLOP3.LUT P0, PT, PT, PT, UP1, 0x80, 0x8 ;  /* 0x000000000008781c */ /* 0x000fe20003f0f018 */
[----:B------:R-:W-:Y:S01]  /*66d0*/  BSSY B1, `(.L_x_109) ;  /* 0x000004b000017945 */ /* 0x000fe20003800000 */
[----:B------:R-:W-:Y:S01]  /*66e0*/  ISETP.NE.U32.OR P4, PT, R0, 0x1, !P1 ;  /* 0x000000010000780c */ /* 0x000fe20004f85470 */
[----:B------:R-:W-:Y:S01]  /*66f0*/  IMAD.MOV.U32 R107, RZ, RZ, 0x1 ;  /* 0x00000001ff6b7424 */ /* 0x000fe200078e00ff */
[----:B------:R-:W-:Y:S01]  /*6700*/  SEL R0, RZ, 0xffffffff, P3 ;  /* 0xffffffffff007807 */ /* 0x000fe20001800000 */
[----:B------:R-:W-:Y:S01]  /*6710*/  IMAD R78, R79, 0xc0, R2 ;  /* 0x000000c04f4e7824 */ /* 0x000fe200078e0202 */
[----:B------:R-:W-:Y:S01]  /*6720*/  LOP3.LUT P3, R167, R151, 0xff, RZ, 0xc0, !PT ;  /* 0x000000ff97a77812 */ /* 0x000fe2000786c0ff */
[----:B------:R-:W-:Y:S01]  /*6730*/  IMAD.MOV.U32 R105, RZ, RZ, RZ ;  /* 0x000000ffff697224 */ /* 0x000fe200078e00ff */
[----:B------:R-:W-:Y:S02]  /*6740*/  P2R R174, PR, RZ, 0x10 ;  /* 0x00000010ffae7803 */ /* 0x000fe40000000000 */
[----:B------:R-:W-:Y:S02]  /*6750*/  CS2R R142, SRZ ;  /* 0x00000000008e7805 */ /* 0x000fe4000001ff00 */
[----:B------:R-:W-:Y:S02]  /*6760*/  CS2R R140, SRZ ;  /* 0x00000000008c7805 */ /* 0x000fe4000001ff00 */
[----:B------:R-:W-:Y:S02]  /*6770*/  CS2R R134, SRZ ;  /* 0x0000000000867805 */ /* 0x000fe4000001ff00 */
[----:B------:R-:W-:Y:S02]  /*6780*/  CS2R R132, SRZ ;  /* 0x0000000000847805 */ /* 0x000fe4000001ff00 */
[----:B------:R-:W-:Y:S02]  /*6790*/  @P0 SEL R0, R5, R0, !P3 ;  /* 0x0000000005000207 */ /* 0x000fe40005800000 */
[----:B------:R-:W-:Y:S02]  /*67a0*/  CS2R R126, SRZ ;  /* 0x00000000007e7805 */ /* 0x000fe4000001ff00 */
[----:B------:R-:W-:Y:S02]  /*67b0*/  @P4 SHF.L.U32 R4, R162, 0x1f, RZ ;  /* 0x0000001fa2044819 */ /* 0x000fe400000006ff */
[----:B------:R-:W-:Y:S02]  /*67c0*/  CS2R R124, SRZ ;  /* 0x00000000007c7805 */ /* 0x000fe4000001ff00 */
[----:B------:R-:W-:Y:S02]  /*67d0*/  LOP3.LUT R0, R0, 0x1, RZ, 0xc0, !PT ;  /* 0x0000000100007812 */ /* 0x000fe400078ec0ff */
[----:B------:R-:W-:Y:S01]  /*67e0*/  CS2R R118, SRZ ;  /* 0x0000000000767805 */ /* 0x000fe2000001ff00 */
[----:B------:R-:W1:Y:S01]  /*67f0*/  @P4 SYNCS.PHASECHK.TRANS64.TRYWAIT P2, [UR49+0xb0], R4 ;  /* 0x0000b004ff0045a7 */ /* 0x000e620008041131 */
[----:B------:R-:W-:Y:S02]  /*6800*/  ISETP.NE.AND P0, PT, R79, RZ, PT ;  /* 0x000000ff4f00720c */ /* 0x000fe40003f05270 */
[----:B------:R-:W-:Y:S02]  /*6810*/  CS2R R116, SRZ ;  /* 0x0000000000747805 */ /* 0x000fe4000001ff00 */
[----:B------:R-:W-:Y:S02]  /*6820*/  ISETP.NE.U32.AND P3, PT, R0, 0x1, PT ;  /* 0x000000010000780c */ /* 0x000fe40003f65070 */
[----:B------:R-:W-:Y:S02]  /*6830*/  CS2R R110, SRZ ;  /* 0x00000000006e7805 */ /* 0x000fe4000001ff00 */
[----:B------:R-:W-:Y:S02]  /*6840*/  CS2R R108, SRZ ;  /* 0x00000000006c7805 */ /* 0x000fe4000001ff00 */
[----:B------:R-:W-:Y:S02]  /*6850*/  CS2R R102, SRZ ;  /* 0x0000000000667805 */ /* 0x000fe4000001ff00 */
[----:B------:R-:W-:Y:S02]  /*6860*/  P2R R112, PR, RZ, 0x8 ;  /* 0x00000008ff707803 */ /* 0x000fe40000000000 */
[----:B------:R-:W-:Y:S02]  /*6870*/  CS2R R100, SRZ ;  /* 0x0000000000647805 */ /* 0x000fe4000001ff00 */
[----:B------:R-:W-:Y:S02]  /*6880*/  ISETP.NE.U32.AND P3, PT, R157, 0x1, PT ;  /* 0x000000019d00780c */ /* 0x000fe40003f65070 */
[----:B------:R-:W-:Y:S02]  /*6890*/  CS2R R94, SRZ ;  /* 0x00000000005e7805 */ /* 0x000fe4000001ff00 */
[----:B------:R-:W-:Y:S02]  /*68a0*/  CS2R R92, SRZ ;  /* 0x00000000005c7805 */ /* 0x000fe4000001ff00 */
[----:B------:R-:W-:Y:S02]  /*68b0*/  CS2R R90, SRZ ;  /* 0x00000000005a7805 */ /* 0x000fe4000001ff00 */
[----:B------:R-:W-:Y:S02]  /*68c0*/  SEL R106, R106, 0x10, !P3 ;  /* 0x000000106a6a7807 */ /* 0x000fe40005800000 */
[----:B------:R-:W-:Y:S02]  /*68d0*/  CS2R R88, SRZ ;  /* 0x0000000000587805 */ /* 0x000fe4000001ff00 */
[----:B------:R-:W-:Y:S01]  /*68e0*/  SEL R81, RZ, 0xc0, P0 ;  /* 0x000000c0ff517807 */ /* 0x000fe20000000000 */
[----:B------:R3:W4:Y:S01]  /*68f0*/  SYNCS.PHASECHK.TRANS64.TRYWAIT P1, [UR49+0x120], R3 ;  /* 0x00012003ff0075a7 */ /* 0x0007220008021131 */
[----:B------:R-:W-:Y:S02]  /*6900*/  IMAD.IADD R177, R177, 0x1, R106 ;  /* 0x00000001b1b17824 */ /* 0x000fe400078e026a */
[C---:B------:R-:W-:Y:S02]  /*6910*/  IMAD.IADD R175, R106.reuse, 0x1, R176 ;  /* 0x000000016aaf7824 */ /* 0x040fe400078e02b0 */
[C---:B------:R-:W-:Y:S02]  /*6920*/  IMAD.IADD R172, R106.reuse, 0x1, R173 ;  /* 0x000000016aac7824 */ /* 0x040fe400078e02ad */
[----:B------:R-:W-:Y:S01]  /*6930*/  IMAD.IADD R170, R106, 0x1, R171 ;  /* 0x000000016aaa7824 */ /* 0x000fe200078e02ab */
[----:B-1----:R-:W-:Y:S01]  /*6940*/  @P4 SEL R107, RZ, 0x1, !P2 ;  /* 0x00000001ff6b4807 */ /* 0x002fe20005000000 */
[----:B---3--:R-:W-:Y:S06]  /*6950*/  @!P4 BRA `(.L_x_110) ;  /* 0x000000000088c947 */ /* 0x008fec0003800000 */
[----:B------:R-:W-:Y:S01]  /*6960*/  IMAD.MOV.U32 R143, RZ, RZ, RZ ;  /* 0x000000ffff8f7224 */ /* 0x000fe200078e00ff */
[----:B------:R-:W-:Y:S01]  /*6970*/  ISETP.NE.AND P0, PT, R107, RZ, PT ;  /* 0x000000ff6b00720c */ /* 0x000fe20003f05270 */
[----:B------:R-:W-:Y:S01]  /*6980*/  BSSY B0, `(.L_x_111) ;  /* 0x0000014000007945 */ /* 0x000fe20003800000 */
[----:B------:R-:W-:Y:S02]  /*6990*/  CS2R R90, SRZ ;  /* 0x00000000005a7805 */ /* 0x000fe4000001ff00 */
        /* <DEDUP_REMOVED lines=13> */
[----:B------:R-:W-:Y:S01]  /*6a70*/  CS2R R140, SRZ ;  /* 0x00000000008c7805 */ /* 0x000fe2000001ff00 */
[----:B------:R-:W-:Y:S06]  /*6a80*/  @P0 BRA `(.L_x_112) ;  /* 0x00000000000c0947 */ /* 0x000fec0003800000 */
[----:B------:R-:W-:Y:S04]  /*6a90*/  SHF.L.U32 R5, R162, 0x1f, RZ ;  /* 0x0000001fa2057819 */ /* 0x000fe800000006ff */
[----:B------:R-:W1:Y:S02]  /*6aa0*/  SYNCS.PHASECHK.TRANS64.TRYWAIT P0, [UR49+0xb0], R5 ;  /* 0x0000b005ff0075a7 */ /* 0x000e640008001131 */
[----:B-1----:R-:W-:Y:S05]  /*6ab0*/  @!P0 BRA `(.L_x_113) ;  /* 0x0000005c00b48947 */ /* 0x002fea0003800000 */
.L_x_112:
[----:B------:R-:W-:Y:S05]  /*6ac0*/  BSYNC B0 ;  /* 0x0000000000007941 */ /* 0x000fea0003800000 */
.L_x_111:
[----:B------:R-:W-:Y:S01]  /*6ad0*/  ISETP.NE.AND P0, PT, R112, RZ, PT ;  /* 0x000000ff7000720c */ /* 0x000fe20003f05270 */
[----:B------:R-:W-:Y:S11]  /*6ae0*/  HFMA2 R105, -RZ, RZ, 0, 5.9604644775390625e-08 ;  /* 0x00000001ff697431 */ /* 0x000ff600000001ff */
[----:B------:R-:W-:Y:S01]  /*6af0*/  @!UPT UIADD3 URZ, UPT, UPT, URZ, URZ, URZ ;  /* 0x000000fffffff290 */ /* 0x000fe2000fffe0ff */
[----:B------:R3:W1:Y:S04]  /*6b00*/  @P0 LDS.128 R88, [R178+UR49+0x400] ;  /* 0x00040031b2580984 */ /* 0x0006680008000c00 */
[----:B------:R3:W1:Y:S04]  /*6b10*/  @P0 LDS.128 R92, [R177+0x400] ;  /* 0x00040000b15c0984 */ /* 0x0006680000000c00 */
[----:B------:R3:W1:Y:S04]  /*6b20*/  @P0 LDS.128 R100, [R176+0x400] ;  /* 0x00040000b0640984 */ /* 0x0006680000000c00 */
[----:B------:R3:W1:Y:S04]  /*6b30*/  @P0 LDS.128 R108, [R175+0x400] ;  /* 0x00040000af6c0984 */ /* 0x0006680000000c00 */
[----:B------:R3:W1:Y:S04]  /*6b40*/  @P0 LDS.128 R116, [R173+0x400] ;  /* 0x00040000ad740984 */ /* 0x0006680000000c00 */
[----:B------:R3:W1:Y:S04]  /*6b50*/  @P0 LDS.128 R124, [R172+0x400] ;  /* 0x00040000ac7c0984 */ /* 0x0006680000000c00 */
[----:B------:R3:W1:Y:S04]  /*6b60*/  @P0 LDS.128 R132, [R171+0x400] ;  /* 0x00040000ab840984 */ /* 0x0006680000000c00 */
[----:B------:R3:W1:Y:S02]  /*6b70*/  @P0 LDS.128 R140, [R170+0x400] ;  /* 0x00040000aa8c0984 */ /* 0x0006640000000c00 */
.L_x_110:
[----:B------:R-:W-:Y:S05]  /*6b80*/  BSYNC B1 ;  /* 0x0000000000017941 */ /* 0x000fea0003800000 */
.L_x_109:
[----:B------:R-:W-:Y:S05]  /*6b90*/  IMAD.IADD R64, R78, 0x1, R81 ;  /* 0x000000014e407824 */ /* 0x000fea00078e0251 */
[----:B-1----:R-:W-:Y:S04]  /*6ba0*/  SHF.R.U32.HI R5, RZ, 0x15, R64 ;  /* 0x00000015ff057819 */ /* 0x002fe80000011640 */
[----:B------:R-:W-:Y:S01]  /*6bb0*/  LOP3.LUT P0, RZ, R5, 0x3, R158, 0x48, !PT ;  /* 0x0000000305ff7812 */ /* 0x000fe2000780489e */
[----:B------:R-:W-:Y:S01]  /*6bc0*/  @!UPT UIADD3 URZ, UPT, UPT, URZ, URZ, URZ ;  /* 0x000000fffffff290 */ /* 0x000fe2000fffe0ff */
[----:B----4-:R-:W-:Y:S11]  /*6bd0*/  @P1 BRA `(.L_x_114) ;  /* 0x0000000000081947 */ /* 0x010ff60003800000 */
[----:B------:R-:W1:Y:S02]  /*6be0*/  SYNCS.PHASECHK.TRANS64.TRYWAIT P1, [UR49+0x120], R3 ;  /* 0x00012003ff0075a7 */ /* 0x000e640008021131 */
[----:B-1----:R-:W-:Y:S05]  /*6bf0*/  @!P1 BRA `(.L_x_115) ;  /* 0x0000005c007c9947 */ /* 0x002fea0003800000 */
.L_x_114:
[----:B------:R-:W-:Y:S05]  /*6c00*/  @!P0 BRA `(.L_x_116) ;  /* 0x0000000000408947 */ /* 0x000fea0003800000 */
[----:B------:R-:W4:Y:S01]  /*6c10*/  LDCU.64 UR8, c[0x4][0x70] ;  /* 0x01000e00ff0877ac */ /* 0x000f220008000a00 */
[----:B------:R-:W-:Y:S01]  /*6c20*/  MOV R15, 0x0 ;  /* 0x00000000000f7802 */ /* 0x000fe20000000f00 */
[----:B------:R-:W-:Y:S02]  /*6c30*/  HFMA2 R12, -RZ, RZ, 0, 5.9604644775390625e-08 ;  /* 0x00000001ff0c7431 */ /* 0x000fe400000001ff */
[----:B------:R-:W-:Y:S02]  /*6c40*/  IMAD.MOV.U32 R8, RZ, RZ, 0x192 ;  /* 0x00000192ff087424 */ /* 0x000fe400078e00ff */
[----:B------:R-:W-:Y:S01]  /*6c50*/  IMAD.MOV.U32 R13, RZ, RZ, RZ ;  /* 0x000000ffff0d7224 */ /* 0x000fe200078e00ff */
[----:B------:R-:W5:Y:S01]  /*6c60*/  LDCU.64 UR6, c[0x4][0x78] ;  /* 0x01000f00ff0677ac */ /* 0x000f620008000a00 */
[----:B------:R-:W1:Y:S01]  /*6c70*/  LDC.64 R14, c[0x4][R15] ;  /* 0x010000000f0e7b82 */ /* 0x000e620000000a00 */
[----:B------:R-:W2:Y:S01]  /*6c80*/  LDCU.64 UR4, c[0x4][0x10] ;  /* 0x01000200ff0477ac */ /* 0x000ea20008000a00 */
[----:B----4-:R-:W-:Y:S01]  /*6c90*/  MOV R5, UR9 ;  /* 0x0000000900057c02 */ /* 0x010fe20008000f00 */
[----:B------:R-:W-:Y:S01]  /*6ca0*/  IMAD.U32 R4, RZ, RZ, UR8 ;  /* 0x00000008ff047e24 */ /* 0x000fe2000f8e00ff */
[----:B-----5:R-:W-:Y:S01]  /*6cb0*/  MOV R7, UR7 ;  /* 0x0000000700077c02 */ /* 0x020fe20008000f00 */
[----:B------:R-:W-:Y:S01]  /*6cc0*/  IMAD.U32 R6, RZ, RZ, UR6 ;  /* 0x00000006ff067e24 */ /* 0x000fe2000f8e00ff */
[----:B--2---:R-:W-:Y:S01]  /*6cd0*/  MOV R11, UR5 ;  /* 0x00000005000b7c02 */ /* 0x004fe20008000f00 */
[----:B------:R-:W-:Y:S02]  /*6ce0*/  IMAD.U32 R10, RZ, RZ, UR4 ;  /* 0x00000004ff0a7e24 */ /* 0x000fe4000f8e00ff */
[----:B------:R-:W-:Y:S07]  /*6cf0*/  LEPC R20, `(.L_x_116) ;  /* 0x000000001014794e */ /* 0x000fee0000000000 */
[----:B-1-3--:R-:W-:Y:S05]  /*6d00*/  CALL.ABS.NOINC R14 ;  /* 0x000000000e007343 */ /* 0x00afea0003c00000 */
.L_x_116:
[----:B------:R-:W-:Y:S01]  /*6d10*/  SHF.L.U32 R80, R88, 0x10, RZ ;  /* 0x0000001058507819 */ /* 0x000fe200000006ff */
[----:B------:R-:W-:Y:S05]  /*6d20*/  WARPSYNC.ALL ;  /* 0x0000000000007948 */ /* 0x000fea0003800000 */
[----:B------:R-:W-:Y:S01]  /*6d30*/  R2UR UR4, R64 ;  /* 0x00000000400472ca */ /* 0x000fe200000e0000 */
[----:B------:R-:W-:Y:S01]  /*6d40*/  UIADD3 UR5, UPT, UPT, UR49, 0x128, URZ ;  /* 0x0000012831057890 */ /* 0x000fe2000fffe0ff */
[----:B------:R-:W-:Y:S01]  /*6d50*/  LOP3.LUT R82, R88, 0xffff0000, RZ, 0xc0, !PT ;  /* 0xffff000058527812 */ /* 0x000fe200078ec0ff */
[----:B------:R-:W-:Y:S01]  /*6d60*/  BSSY.RECONVERGENT B0, `(.L_x_117) ;  /* 0x0000100000007945 */ /* 0x000fe20003800200 */
[----:B------:R-:W-:Y:S01]  /*6d70*/  SHF.L.U32 R85, R89, 0x10, RZ ;  /* 0x0000001059557819 */ /* 0x000fe200000006ff */
[----:B------:R-:W-:Y:S01]  /*6d80*/  UPRMT UR5, UR45, 0x654, UR5 ;  /* 0x000006542d057896 */ /* 0x000fe20008000005 */
[----:B------:R-:W-:Y:S02]  /*6d90*/  SHF.L.U32 R87, R92, 0x10, RZ ;  /* 0x000000105c577819 */ /* 0x000fe400000006ff */
[----:B------:R-:W-:Y:S02]  /*6da0*/  LOP3.LUT R84, R103, 0xffff0000, RZ, 0xc0, !PT ;  /* 0xffff000067547812 */ /* 0x000fe400078ec0ff */
[----:B------:R-:W-:Y:S03]  /*6db0*/  ISETP.NE.AND P0, PT, R165, RZ, PT ;  /* 0x000000ffa500720c */ /* 0x000fe60003f05270 */
[----:B------:R-:W4:Y:S01]  /*6dc0*/  LDTM.x64 R4, tmem[UR4] ;  /* 0x00000004000479ee */ /* 0x000f220008340000 */
[----:B------:R-:W-:Y:S01]  /*6dd0*/  NOP ;  /* 0x0000000000007918 */ /* 0x000fe20000000000 */
[----:B----4-:R-:W-:Y:S01]  /*6de0*/  SYNCS.ARRIVE.TRANS64.RED.A1T0 RZ, [UR5], RZ ;  /* 0x000000ffffff79a7 */ /* 0x010fe20008100405 */
[C---:B-12---:R-:W-:Y:S01]  /*6df0*/  FMUL R0, R76.reuse, R4 ;  /* 0x000000044c007220 */ /* 0x046fe20000400000 */
[C---:B------:R-:W-:Y:S01]  /*6e00*/  FMUL R3, R76.reuse, R5 ;  /* 0x000000054c037220 */ /* 0x040fe20000400000 */
[C---:B------:R-:W-:Y:S01]  /*6e10*/  FMUL R6, R76.reuse, R6 ;  /* 0x000000064c067220 */ /* 0x040fe20000400000 */
[----:B------:R-:W-:Y:S01]  /*6e20*/  FMUL R7, R76, R7 ;  /* 0x000000074c077220 */ /* 0x000fe20000400000 */
[----:B------:R-:W-:Y:S01]  /*6e30*/  FFMA R0, R83, R80, R0 ;  /* 0x0000005053007223 */ /* 0x000fe20000000000 */
[----:B------:R-:W-:Y:S01]  /*6e40*/  LOP3.LUT R80, R89, 0xffff0000, RZ, 0xc0, !PT ;  /* 0xffff000059507812 */ /* 0x000fe200078ec0ff */
[C---:B------:R-:W-:Y:S01]  /*6e50*/  FFMA R3, R83.reuse, R82, R3 ;  /* 0x0000005253037223 */ /* 0x040fe20000000003 */
[C---:B------:R-:W-:Y:S01]  /*6e60*/  SHF.L.U32 R82, R90.reuse, 0x10, RZ ;  /* 0x000000105a527819 */ /* 0x040fe200000006ff */
[----:B------:R-:W-:Y:S01]  /*6e70*/  FFMA R6, R83, R85, R6 ;  /* 0x0000005553067223 */ /* 0x000fe20000000006 */
[----:B------:R-:W-:Y:S01]  /*6e80*/  SHF.L.U32 R85, R91, 0x10, RZ ;  /* 0x000000105b557819 */ /* 0x000fe200000006ff */
[----:B------:R-:W-:Y:S01]  /*6e90*/  FFMA R7, R83, R80, R7 ;  /* 0x0000005053077223 */ /* 0x000fe20000000007 */
[----:B------:R-:W-:Y:S01]  /*6ea0*/  LOP3.LUT R80, R90, 0xffff0000, RZ, 0xc0, !PT ;  /* 0xffff00005a507812 */ /* 0x000fe200078ec0ff */
[C---:B------:R-:W-:Y:S01]  /*6eb0*/  FMUL R4, R76.reuse, R8 ;  /* 0x000000084c047220 */ /* 0x040fe20000400000 */
[----:B------:R-:W-:Y:S01]  /*6ec0*/  F2FP.BF16.F32.PACK_AB R96, R3, R0 ;  /* 0x000000000360723e */ /* 0x000fe200000010ff */
[C---:B------:R-:W-:Y:S01]  /*6ed0*/  FMUL R5, R76.reuse, R9 ;  /* 0x000000094c057220 */ /* 0x040fe20000400000 */
[----:B------:R-:W-:Y:S01]  /*6ee0*/  F2FP.BF16.F32.PACK_AB R97, R7, R6 ;  /* 0x000000060761723e */ /* 0x000fe200000010ff */
[----:B------:R-:W-:Y:S01]  /*6ef0*/  FFMA R4, R83, R82, R4 ;  /* 0x0000005253047223 */ /* 0x000fe20000000004 */
[----:B------:R-:W-:Y:S01]  /*6f00*/  LOP3.LUT R82, R91, 0xffff0000, RZ, 0xc0, !PT ;  /* 0xffff00005b527812 */ /* 0x000fe200078ec0ff */
[----:B------:R-:W-:Y:S01]  /*6f10*/  FMUL R10, R76, R10 ;  /* 0x0000000a4c0a7220 */ /* 0x000fe20000400000 */
[----:B------:R-:W-:Y:S01]  /*6f20*/  FFMA R5, R83, R80, R5 ;  /* 0x0000005053057223 */ /* 0x000fe20000000005 */
[----:B------:R-:W-:Y:S01]  /*6f30*/  LOP3.LUT R80, R92, 0xffff0000, RZ, 0xc0, !PT ;  /* 0xffff00005c507812 */ /* 0x000fe200078ec0ff */
[C---:B------:R-:W-:Y:S01]  /*6f40*/  FMUL R11, R76.reuse, R11 ;  /* 0x0000000b4c0b7220 */ /* 0x040fe20000400000 */
[C---:B------:R-:W-:Y:S01]  /*6f50*/  FMUL R8, R76.reuse, R12 ;  /* 0x0000000c4c087220 */ /* 0x040fe20000400000 */
[----:B------:R-:W-:Y:S01]  /*6f60*/  FMUL R9, R76, R13 ;  /* 0x0000000d4c097220 */ /* 0x000fe20000400000 */
[----:B------:R-:W-:Y:S01]  /*6f70*/  F2FP.BF16.F32.PACK_AB R98, R5, R4 ;  /* 0x000000040562723e */ /* 0x000fe200000010ff */
[C---:B------:R-:W-:Y:S01]  /*6f80*/  FFMA R10, R83.reuse, R85, R10 ;  /* 0x00000055530a7223 */ /* 0x040fe2000000000a */
[----:B------:R-:W-:Y:S01]  /*6f90*/  SHF.L.U32 R85, R94, 0x10, RZ ;  /* 0x000000105e557819 */ /* 0x000fe200000006ff */
[----:B------:R-:W-:Y:S01]  /*6fa0*/  FFMA R11, R83, R82, R11 ;  /* 0x00000052530b7223 */ /* 0x000fe2000000000b */
[----:B------:R-:W-:Y:S01]  /*6fb0*/  SHF.L.U32 R82, R93, 0x10, RZ ;  /* 0x000000105d527819 */ /* 0x000fe200000006ff */
[----:B------:R-:W-:Y:S01]  /*6fc0*/  FFMA R8, R83, R87, R8 ;  /* 0x0000005753087223 */ /* 0x000fe20000000008 */
[----:B------:R-:W-:Y:S01]  /*6fd0*/  SHF.L.U32 R87, R95, 0x10, RZ ;  /* 0x000000105f577819 */ /* 0x000fe200000006ff */
[----:B------:R-:W-:Y:S01]  /*6fe0*/  FFMA R9, R83, R80, R9 ;  /* 0x0000005053097223 */ /* 0x000fe20000000009 */
[----:B------:R-:W-:Y:S01]  /*6ff0*/  LOP3.LUT R80, R93, 0xffff0000, RZ, 0xc0, !PT ;  /* 0xffff00005d507812 */ /* 0x000fe200078ec0ff */
[C---:B------:R-:W-:Y:S01]  /*7000*/  FMUL R14, R76.reuse, R14 ;  /* 0x0000000e4c0e7220 */ /* 0x040fe20000400000 */
[----:B------:R-:W-:Y:S01]  /*7010*/  F2FP.BF16.F32.PACK_AB R99, R11, R10 ;  /* 0x0000000a0b63723e */ /* 0x000fe200000010ff */
[----:B------:R-:W-:Y:S01]  /*7020*/  FMUL R15, R76, R15 ;  /* 0x0000000f4c0f7220 */ /* 0x000fe20000400000 */
[----:B------:R-:W-:Y:S01]  /*7030*/  F2FP.BF16.F32.PACK_AB R120, R9, R8 ;  /* 0x000000080978723e */ /* 0x000fe200000010ff */
[C---:B------:R-:W-:Y:S01]  /*7040*/  FFMA R14, R83.reuse, R82, R14 ;  /* 0x00000052530e7223 */ /* 0x040fe2000000000e */
[----:B------:R-:W-:Y:S01]  /*7050*/  LOP3.LUT R82, R94, 0xffff0000, RZ, 0xc0, !PT ;  /* 0xffff00005e527812 */ /* 0x000fe200078ec0ff */
[C---:B------:R-:W-:Y:S01]  /*7060*/  FMUL R12, R76.reuse, R16 ;  /* 0x000000104c0c7220 */ /* 0x040fe20000400000 */
        /* <DEDUP_REMOVED lines=8> */
[C---:B------:R-:W-:Y:S01]  /*70f0*/  FFMA R13, R83.reuse, R82, R13 ;  /* 0x00000052530d7223 */ /* 0x040fe2000000000d */
[C---:B------:R-:W-:Y:S01]  /*7100*/  LOP3.LUT R82, R100.reuse, 0xffff0000, RZ, 0xc0, !PT ;  /* 0xffff000064527812 */ /* 0x040fe200078ec0ff */
[----:B------:R-:W-:Y:S01]  /*7110*/  FFMA R18, R83, R87, R18 ;  /* 0x0000005753127223 */ /* 0x000fe20000000012 */
[----:B------:R-:W-:Y:S01]  /*7120*/  SHF.L.U32 R87, R103, 0x10, RZ ;  /* 0x0000001067577819 */ /* 0x000fe200000006ff */
[----:B------:R-:W-:Y:S01]  /*7130*/  FFMA R19, R83, R80, R19 ;  /* 0x0000005053137223 */ /* 0x000fe20000000013 */
[----:B------:R-:W-:Y:S01]  /*7140*/  SHF.L.U32 R80, R100, 0x10, RZ ;  /* 0x0000001064507819 */ /* 0x000fe200000006ff */
[C---:B------:R-:W-:Y:S01]  /*7150*/  FMUL R16, R76.reuse, R20 ;  /* 0x000000144c107220 */ /* 0x040fe20000400000 */
[----:B------:R-:W-:Y:S01]  /*7160*/  F2FP.BF16.F32.PACK_AB R122, R13, R12 ;  /* 0x0000000c0d7a723e */ /* 0x000fe200000010ff */
[C---:B------:R-:W-:Y:S01]  /*7170*/  FMUL R17, R76.reuse, R21 ;  /* 0x000000154c117220 */ /* 0x040fe20000400000 */
[----:B------:R-:W-:Y:S01]  /*7180*/  F2FP.BF16.F32.PACK_AB R123, R19, R18 ;  /* 0x00000012137b723e */ /* 0x000fe200000010ff */
[----:B------:R-:W-:Y:S01]  /*7190*/  FFMA R16, R83, R80, R16 ;  /* 0x0000005053107223 */ /* 0x000fe20000000010 */
[----:B------:R-:W-:Y:S01]  /*71a0*/  SHF.L.U32 R80, R101, 0x10, RZ ;  /* 0x0000001065507819 */ /* 0x000fe200000006ff */
[----:B------:R-:W-:Y:S01]  /*71b0*/  FMUL R22, R76, R22 ;  /* 0x000000164c167220 */ /* 0x000fe20000400000 */
[C---:B------:R-:W-:Y:S01]  /*71c0*/  FFMA R17, R83.reuse, R82, R17 ;  /* 0x0000005253117223 */ /* 0x040fe20000000011 */
[----:B------:R-:W-:Y:S01]  /*71d0*/  LOP3.LUT R82, R102, 0xffff0000, RZ, 0xc0, !PT ;  /* 0xffff000066527812 */ /* 0x000fe200078ec0ff */
[C---:B------:R-:W-:Y:S01]  /*71e0*/  FMUL R23, R76.reuse, R23 ;  /* 0x000000174c177220 */ /* 0x040fe20000400000 */
[----:B------:R-:W-:Y:S01]  /*71f0*/  FFMA R22, R83, R80, R22 ;  /* 0x0000005053167223 */ /* 0x000fe20000000016 */
[----:B------:R-:W-:Y:S01]  /*7200*/  LOP3.LUT R80, R101, 0xffff0000, RZ, 0xc0, !PT ;  /* 0xffff000065507812 */ /* 0x000fe200078ec0ff */
[C---:B------:R-:W-:Y:S01]  /*7210*/  FMUL R20, R76.reuse, R24 ;  /* 0x000000184c147220 */ /* 0x040fe20000400000 */
[----:B------:R-:W-:Y:S01]  /*7220*/  F2FP.BF16.F32.PACK_AB R128, R17, R16 ;  /* 0x000000101180723e */ /* 0x000fe200000010ff */
[C---:B------:R-:W-:Y:S01]  /*7230*/  FMUL R21, R76.reuse, R25 ;  /* 0x000000194c157220 */ /* 0x040fe20000400000 */
[----:B------:R-:W-:Y:S01]  /*7240*/  FMUL R26, R76, R26 ;  /* 0x0000001a4c1a7220 */ /* 0x000fe20000400000 */
[C---:B------:R-:W-:Y:S01]  /*7250*/  FFMA R23, R83.reuse, R80, R23 ;  /* 0x0000005053177223 */ /* 0x040fe20000000017 */
[----:B------:R-:W-:Y:S01]  /*7260*/  SHF.L.U32 R80, R108, 0x10, RZ ;  /* 0x000000106c507819 */ /* 0x000fe200000006ff */
[C---:B------:R-:W-:Y:S01]  /*7270*/  FMUL R27, R76.reuse, R27 ;  /* 0x0000001b4c1b7220 */ /* 0x040fe20000400000 */
[----:B------:R-:W-:Y:S01]  /*7280*/  FFMA R20, R83, R85, R20 ;  /* 0x0000005553147223 */ /* 0x000fe20000000014 */
[----:B------:R-:W-:Y:S01]  /*7290*/  SHF.L.U32 R85, R109, 0x10, RZ ;  /* 0x000000106d557819 */ /* 0x000fe200000006ff */
[----:B------:R-:W-:Y:S01]  /*72a0*/  FMUL R24, R76, R28 ;  /* 0x0000001c4c187220 */ /* 0x000fe20000400000 */
[----:B------:R-:W-:Y:S01]  /*72b0*/  F2FP.BF16.F32.PACK_AB R129, R23, R22 ;  /* 0x000000161781723e */ /* 0x000fe200000010ff */
[C---:B------:R-:W-:Y:S01]  /*72c0*/  FFMA R21, R83.reuse, R82, R21 ;  /* 0x0000005253157223 */ /* 0x040fe20000000015 */
[----:B------:R-:W-:Y:S01]  /*72d0*/  LOP3.LUT R82, R108, 0xffff0000, RZ, 0xc0, !PT ;  /* 0xffff00006c527812 */ /* 0x000fe200078ec0ff */
[----:B------:R-:W-:Y:S01]  /*72e0*/  FFMA R26, R83, R87, R26 ;  /* 0x00000057531a7223 */ /* 0x000fe2000000001a */
[----:B------:R-:W-:Y:S01]  /*72f0*/  SHF.L.U32 R87, R111, 0x10, RZ ;  /* 0x000000106f577819 */ /* 0x000fe200000006ff */
[----:B------:R-:W-:Y:S01]  /*7300*/  FFMA R27, R83, R84, R27 ;  /* 0x00000054531b7223 */ /* 0x000fe2000000001b */
[----:B------:R-:W-:Y:S01]  /*7310*/  F2FP.BF16.F32.PACK_AB R130, R21, R20 ;  /* 0x000000141582723e */ /* 0x000fe200000010ff */
[----:B------:R-:W-:Y:S01]  /*7320*/  FFMA R24, R83, R80, R24 ;  /* 0x0000005053187223 */ /* 0x000fe20000000018 */
[----:B------:R-:W-:Y:S01]  /*7330*/  LOP3.LUT R80, R109, 0xffff0000, RZ, 0xc0, !PT ;  /* 0xffff00006d507812 */ /* 0x000fe200078ec0ff */
[C---:B------:R-:W-:Y:S01]  /*7340*/  FMUL R25, R76.reuse, R29 ;  /* 0x0000001d4c197220 */ /* 0x040fe20000400000 */
[----:B------:R-:W-:Y:S01]  /*7350*/  F2FP.BF16.F32.PACK_AB R131, R27, R26 ;  /* 0x0000001a1b83723e */ /* 0x000fe200000010ff */
[C---:B------:R-:W-:Y:S01]  /*7360*/  FMUL R30, R76.reuse, R30 ;  /* 0x0000001e4c1e7220 */ /* 0x040fe20000400000 */
[----:B------:R-:W-:Y:S01]  /*7370*/  LOP3.LUT R84, R143, 0xffff0000, RZ, 0xc0, !PT ;  /* 0xffff00008f547812 */ /* 0x000fe200078ec0ff */
[----:B------:R-:W-:Y:S01]  /*7380*/  FMUL R31, R76, R31 ;  /* 0x0000001f4c1f7220 */ /* 0x000fe20000400000 */
[----:B------:R-:W-:Y:S01]  /*7390*/  FFMA R25, R83, R82, R25 ;  /* 0x0000005253197223 */ /* 0x000fe20000000019 */
[----:B------:R-:W-:Y:S01]  /*73a0*/  LOP3.LUT R82, R111, 0xffff0000, RZ, 0xc0, !PT ;  /* 0xffff00006f527812 */ /* 0x000fe200078ec0ff */
[C---:B------:R-:W-:Y:S01]  /*73b0*/  FFMA R30, R83.reuse, R85, R30 ;  /* 0x00000055531e7223 */ /* 0x040fe2000000001e */
[C---:B------:R-:W-:Y:S01]  /*73c0*/  SHF.L.U32 R85, R110.reuse, 0x10, RZ ;  /* 0x000000106e557819 */ /* 0x040fe200000006ff */
[C---:B------:R-:W-:Y:S01]  /*73d0*/  FFMA R31, R83.reuse, R80, R31 ;  /* 0x00000050531f7223 */ /* 0x040fe2000000001f */
[----:B------:R-:W-:Y:S01]  /*73e0*/  LOP3.LUT R80, R110, 0xffff0000, RZ, 0xc0, !PT ;  /* 0xffff00006e507812 */ /* 0x000fe200078ec0ff */
[C---:B------:R-:W-:Y:S01]  /*73f0*/  FMUL R28, R76.reuse, R32 ;  /* 0x000000204c1c7220 */ /* 0x040fe20000400000 */
[C---:B------:R-:W-:Y:S01]  /*7400*/  FMUL R29, R76.reuse, R33 ;  /* 0x000000214c1d7220 */ /* 0x040fe20000400000 */
[C---:B------:R-:W-:Y:S01]  /*7410*/  FMUL R34, R76.reuse, R34 ;  /* 0x000000224c227220 */ /* 0x040fe20000400000 */
[----:B------:R-:W-:Y:S01]  /*7420*/  FMUL R35, R76, R35 ;  /* 0x000000234c237220 */ /* 0x000fe20000400000 */
[----:B------:R-:W-:Y:S01]  /*7430*/  FFMA R28, R83, R85, R28 ;  /* 0x00000055531c7223 */ /* 0x000fe2000000001c */
[----:B------:R-:W-:Y:S01]  /*7440*/  SHF.L.U32 R85, R117, 0x10, RZ ;  /* 0x0000001075557819 */ /* 0x000fe200000006ff */
[C---:B------:R-:W-:Y:S01]  /*7450*/  FFMA R29, R83.reuse, R80, R29 ;  /* 0x00000050531d7223 */ /* 0x040fe2000000001d */
[C---:B------:R-:W-:Y:S01]  /*7460*/  SHF.L.U32 R80, R116.reuse, 0x10, RZ ;  /* 0x0000001074507819 */ /* 0x040fe200000006ff */
[----:B------:R-:W-:Y:S01]  /*7470*/  FFMA R34, R83, R87, R34 ;  /* 0x0000005753227223 */ /* 0x000fe20000000022 */
[----:B------:R-:W-:Y:S01]  /*7480*/  SHF.L.U32 R87, R119, 0x10, RZ ;  /* 0x0000001077577819 */ /* 0x000fe200000006ff */
[C---:B------:R-:W-:Y:S01]  /*7490*/  FFMA R35, R83.reuse, R82, R35 ;  /* 0x0000005253237223 */ /* 0x040fe20000000023 */
[----:B------:R-:W-:Y:S01]  /*74a0*/  LOP3.LUT R82, R116, 0xffff0000, RZ, 0xc0, !PT ;  /* 0xffff000074527812 */ /* 0x000fe200078ec0ff */
[C---:B------:R-:W-:Y:S01]  /*74b0*/  FMUL R32, R76.reuse, R36 ;  /* 0x000000244c207220 */ /* 0x040fe20000400000 */
[C---:B------:R-:W-:Y:S01]  /*74c0*/  FMUL R33, R76.reuse, R37 ;  /* 0x000000254c217220 */ /* 0x040fe20000400000 */
[----:B------:R-:W-:Y:S01]  /*74d0*/  FMUL R38, R76, R38 ;  /* 0x000000264c267220 */ /* 0x000fe20000400000 */
[----:B------:R1:W-:Y:S01]  /*74e0*/  STS.128 [R178+UR49+0x400], R96 ;  /* 0x00040060b2007988 */ /* 0x0003e20008000c31 */
[----:B------:R-:W-:Y:S01]  /*74f0*/  FFMA R32, R83, R80, R32 ;  /* 0x0000005053207223 */ /* 0x000fe20000000020 */
[----:B------:R-:W-:Y:S01]  /*7500*/  LOP3.LUT R80, R117, 0xffff0000, RZ, 0xc0, !PT ;  /* 0xffff000075507812 */ /* 0x000fe200078ec0ff */
[C---:B------:R-:W-:Y:S01]  /*7510*/  FFMA R33, R83.reuse, R82, R33 ;  /* 0x0000005253217223 */ /* 0x040fe20000000021 */
[----:B------:R-:W-:Y:S01]  /*7520*/  LOP3.LUT R82, R118, 0xffff0000, RZ, 0xc0, !PT ;  /* 0xffff000076527812 */ /* 0x000fe200078ec0ff */
[----:B------:R-:W-:Y:S01]  /*7530*/  FMUL R39, R76, R39 ;  /* 0x000000274c277220 */ /* 0x000fe20000400000 */
[C---:B------:R-:W-:Y:S01]  /*7540*/  FFMA R38, R83.reuse, R85, R38 ;  /* 0x0000005553267223 */ /* 0x040fe20000000026 */
[----:B------:R-:W-:Y:S01]  /*7550*/  SHF.L.U32 R85, R118, 0x10, RZ ;  /* 0x0000001076557819 */ /* 0x000fe200000006ff */
[C---:B------:R-:W-:Y:S01]  /*7560*/  FMUL R36, R76.reuse, R40 ;  /* 0x000000284c247220 */ /* 0x040fe20000400000 */
[----:B------:R-:W-:Y:S01]  /*7570*/  FFMA R39, R83, R80, R39 ;  /* 0x0000005053277223 */ /* 0x000fe20000000027 */
[----:B------:R-:W-:Y:S01]  /*7580*/  LOP3.LUT R80, R119, 0xffff0000, RZ, 0xc0, !PT ;  /* 0xffff000077507812 */ /* 0x000fe200078ec0ff */
[C---:B------:R-:W-:Y:S01]  /*7590*/  FMUL R37, R76.reuse, R41 ;  /* 0x000000294c257220 */ /* 0x040fe20000400000 */
[C---:B------:R-:W-:Y:S01]  /*75a0*/  FMUL R42, R76.reuse, R42 ;  /* 0x0000002a4c2a7220 */ /* 0x040fe20000400000 */
[----:B------:R-:W-:Y:S01]  /*75b0*/  FMUL R43, R76, R43 ;  /* 0x0000002b4c2b7220 */ /* 0x000fe20000400000 */
[C---:B------:R-:W-:Y:S01]  /*75c0*/  FFMA R36, R83.reuse, R85, R36 ;  /* 0x0000005553247223 */ /* 0x040fe20000000024 */
[C---:B------:R-:W-:Y:S01]  /*75d0*/  SHF.L.U32 R85, R124.reuse, 0x10, RZ ;  /* 0x000000107c557819 */ /* 0x040fe200000006ff */
[----:B------:R2:W-:Y:S01]  /*75e0*/  STS.128 [R177+0x400], R120 ;  /* 0x00040078b1007388 */ /* 0x0005e20000000c00 */
[----:B------:R-:W-:Y:S01]  /*75f0*/  FFMA R37, R83, R82, R37 ;  /* 0x0000005253257223 */ /* 0x000fe20000000025 */
[----:B------:R-:W-:Y:S01]  /*7600*/  LOP3.LUT R82, R125, 0xffff0000, RZ, 0xc0, !PT ;  /* 0xffff00007d527812 */ /* 0x000fe200078ec0ff */
[----:B------:R-:W-:Y:S01]  /*7610*/  FFMA R42, R83, R87, R42 ;  /* 0x00000057532a7223 */ /* 0x000fe2000000002a */
[----:B------:R-:W-:Y:S01]  /*7620*/  SHF.L.U32 R87, R125, 0x10, RZ ;  /* 0x000000107d577819 */ /* 0x000fe200000006ff */
        /* <DEDUP_REMOVED lines=8> */
[----:B------:R4:W-:Y:S01]  /*76b0*/  STS.128 [R176+0x400], R128 ;  /* 0x00040080b0007388 */ /* 0x0009e20000000c00 */
[C---:B------:R-:W-:Y:S01]  /*76c0*/  FFMA R41, R83.reuse, R80, R41 ;  /* 0x0000005053297223 */ /* 0x040fe20000000029 */
[C---:B------:R-:W-:Y:S01]  /*76d0*/  SHF.L.U32 R80, R126.reuse, 0x10, RZ ;  /* 0x000000107e507819 */ /* 0x040fe200000006ff */
[----:B------:R-:W-:Y:S01]  /*76e0*/  FFMA R46, R83, R87, R46 ;  /* 0x00000057532e7223 */ /* 0x000fe2000000002e */
[----:B------:R-:W-:Y:S01]  /*76f0*/  SHF.L.U32 R87, R133, 0x10, RZ ;  /* 0x0000001085577819 */ /* 0x000fe200000006ff */
[----:B------:R-:W-:Y:S01]  /*7700*/  FFMA R47, R83, R82, R47 ;  /* 0x00000052532f7223 */ /* 0x000fe2000000002f */
[----:B------:R-:W-:Y:S01]  /*7710*/  LOP3.LUT R82, R126, 0xffff0000, RZ, 0xc0, !PT ;  /* 0xffff00007e527812 */ /* 0x000fe200078ec0ff */
[C---:B------:R-:W-:Y:S01]  /*7720*/  FMUL R44, R76.reuse, R48 ;  /* 0x000000304c2c7220 */ /* 0x040fe20000400000 */
[----:B-1----:R-:W-:Y:S01]  /*7730*/  F2FP.BF16.F32.PACK_AB R96, R25, R24 ;  /* 0x000000181960723e */ /* 0x002fe200000010ff */
[C---:B------:R-:W-:Y:S01]  /*7740*/  FMUL R45, R76.reuse, R49 ;  /* 0x000000314c2d7220 */ /* 0x040fe20000400000 */
[----:B------:R-:W-:Y:S01]  /*7750*/  F2FP.BF16.F32.PACK_AB R97, R31, R30 ;  /* 0x0000001e1f61723e */ /* 0x000fe200000010ff */
[----:B------:R-:W-:Y:S01]  /*7760*/  FMUL R50, R76, R50 ;  /* 0x000000324c327220 */ /* 0x000fe20000400000 */
[----:B------:R-:W-:Y:S01]  /*7770*/  F2FP.BF16.F32.PACK_AB R98, R29, R28 ;  /* 0x0000001c1d62723e */ /* 0x000fe200000010ff */
[----:B------:R-:W-:Y:S01]  /*7780*/  FFMA R44, R83, R80, R44 ;  /* 0x00000050532c7223 */ /* 0x000fe2000000002c */
[----:B------:R-:W-:Y:S01]  /*7790*/  LOP3.LUT R80, R127, 0xffff0000, RZ, 0xc0, !PT ;  /* 0xffff00007f507812 */ /* 0x000fe200078ec0ff */
[----:B------:R-:W-:Y:S01]  /*77a0*/  FFMA R45, R83, R82, R45 ;  /* 0x00000052532d7223 */ /* 0x000fe2000000002d */
[----:B------:R-:W-:Y:S01]  /*77b0*/  LOP3.LUT R82, R132, 0xffff0000, RZ, 0xc0, !PT ;  /* 0xffff000084527812 */ /* 0x000fe200078ec0ff */
[----:B------:R-:W-:Y:S01]  /*77c0*/  FMUL R51, R76, R51 ;  /* 0x000000334c337220 */ /* 0x000fe20000400000 */
[----:B------:R-:W-:Y:S01]  /*77d0*/  F2FP.BF16.F32.PACK_AB R99, R35, R34 ;  /* 0x000000222363723e */ /* 0x000fe200000010ff */
[----:B------:R-:W-:Y:S01]  /*77e0*/  FFMA R50, R83, R85, R50 ;  /* 0x0000005553327223 */ /* 0x000fe20000000032 */
[----:B------:R-:W-:Y:S01]  /*77f0*/  SHF.L.U32 R85, R132, 0x10, RZ ;  /* 0x0000001084557819 */ /* 0x000fe200000006ff */
[C---:B------:R-:W-:Y:S01]  /*7800*/  FMUL R48, R76.reuse, R52 ;  /* 0x000000344c307220 */ /* 0x040fe20000400000 */
[----:B--2---:R-:W-:Y:S01]  /*7810*/  F2FP.BF16.F32.PACK_AB R120, R33, R32 ;  /* 0x000000202178723e */ /* 0x004fe200000010ff */
[----:B------:R-:W-:Y:S01]  /*7820*/  FFMA R51, R83, R80, R51 ;  /* 0x0000005053337223 */ /* 0x000fe20000000033 */
[----:B------:R-:W-:Y:S01]  /*7830*/  LOP3.LUT R80, R133, 0xffff0000, RZ, 0xc0, !PT ;  /* 0xffff000085507812 */ /* 0x000fe200078ec0ff */
[----:B------:R1:W-:Y:S01]  /*7840*/  STS.128 [R175+0x400], R96 ;  /* 0x00040060af007388 */ /* 0x0003e20000000c00 */
[----:B------:R-:W-:Y:S01]  /*7850*/  F2FP.BF16.F32.PACK_AB R121, R39, R38 ;  /* 0x000000262779723e */ /* 0x000fe200000010ff */
[C---:B------:R-:W-:Y:S01]  /*7860*/  FMUL R49, R76.reuse, R53 ;  /* 0x000000354c317220 */ /* 0x040fe20000400000 */
[----:B------:R-:W-:Y:S01]  /*7870*/  F2FP.BF16.F32.PACK_AB R122, R37, R36 ;  /* 0x00000024257a723e */ /* 0x000fe200000010ff */
[C---:B------:R-:W-:Y:S01]  /*7880*/  FMUL R54, R76.reuse, R54 ;  /* 0x000000364c367220 */ /* 0x040fe20000400000 */
[----:B------:R-:W-:Y:S01]  /*7890*/  F2FP.BF16.F32.PACK_AB R123, R43, R42 ;  /* 0x0000002a2b7b723e */ /* 0x000fe200000010ff */
[----:B------:R-:W-:Y:S01]  /*78a0*/  FMUL R55, R76, R55 ;  /* 0x000000374c377220 */ /* 0x000fe20000400000 */
[----:B----4-:R-:W-:Y:S01]  /*78b0*/  F2FP.BF16.F32.PACK_AB R128, R41, R40 ;  /* 0x000000282980723e */ /* 0x010fe200000010ff */
[C---:B------:R-:W-:Y:S01]  /*78c0*/  FFMA R48, R83.reuse, R85, R48 ;  /* 0x0000005553307223 */ /* 0x040fe20000000030 */
[C---:B------:R-:W-:Y:S01]  /*78d0*/  FFMA R49, R83.reuse, R82, R49 ;  /* 0x0000005253317223 */ /* 0x040fe20000000031 */
[----:B------:R1:W-:Y:S01]  /*78e0*/  STS.128 [R173+0x400], R120 ;  /* 0x00040078ad007388 */ /* 0x0003e20000000c00 */
[C---:B------:R-:W-:Y:S01]  /*78f0*/  SHF.L.U32 R85, R134.reuse, 0x10, RZ ;  /* 0x0000001086557819 */ /* 0x040fe200000006ff */
[----:B------:R-:W-:Y:S01]  /*7900*/  FFMA R54, R83, R87, R54 ;  /* 0x0000005753367223 */ /* 0x000fe20000000036 */
[----:B------:R-:W-:Y:S01]  /*7910*/  SHF.L.U32 R87, R135, 0x10, RZ ;  /* 0x0000001087577819 */ /* 0x000fe200000006ff */
[----:B------:R-:W-:Y:S01]  /*7920*/  FFMA R55, R83, R80, R55 ;  /* 0x0000005053377223 */ /* 0x000fe20000000037 */
[----:B------:R-:W-:Y:S01]  /*7930*/  LOP3.LUT R80, R134, 0xffff0000, RZ, 0xc0, !PT ;  /* 0xffff000086507812 */ /* 0x000fe200078ec0ff */
[C---:B------:R-:W-:Y:S01]  /*7940*/  FMUL R52, R76.reuse, R56 ;  /* 0x000000384c347220 */ /* 0x040fe20000400000 */
[----:B------:R-:W-:Y:S01]  /*7950*/  LOP3.LUT R82, R135, 0xffff0000, RZ, 0xc0, !PT ;  /* 0xffff000087527812 */ /* 0x000fe200078ec0ff */
[C---:B------:R-:W-:Y:S01]  /*7960*/  FMUL R53, R76.reuse, R57 ;  /* 0x000000394c357220 */ /* 0x040fe20000400000 */
[C---:B------:R-:W-:Y:S01]  /*7970*/  FMUL R58, R76.reuse, R58 ;  /* 0x0000003a4c3a7220 */ /* 0x040fe20000400000 */
[----:B------:R-:W-:Y:S01]  /*7980*/  FMUL R59, R76, R59 ;  /* 0x0000003b4c3b7220 */ /* 0x000fe20000400000 */
[C---:B------:R-:W-:Y:S01]  /*7990*/  FFMA R52, R83.reuse, R85, R52 ;  /* 0x0000005553347223 */ /* 0x040fe20000000034 */
[C---:B------:R-:W-:Y:S01]  /*79a0*/  FFMA R53, R83.reuse, R80, R53 ;  /* 0x0000005053357223 */ /* 0x040fe20000000035 */
[C---:B------:R-:W-:Y:S01]  /*79b0*/  FFMA R58, R83.reuse, R87, R58 ;  /* 0x00000057533a7223 */ /* 0x040fe2000000003a */
[----:B------:R-:W-:Y:S01]  /*79c0*/  FFMA R59, R83, R82, R59 ;  /* 0x00000052533b7223 */ /* 0x000fe2000000003b */
[----:B------:R-:W-:Y:S01]  /*79d0*/  SHF.L.U32 R80, R140, 0x10, RZ ;  /* 0x000000108c507819 */ /* 0x000fe200000006ff */
[----:B------:R-:W-:Y:S01]  /*79e0*/  FMUL R56, R76, R60 ;  /* 0x0000003c4c387220 */ /* 0x000fe20000400000 */
[----:B------:R-:W-:Y:S01]  /*79f0*/  LOP3.LUT R82, R140, 0xffff0000, RZ, 0xc0, !PT ;  /* 0xffff00008c527812 */ /* 0x000fe200078ec0ff */
[C---:B------:R-:W-:Y:S01]  /*7a00*/  FMUL R57, R76.reuse, R61 ;  /* 0x0000003d4c397220 */ /* 0x040fe20000400000 */
[----:B------:R-:W-:Y:S01]  /*7a10*/  SHF.L.U32 R85, R141, 0x10, RZ ;  /* 0x000000108d557819 */ /* 0x000fe200000006ff */
[C---:B------:R-:W-:Y:S01]  /*7a20*/  FMUL R62, R76.reuse, R62 ;  /* 0x0000003e4c3e7220 */ /* 0x040fe20000400000 */
[----:B------:R-:W-:Y:S01]  /*7a30*/  F2FP.BF16.F32.PACK_AB R129, R47, R46 ;  /* 0x0000002e2f81723e */ /* 0x000fe200000010ff */
[----:B------:R-:W-:Y:S01]  /*7a40*/  FFMA R56, R83, R80, R56 ;  /* 0x0000005053387223 */ /* 0x000fe20000000038 */
[----:B------:R-:W-:Y:S01]  /*7a50*/  F2FP.BF16.F32.PACK_AB R130, R45, R44 ;  /* 0x0000002c2d82723e */ /* 0x000fe200000010ff */
[----:B------:R-:W-:Y:S01]  /*7a60*/  FFMA R57, R83, R82, R57 ;  /* 0x0000005253397223 */ /* 0x000fe20000000039 */
[----:B------:R-:W-:Y:S01]  /*7a70*/  F2FP.BF16.F32.PACK_AB R131, R51, R50 ;  /* 0x000000323383723e */ /* 0x000fe200000010ff */
[----:B------:R-:W-:Y:S01]  /*7a80*/  FFMA R62, R83, R85, R62 ;  /* 0x00000055533e7223 */ /* 0x000fe2000000003e */
[----:B------:R-:W-:Y:S01]  /*7a90*/  LOP3.LUT R80, R141, 0xffff0000, RZ, 0xc0, !PT ;  /* 0xffff00008d507812 */ /* 0x000fe200078ec0ff */
[----:B------:R-:W-:Y:S01]  /*7aa0*/  FMUL R63, R76, R63 ;  /* 0x0000003f4c3f7220 */ /* 0x000fe20000400000 */
[----:B------:R-:W-:Y:S01]  /*7ab0*/  SHF.L.U32 R85, R142, 0x10, RZ ;  /* 0x000000108e557819 */ /* 0x000fe200000006ff */
[----:B------:R1:W-:Y:S01]  /*7ac0*/  STS.128 [R172+0x400], R128 ;  /* 0x00040080ac007388 */ /* 0x0003e20000000c00 */
[----:B------:R-:W-:Y:S01]  /*7ad0*/  FMUL R60, R76, R64 ;  /* 0x000000404c3c7220 */ /* 0x000fe20000400000 */
[----:B------:R-:W-:Y:S01]  /*7ae0*/  LOP3.LUT R82, R142, 0xffff0000, RZ, 0xc0, !PT ;  /* 0xffff00008e527812 */ /* 0x000fe200078ec0ff */
[C---:B------:R-:W-:Y:S01]  /*7af0*/  FMUL R61, R76.reuse, R65 ;  /* 0x000000414c3d7220 */ /* 0x040fe20000400000 */
[----:B------:R-:W-:Y:S01]  /*7b00*/  SHF.L.U32 R87, R143, 0x10, RZ ;  /* 0x000000108f577819 */ /* 0x000fe200000006ff */
[C---:B------:R-:W-:Y:S01]  /*7b10*/  FMUL R66, R76.reuse, R66 ;  /* 0x000000424c427220 */ /* 0x040fe20000400000 */
[----:B------:R-:W-:Y:S01]  /*7b20*/  FFMA R63, R83, R80, R63 ;  /* 0x00000050533f7223 */ /* 0x000fe2000000003f */
[----:B------:R-:W-:Y:S01]  /*7b30*/  FMUL R67, R76, R67 ;  /* 0x000000434c437220 */ /* 0x000fe20000400000 */
[----:B------:R-:W-:Y:S01]  /*7b40*/  F2FP.BF16.F32.PACK_AB R136, R49, R48 ;  /* 0x000000303188723e */ /* 0x000fe200000010ff */
[----:B------:R-:W-:Y:S01]  /*7b50*/  FFMA R60, R83, R85, R60 ;  /* 0x00000055533c7223 */ /* 0x000fe2000000003c */
[----:B------:R-:W-:Y:S01]  /*7b60*/  F2FP.BF16.F32.PACK_AB R137, R55, R54 ;  /* 0x000000363789723e */ /* 0x000fe200000010ff */
[----:B------:R-:W-:Y:S01]  /*7b70*/  FFMA R61, R83, R82, R61 ;  /* 0x00000052533d7223 */ /* 0x000fe2000000003d */
[----:B------:R-:W-:Y:S01]  /*7b80*/  F2FP.BF16.F32.PACK_AB R138, R53, R52 ;  /* 0x00000034358a723e */ /* 0x000fe200000010ff */
[----:B------:R-:W-:Y:S01]  /*7b90*/  FFMA R66, R83, R87, R66 ;  /* 0x0000005753427223 */ /* 0x000fe20000000042 */
[----:B------:R-:W-:Y:S01]  /*7ba0*/  F2FP.BF16.F32.PACK_AB R139, R59, R58 ;  /* 0x0000003a3b8b723e */ /* 0x000fe200000010ff */
[----:B------:R-:W-:Y:S01]  /*7bb0*/  FFMA R67, R83, R84, R67 ;  /* 0x0000005453437223 */ /* 0x000fe20000000043 */
[----:B------:R-:W-:Y:S02]  /*7bc0*/  F2FP.BF16.F32.PACK_AB R180, R57, R56 ;  /* 0x0000003839b4723e */ /* 0x000fe400000010ff */
[----:B------:R-:W-:Y:S01]  /*7bd0*/  F2FP.BF16.F32.PACK_AB R181, R63, R62 ;  /* 0x0000003e3fb5723e */ /* 0x000fe200000010ff */
[----:B------:R1:W-:Y:S01]  /*7be0*/  STS.128 [R171+0x400], R136 ;  /* 0x00040088ab007388 */ /* 0x0003e20000000c00 */
[----:B------:R-:W-:Y:S02]  /*7bf0*/  F2FP.BF16.F32.PACK_AB R182, R61, R60 ;  /* 0x0000003c3db6723e */ /* 0x000fe400000010ff */
[----:B------:R-:W-:Y:S05]  /*7c00*/  F2FP.BF16.F32.PACK_AB R183, R67, R66 ;  /* 0x0000004243b7723e */ /* 0x000fea00000010ff */
[----:B------:R1:W-:Y:S01]  /*7c10*/  STS.128 [R170+0x400], R180 ;  /* 0x000400b4aa007388 */ /* 0x0003e20000000c00 */
[----:B------:R-:W-:Y:S01]  /*7c20*/  @!PT LDS RZ, [RZ] ;  /* 0x00000000fffff984 */ /* 0x000fe20000000800 */
[----:B------:R-:W-:Y:S01]  /*7c30*/  @!PT LDS RZ, [RZ] ;  /* 0x00000000fffff984 */ /* 0x000fe20000000800 */
[----:B------:R-:W-:Y:S01]  /*7c40*/  @!PT LDS RZ, [RZ] ;  /* 0x00000000fffff984 */ /* 0x000fe20000000800 */
[----:B------:R-:W-:Y:S01]  /*7c50*/  @!PT LDS RZ, [RZ] ;  /* 0x00000000fffff984 */ /* 0x000fe20000000800 */
[----:B------:R2:W-:Y:S07]  /*7c60*/  MEMBAR.ALL.CTA ;  /* 0x0000000000007992 */ /* 0x0005ee0000008000 */
[----:B--2---:R-:W2:Y:S02]  /*7c70*/  FENCE.VIEW.ASYNC.S ;  /* 0x00000000000073c6 */ /* 0x004ea40000000000 */
[----:B--2---:R-:W-:Y:S06]  /*7c80*/  BAR.SYNC.DEFER_BLOCKING 0x1, 0x80 ;  /* 0x0042000000007b1d */ /* 0x004fec0000010000 */
[----:B------:R-:W-:Y:S05]  /*7c90*/  @P0 BRA `(.L_x_118) ;  /* 0x0000000000300947 */ /* 0x000fea0003800000 */
[----:B------:R-:W-:Y:S01]  /*7ca0*/  UIADD3 UR6, UPT, UPT, UR49, 0x400, URZ ;  /* 0x0000040031067890 */ /* 0x000fe2000fffe0ff */
[----:B------:R-:W-:Y:S01]  /*7cb0*/  IMAD.IADD R0, R168, 0x1, R81 ;  /* 0x00000001a8007824 */ /* 0x000fe200078e0251 */
[----:B------:R-:W-:Y:S01]  /*7cc0*/  UIADD3 UR4, UP0, UPT, UR52, 0xa80, URZ ;  /* 0x00000a8034047890 */ /* 0x000fe2000ff1e0ff */
[----:B------:R-:W-:Y:S03]  /*7cd0*/  UMOV UR43, UR44 ;  /* 0x0000002c002b7c82 */ /* 0x000fe60008000000 */
[----:B------:R-:W-:Y:S01]  /*7ce0*/  IMAD.U32 R159, RZ, RZ, UR6 ;  /* 0x00000006ff9f7e24 */ /* 0x000fe2000f8e00ff */
[----:B------:R-:W-:Y:S01]  /*7cf0*/  R2UR UR41, R0 ;  /* 0x00000000002972ca */ /* 0x000fe200000e0000 */
[----:B------:R-:W-:Y:S03]  /*7d00*/  UIADD3.X UR5, UPT, UPT, URZ, UR53, URZ, UP0, !UPT ;  /* 0x00000035ff057290 */ /* 0x000fe600087fe4ff */
[----:B------:R-:W-:Y:S11]  /*7d10*/  R2UR UR40, R159 ;  /* 0x000000009f2872ca */ /* 0x000ff600000e0000 */
[----:B------:R-:W-:Y:S02]  /*7d20*/  @!UPT UIADD3 URZ, UPT, UPT, URZ, URZ, URZ ;  /* 0x000000fffffff290 */ /* 0x000fe4000fffe0ff */
[----:B------:R2:W-:Y:S01]  /*7d30*/  UTMASTG.3D [UR40], [UR4] ;  /* 0x00000028040073b5 */ /* 0x0005e20008010000 */
[----:B------:R0:W-:Y:S01]  /*7d40*/  UTMACMDFLUSH ;  /* 0x00000000000079b7 */ /* 0x0001e20000000000 */
[----:B--2---:R-:W-:Y:S04]  /*7d50*/  DEPBAR.LE SB0, 0x1 ;  /* 0x000080400000791a */ /* 0x004fe80000000000 */
.L_x_118:
[----:B------:R-:W-:Y:S05]  /*7d60*/  BSYNC.RECONVERGENT B0 ;  /* 0x0000000000007941 */ /* 0x000fea0003800200 */
.L_x_117:
[----:B------:R-:W-:Y:S01]  /*7d70*/  BAR.SYNC.DEFER_BLOCKING 0x1, 0x80 ;  /* 0x0042000000007b1d */ /* 0x000fe20000010000 */
[----:B------:R-:W-:Y:S01]  /*7d80*/  ISETP.NE.AND P2, PT, R174, RZ, PT ;  /* 0x000000ffae00720c */ /* 0x000fe20003f45270 */
[----:B------:R-:W-:Y:S01]  /*7d90*/  UISETP.NE.AND UP0, UPT, UR50, URZ, UPT ;  /* 0x000000ff3200728c */ /* 0x000fe2000bf05270 */
[----:B------:R-:W-:Y:S11]  /*7da0*/  LEA R3, R105, UR49, 0x3 ;  /* 0x0000003169037c11 */ /* 0x000ff6000f8e18ff */
[----:B------:R-:W-:Y:S01]  /*7db0*/  @P2 SHF.L.U32 R6, R162, 0x1f, RZ ;  /* 0x0000001fa2062819 */ /* 0x000fe200000006ff */
[----:B------:R-:W-:Y:S06]  /*7dc0*/  BRA.U !UP0, `(.L_x_119) ;  /* 0x0000000108247547 */ /* 0x000fec000b800000 */
[----:B------:R-:W2:Y:S01]  /*7dd0*/  S2R R0, SR_CgaCtaId ;  /* 0x0000000000007919 */ /* 0x000ea20000008800 */
[----:B------:R-:W-:Y:S01]  /*7de0*/  IMAD.U32 R4, RZ, RZ, UR51 ;  /* 0x00000033ff047e24 */ /* 0x000fe2000f8e00ff */
[----:B------:R-:W-:Y:S04]  /*7df0*/  UIADD3 UR51, UPT, UPT, UR51, 0x1, URZ ;  /* 0x0000000133337890 */ /* 0x000fe8000fffe0ff */
[----:B------:R-:W-:Y:S01]  /*7e00*/  @P2 LEA R4, R4, UR49, 0x3 ;  /* 0x0000003104042c11 */ /* 0x000fe2000f8e18ff */
[----:B------:R-:W-:Y:S04]  /*7e10*/  UISETP.NE.AND UP0, UPT, UR51, 0x4, UPT ;  /* 0x000000043300788c */ /* 0x000fe8000bf05270 */
[----:B------:R-:W-:Y:S01]  /*7e20*/  @P2 VIADD R5, R4, 0xd0 ;  /* 0x000000d004052836 */ /* 0x000fe20000000000 */
[----:B------:R-:W-:Y:S04]  /*7e30*/  USEL UR51, UR51, URZ, UP0 ;  /* 0x000000ff33337287 */ /* 0x000fe80008000000 */
[----:B--2---:R-:W-:Y:S04]  /*7e40*/  @P2 PRMT R0, R0, 0x654, R5 ;  /* 0x0000065400002816 */ /* 0x004fe80000000005 */
[----:B------:R2:W-:Y:S04]  /*7e50*/  @P2 SYNCS.ARRIVE.TRANS64.RED.A1T0 RZ, [R0+URZ], RZ ;  /* 0x000000ff00ff29a7 */ /* 0x0005e800081004ff */
.L_x_119:
[----:B------:R-:W4:Y:S01]  /*7e60*/  @P2 SYNCS.PHASECHK.TRANS64.TRYWAIT P1, [R3+URZ+0xb0], R6 ;  /* 0x0000b006030025a7 */ /* 0x000f2200080211ff */
[----:B------:R-:W-:Y:S01]  /*7e70*/  ISETP.NE.AND P0, PT, R79, RZ, PT ;  /* 0x000000ff4f00720c */ /* 0x000fe20003f05270 */
[----:B--2---:R-:W-:Y:S01]  /*7e80*/  IMAD.MOV.U32 R0, RZ, RZ, 0x80 ;  /* 0x00000080ff007424 */ /* 0x004fe200078e00ff */
[----:B------:R-:W-:Y:S04]  /*7e90*/  BSSY B1, `(.L_x_120) ;  /* 0x0000020000017945 */ /* 0x000fe80003800000 */
[----:B------:R-:W-:Y:S02]  /*7ea0*/  SEL R81, R0, 0x40, !P0 ;  /* 0x0000004000517807 */ /* 0x000fe40004000000 */
[----:B----4-:R-:W-:Y:S01]  /*7eb0*/  @P2 SEL R107, RZ, 0x1, !P1 ;  /* 0x00000001ff6b2807 */ /* 0x010fe20004800000 */
[----:B------:R-:W-:Y:S06]  /*7ec0*/  @!P2 BRA `(.L_x_121) ;  /* 0x000000000070a947 */ /* 0x000fec0003800000 */
[----:B------:R-:W-:Y:S01]  /*7ed0*/  ISETP.NE.AND P2, PT, R112, RZ, PT ;  /* 0x000000ff7000720c */ /* 0x000fe20003f45270 */
[----:B------:R-:W-:Y:S01]  /*7ee0*/  BSSY B0, `(.L_x_122) ;  /* 0x000000b000007945 */ /* 0x000fe20003800000 */
[----:B------:R-:W-:Y:S11]  /*7ef0*/  ISETP.NE.AND P0, PT, R107, RZ, PT ;  /* 0x000000ff6b00720c */ /* 0x000ff60003f05270 */
[----:B------:R-:W-:Y:S05]  /*7f00*/  @P2 IMAD R6, R105, 0x4000, R178 ;  /* 0x0000400069062824 */ /* 0x000fea00078e02b2 */
[----:B------:R-:W-:Y:S04]  /*7f10*/  @P2 IADD3 R9, PT, PT, R6, UR49, RZ ;  /* 0x0000003106092c10 */ /* 0x000fe8000fffe0ff */
[----:B------:R-:W-:Y:S01]  /*7f20*/  @P2 IADD3 R7, PT, PT, R104, R9, RZ ;  /* 0x0000000968072210 */ /* 0x000fe20007ffe0ff */
[--C-:B------:R-:W-:Y:S02]  /*7f30*/  @P2 IMAD.IADD R5, R86, 0x1, R9.reuse ;  /* 0x0000000156052824 */ /* 0x100fe400078e0209 */
[----:B------:R-:W-:Y:S01]  /*7f40*/  @P2 IMAD.IADD R4, R106, 0x1, R9 ;  /* 0x000000016a042824 */ /* 0x000fe200078e0209 */
[----:B------:R-:W-:Y:S06]  /*7f50*/  @P0 BRA `(.L_x_123) ;  /* 0x00000000000c0947 */ /* 0x000fec0003800000 */
[----:B------:R-:W-:Y:S04]  /*7f60*/  SHF.L.U32 R0, R162, 0x1f, RZ ;  /* 0x0000001fa2007819 */ /* 0x000fe800000006ff */
[----:B------:R-:W2:Y:S02]  /*7f70*/  SYNCS.PHASECHK.TRANS64.TRYWAIT P0, [R3+URZ+0xb0], R0 ;  /* 0x0000b000030075a7 */ /* 0x000ea400080011ff */
[----:B--2---:R-:W-:Y:S05]  /*7f80*/  @!P0 BRA `(.L_x_124) ;  /* 0x0000004800b08947 */ /* 0x004fea0003800000 */
.L_x_123:
[----:B------:R-:W-:Y:S05]  /*7f90*/  BSYNC B0 ;  /* 0x0000000000007941 */ /* 0x000fea0003800000 */
.L_x_122:
[----:B------:R-:W-:Y:S01]  /*7fa0*/  ISETP.NE.AND P0, PT, R112, RZ, PT ;  /* 0x000000ff7000720c */ /* 0x000fe20003f05270 */
[----:B------:R-:W-:Y:S11]  /*7fb0*/  VIADD R105, R105, 0x1 ;  /* 0x0000000169697836 */ /* 0x000ff60000000000 */
[----:B------:R-:W-:Y:S01]  /*7fc0*/  @!UPT UIADD3 URZ, UPT, UPT, URZ, URZ, URZ ;  /* 0x000000fffffff290 */ /* 0x000fe2000fffe0ff */
[----:B------:R4:W1:Y:S01]  /*7fd0*/  @P0 LDS.128 R88, [R6+UR49+0x400] ;  /* 0x0004003106580984 */ /* 0x0008620008000c00 */
[--C-:B--2---:R-:W-:Y:S01]  /*7fe0*/  @P0 IMAD.IADD R3, R104, 0x1, R5.reuse ;  /* 0x0000000168030824 */ /* 0x104fe200078e0205 */
[C---:B------:R-:W-:Y:S01]  /*7ff0*/  @P0 IADD3 R0, PT, PT, R106.reuse, R7, RZ ;  /* 0x000000076a000210 */ /* 0x040fe20007ffe0ff */
[C---:B------:R-:W-:Y:S01]  /*8000*/  @P0 IMAD.IADD R8, R106.reuse, 0x1, R5 ;  /* 0x000000016a080824 */ /* 0x040fe200078e0205 */
[----:B------:R4:W2:Y:S02]  /*8010*/  @P0 LDS.128 R92, [R4+0x400] ;  /* 0x00040000045c0984 */ /* 0x0008a40000000c00 */
[----:B------:R-:W-:Y:S02]  /*8020*/  @P0 IADD3 R9, PT, PT, R106, R3, RZ ;  /* 0x000000036a090210 */ /* 0x000fe40007ffe0ff */
[----:B------:R4:W1:Y:S04]  /*8030*/  @P0 LDS.128 R100, [R7+0x400] ;  /* 0x0004000007640984 */ /* 0x0008680000000c00 */
[----:B------:R4:W1:Y:S04]  /*8040*/  @P0 LDS.128 R108, [R0+0x400] ;  /* 0x00040000006c0984 */ /* 0x0008680000000c00 */
[----:B------:R4:W1:Y:S04]  /*8050*/  @P0 LDS.128 R116, [R5+0x400] ;  /* 0x0004000005740984 */ /* 0x0008680000000c00 */
[----:B------:R4:W1:Y:S04]  /*8060*/  @P0 LDS.128 R124, [R8+0x400] ;  /* 0x00040000087c0984 */ /* 0x0008680000000c00 */
[----:B------:R4:W1:Y:S04]  /*8070*/  @P0 LDS.128 R132, [R3+0x400] ;  /* 0x0004000003840984 */ /* 0x0008680000000c00 */
[----:B------:R4:W1:Y:S02]  /*8080*/  @P0 LDS.128 R140, [R9+0x400] ;  /* 0x00040000098c0984 */ /* 0x0008640000000c00 */
.L_x_121:
[----:B------:R-:W-:Y:S05]  /*8090*/  BSYNC B1 ;  /* 0x0000000000017941 */ /* 0x000fea0003800000 */
.L_x_120:
[----:B------:R-:W-:Y:S05]  /*80a0*/  IMAD.IADD R50, R78, 0x1, R81 ;  /* 0x000000014e327824 */ /* 0x000fea00078e0251 */
[----:B----4-:R-:W-:Y:S04]  /*80b0*/  SHF.R.U32.HI R3, RZ, 0x15, R50 ;  /* 0x00000015ff037819 */ /* 0x010fe80000011632 */
[----:B------:R-:W-:Y:S11]  /*80c0*/  LOP3.LUT P0, RZ, R3, 0x3, R158, 0x48, !PT ;  /* 0x0000000303ff7812 */ /* 0x000ff6000780489e */
[----:B------:R-:W-:Y:S02]  /*80d0*/  @!UPT UIADD3 URZ, UPT, UPT, URZ, URZ, URZ ;  /* 0x000000fffffff290 */ /* 0x000fe4000fffe0ff */
        /* <DEDUP_REMOVED lines=17> */
.L_x_125:
[----:B-1----:R-:W-:Y:S01]  /*81f0*/  SHF.L.U32 R80, R88, 0x10, RZ ;  /* 0x0000001058507819 */ /* 0x002fe200000006ff */
[----:B------:R-:W-:Y:S05]  /*8200*/  WARPSYNC.ALL ;  /* 0x0000000000007948 */ /* 0x000fea0003800000 */
[----:B------:R-:W-:Y:S01]  /*8210*/  R2UR UR4, R50 ;  /* 0x00000000320472ca */ /* 0x000fe200000e0000 */
[----:B------:R-:W1:Y:S01]  /*8220*/  S2R R179, SR_CgaCtaId ;  /* 0x0000000000b37919 */ /* 0x000e620000008800 */
[----:B------:R-:W-:Y:S01]  /*8230*/  LOP3.LUT R82, R88, 0xffff0000, RZ, 0xc0, !PT ;  /* 0xffff000058527812 */ /* 0x000fe200078ec0ff */
[----:B------:R-:W-:Y:S01]  /*8240*/  BSSY.RECONVERGENT B0, `(.L_x_126) ;  /* 0x0000102000007945 */ /* 0x000fe20003800200 */
[----:B------:R-:W-:Y:S02]  /*8250*/  SHF.L.U32 R85, R89, 0x10, RZ ;  /* 0x0000001059557819 */ /* 0x000fe400000006ff */
[----:B------:R-:W-:Y:S02]  /*8260*/  LOP3.LUT R84, R91, 0xffff0000, RZ, 0xc0, !PT ;  /* 0xffff00005b547812 */ /* 0x000fe400078ec0ff */
[----:B------:R-:W-:Y:S02]  /*8270*/  ISETP.NE.AND P6, PT, R174, RZ, PT ;  /* 0x000000ffae00720c */ /* 0x000fe40003fc5270 */
[----:B------:R-:W-:Y:S03]  /*8280*/  ISETP.NE.AND P0, PT, R165, RZ, PT ;  /* 0x000000ffa500720c */ /* 0x000fe60003f05270 */
[----:B------:R-:W4:Y:S02]  /*8290*/  LDTM.x64 R4, tmem[UR4] ;  /* 0x00000004000479ee */ /* 0x000f240008340000 */
[C---:B----4-:R-:W-:Y:S01]  /*82a0*/  FMUL R0, R76.reuse, R4 ;  /* 0x000000044c007220 */ /* 0x050fe20000400000 */
[C---:B------:R-:W-:Y:S01]  /*82b0*/  FMUL R3, R76.reuse, R5 ;  /* 0x000000054c037220 */ /* 0x040fe20000400000 */
[C---:B------:R-:W-:Y:S01]  /*82c0*/  FMUL R6, R76.reuse, R6 ;  /* 0x000000064c067220 */ /* 0x040fe20000400000 */
[----:B------:R-:W-:Y:S01]  /*82d0*/  FMUL R7, R76, R7 ;  /* 0x000000074c077220 */ /* 0x000fe20000400000 */
[----:B------:R-:W-:Y:S01]  /*82e0*/  FFMA R0, R83, R80, R0 ;  /* 0x0000005053007223 */ /* 0x000fe20000000000 */
[----:B------:R-:W-:Y:S01]  /*82f0*/  LOP3.LUT R80, R89, 0xffff0000, RZ, 0xc0, !PT ;  /* 0xffff000059507812 */ /* 0x000fe200078ec0ff */
[----:B------:R-:W-:Y:S01]  /*8300*/  FFMA R3, R83, R82, R3 ;  /* 0x0000005253037223 */ /* 0x000fe20000000003 */
[----:B------:R-:W-:Y:S01]  /*8310*/  SHF.L.U32 R82, R91, 0x10, RZ ;  /* 0x000000105b527819 */ /* 0x000fe200000006ff */
[C---:B------:R-:W-:Y:S01]  /*8320*/  FFMA R6, R83.reuse, R85, R6 ;  /* 0x0000005553067223 */ /* 0x040fe20000000006 */
[----:B------:R-:W-:Y:S01]  /*8330*/  SHF.L.U32 R85, R90, 0x10, RZ ;  /* 0x000000105a557819 */ /* 0x000fe200000006ff */
[----:B------:R-:W-:Y:S01]  /*8340*/  FFMA R7, R83, R80, R7 ;  /* 0x0000005053077223 */ /* 0x000fe20000000007 */
[----:B------:R-:W-:Y:S01]  /*8350*/  F2FP.BF16.F32.PACK_AB R96, R3, R0 ;  /* 0x000000000360723e */ /* 0x000fe200000010ff */
[----:B------:R-:W-:Y:S01]  /*8360*/  FMUL R4, R76, R8 ;  /* 0x000000084c047220 */ /* 0x000fe20000400000 */
[----:B------:R-:W-:Y:S01]  /*8370*/  LOP3.LUT R80, R90, 0xffff0000, RZ, 0xc0, !PT ;  /* 0xffff00005a507812 */ /* 0x000fe200078ec0ff */
[C---:B------:R-:W-:Y:S01]  /*8380*/  FMUL R0, R76.reuse, R9 ;  /* 0x000000094c007220 */ /* 0x040fe20000400000 */
[----:B------:R-:W-:Y:S01]  /*8390*/  F2FP.BF16.F32.PACK_AB R97, R7, R6 ;  /* 0x000000060761723e */ /* 0x000fe200000010ff */
[----:B------:R-:W-:Y:S01]  /*83a0*/  FMUL R3, R76, R10 ;  /* 0x0000000a4c037220 */ /* 0x000fe20000400000 */
[C---:B------:R-:W-:Y:S01]  /*83b0*/  FFMA R4, R83.reuse, R85, R4 ;  /* 0x0000005553047223 */ /* 0x040fe20000000004 */
[----:B--2---:R-:W-:Y:S01]  /*83c0*/  SHF.L.U32 R85, R94, 0x10, RZ ;  /* 0x000000105e557819 */ /* 0x004fe200000006ff */
[----:B------:R-:W-:Y:S01]  /*83d0*/  FMUL R5, R76, R11 ;  /* 0x0000000b4c057220 */ /* 0x000fe20000400000 */
[C---:B------:R-:W-:Y:S01]  /*83e0*/  FFMA R0, R83.reuse, R80, R0 ;  /* 0x0000005053007223 */ /* 0x040fe20000000000 */
[C---:B------:R-:W-:Y:S01]  /*83f0*/  SHF.L.U32 R80, R92.reuse, 0x10, RZ ;  /* 0x000000105c507819 */ /* 0x040fe200000006ff */
[C---:B------:R-:W-:Y:S01]  /*8400*/  FFMA R3, R83.reuse, R82, R3 ;  /* 0x0000005253037223 */ /* 0x040fe20000000003 */
[----:B------:R-:W-:Y:S01]  /*8410*/  LOP3.LUT R82, R92, 0xffff0000, RZ, 0xc0, !PT ;  /* 0xffff00005c527812 */ /* 0x000fe200078ec0ff */
[----:B------:R-:W-:Y:S01]  /*8420*/  FMUL R6, R76, R12 ;  /* 0x0000000c4c067220 */ /* 0x000fe20000400000 */
[----:B------:R-:W-:Y:S01]  /*8430*/  F2FP.BF16.F32.PACK_AB R98, R0, R4 ;  /* 0x000000040062723e */ /* 0x000fe200000010ff */
[C---:B------:R-:W-:Y:S01]  /*8440*/  FFMA R5, R83.reuse, R84, R5 ;  /* 0x0000005453057223 */ /* 0x040fe20000000005 */
[C---:B------:R-:W-:Y:S01]  /*8450*/  FMUL R7, R76.reuse, R13 ;  /* 0x0000000d4c077220 */ /* 0x040fe20000400000 */
[----:B------:R-:W-:Y:S01]  /*8460*/  FFMA R6, R83, R80, R6 ;  /* 0x0000005053067223 */ /* 0x000fe20000000006 */
[----:B------:R-:W-:Y:S01]  /*8470*/  SHF.L.U32 R80, R93, 0x10, RZ ;  /* 0x000000105d507819 */ /* 0x000fe200000006ff */
[C---:B------:R-:W-:Y:S01]  /*8480*/  FMUL R0, R76.reuse, R14 ;  /* 0x0000000e4c007220 */ /* 0x040fe20000400000 */
[----:B------:R-:W-:Y:S01]  /*8490*/  F2FP.BF16.F32.PACK_AB R99, R5, R3 ;  /* 0x000000030563723e */ /* 0x000fe200000010ff */
[----:B------:R-:W-:Y:S01]  /*84a0*/  FFMA R7, R83, R82, R7 ;  /* 0x0000005253077223 */ /* 0x000fe20000000007 */
[----:B------:R-:W-:Y:S01]  /*84b0*/  LOP3.LUT R82, R93, 0xffff0000, RZ, 0xc0, !PT ;  /* 0xffff00005d527812 */ /* 0x000fe200078ec0ff */
[C---:B------:R-:W-:Y:S01]  /*84c0*/  FMUL R3, R76.reuse, R15 ;  /* 0x0000000f4c037220 */ /* 0x040fe20000400000 */
[----:B------:R-:W-:Y:S01]  /*84d0*/  FMUL R4, R76, R16 ;  /* 0x000000104c047220 */ /* 0x000fe20000400000 */
[C---:B------:R-:W-:Y:S01]  /*84e0*/  FFMA R0, R83.reuse, R80, R0 ;  /* 0x0000005053007223 */ /* 0x040fe20000000000 */
[----:B------:R-:W-:Y:S01]  /*84f0*/  LOP3.LUT R80, R94, 0xffff0000, RZ, 0xc0, !PT ;  /* 0xffff00005e507812 */ /* 0x000fe200078ec0ff */
[----:B------:R-:W-:Y:S01]  /*8500*/  FFMA R3, R83, R82, R3 ;  /* 0x0000005253037223 */ /* 0x000fe20000000003 */
[----:B------:R-:W-:Y:S01]  /*8510*/  F2FP.BF16.F32.PACK_AB R120, R7, R6 ;  /* 0x000000060778723e */ /* 0x000fe200000010ff */
[----:B------:R-:W-:Y:S01]  /*8520*/  FFMA R4, R83, R85, R4 ;  /* 0x0000005553047223 */ /* 0x000fe20000000004 */
[C---:B------:R-:W-:Y:S01]  /*8530*/  SHF.L.U32 R85, R95.reuse, 0x10, RZ ;  /* 0x000000105f557819 */ /* 0x040fe200000006ff */
[C---:B------:R-:W-:Y:S01]  /*8540*/  FMUL R5, R76.reuse, R17 ;  /* 0x000000114c057220 */ /* 0x040fe20000400000 */
[----:B------:R-:W-:Y:S01]  /*8550*/  LOP3.LUT R82, R95, 0xffff0000, RZ, 0xc0, !PT ;  /* 0xffff00005f527812 */ /* 0x000fe200078ec0ff */
[C---:B------:R-:W-:Y:S01]  /*8560*/  FMUL R6, R76.reuse, R18 ;  /* 0x000000124c067220 */ /* 0x040fe20000400000 */
[----:B------:R-:W-:Y:S01]  /*8570*/  F2FP.BF16.F32.PACK_AB R121, R3, R0 ;  /* 0x000000000379723e */ /* 0x000fe200000010ff */
[----:B------:R-:W-:Y:S01]  /*8580*/  FMUL R7, R76, R19 ;  /* 0x000000134c077220 */ /* 0x000fe20000400000 */
        /* <DEDUP_REMOVED lines=11> */
[----:B------:R-:W-:Y:S01]  /*8640*/  SHF.L.U32 R80, R101, 0x10, RZ ;  /* 0x0000001065507819 */ /* 0x000fe200000006ff */
[----:B------:R-:W-:Y:S01]  /*8650*/  FFMA R3, R83, R82, R3 ;  /* 0x0000005253037223 */ /* 0x000fe20000000003 */
[----:B------:R-:W-:Y:S01]  /*8660*/  LOP3.LUT R82, R103, 0xffff0000, RZ, 0xc0, !PT ;  /* 0xffff000067527812 */ /* 0x000fe200078ec0ff */
[C---:B------:R-:W-:Y:S01]  /*8670*/  FMUL R4, R76.reuse, R22 ;  /* 0x000000164c047220 */ /* 0x040fe20000400000 */
[----:B------:R2:W-:Y:S01]  /*8680*/  STS.128 [R178+UR49+0x4400], R96 ;  /* 0x00440060b2007988 */ /* 0x0005e20008000c31 */
[C---:B------:R-:W-:Y:S01]  /*8690*/  FMUL R5, R76.reuse, R23 ;  /* 0x000000174c057220 */ /* 0x040fe20000400000 */
[----:B------:R-:W-:Y:S01]  /*86a0*/  F2FP.BF16.F32.PACK_AB R128, R3, R0 ;  /* 0x000000000380723e */ /* 0x000fe200000010ff */
[----:B------:R-:W-:Y:S01]  /*86b0*/  FFMA R4, R83, R80, R4 ;  /* 0x0000005053047223 */ /* 0x000fe20000000004 */
[----:B------:R-:W-:Y:S01]  /*86c0*/  LOP3.LUT R0, R101, 0xffff0000, RZ, 0xc0, !PT ;  /* 0xffff000065007812 */ /* 0x000fe200078ec0ff */
[----:B------:R-:W-:Y:S01]  /*86d0*/  FMUL R6, R76, R24 ;  /* 0x000000184c067220 */ /* 0x000fe20000400000 */
[----:B------:R-:W-:Y:S01]  /*86e0*/  SHF.L.U32 R3, R102, 0x10, RZ ;  /* 0x0000001066037819 */ /* 0x000fe200000006ff */
[----:B------:R-:W-:Y:S01]  /*86f0*/  FMUL R7, R76, R25 ;  /* 0x000000194c077220 */ /* 0x000fe20000400000 */
[----:B------:R-:W-:Y:S01]  /*8700*/  LOP3.LUT R80, R102, 0xffff0000, RZ, 0xc0, !PT ;  /* 0xffff000066507812 */ /* 0x000fe200078ec0ff */
[C---:B------:R-:W-:Y:S01]  /*8710*/  FFMA R5, R83.reuse, R0, R5 ;  /* 0x0000000053057223 */ /* 0x040fe20000000005 */
[----:B------:R-:W-:Y:S01]  /*8720*/  SHF.L.U32 R0, R108, 0x10, RZ ;  /* 0x000000106c007819 */ /* 0x000fe200000006ff */
[C---:B------:R-:W-:Y:S01]  /*8730*/  FMUL R8, R76.reuse, R26 ;  /* 0x0000001a4c087220 */ /* 0x040fe20000400000 */
        /* <DEDUP_REMOVED lines=18> */
[----:B------:R4:W-:Y:S01]  /*8860*/  STS.128 [R177+0x4400], R120 ;  /* 0x00440078b1007388 */ /* 0x0009e20000000c00 */
[----:B------:R-:W-:Y:S01]  /*8870*/  FFMA R11, R83, R80, R11 ;  /* 0x00000050530b7223 */ /* 0x000fe2000000000b */
[----:B------:R-:W-:Y:S01]  /*8880*/  LOP3.LUT R80, R111, 0xffff0000, RZ, 0xc0, !PT ;  /* 0xffff00006f507812 */ /* 0x000fe200078ec0ff */
[C---:B------:R-:W-:Y:S01]  /*8890*/  FFMA R12, R83.reuse, R3, R12 ;  /* 0x00000003530c7223 */ /* 0x040fe2000000000c */
[C---:B------:R-:W-:Y:S01]  /*88a0*/  SHF.L.U32 R3, R110.reuse, 0x10, RZ ;  /* 0x000000106e037819 */ /* 0x040fe200000006ff */
[----:B------:R-:W-:Y:S01]  /*88b0*/  FFMA R13, R83, R0, R13 ;  /* 0x00000000530d7223 */ /* 0x000fe2000000000d */
[----:B------:R-:W-:Y:S01]  /*88c0*/  LOP3.LUT R0, R110, 0xffff0000, RZ, 0xc0, !PT ;  /* 0xffff00006e007812 */ /* 0x000fe200078ec0ff */
[C---:B------:R-:W-:Y:S01]  /*88d0*/  FMUL R14, R76.reuse, R32 ;  /* 0x000000204c0e7220 */ /* 0x040fe20000400000 */
[----:B--2---:R-:W-:Y:S01]  /*88e0*/  F2FP.BF16.F32.PACK_AB R96, R11, R10 ;  /* 0x0000000a0b60723e */ /* 0x004fe200000010ff */
[C---:B------:R-:W-:Y:S01]  /*88f0*/  FMUL R15, R76.reuse, R33 ;  /* 0x000000214c0f7220 */ /* 0x040fe20000400000 */
[----:B------:R-:W-:Y:S01]  /*8900*/  F2FP.BF16.F32.PACK_AB R97, R13, R12 ;  /* 0x0000000c0d61723e */ /* 0x000fe200000010ff */
        /* <DEDUP_REMOVED lines=14> */
[----:B------:R-:W-:Y:S01]  /*89f0*/  FMUL R20, R76, R38 ;  /* 0x000000264c147220 */ /* 0x000fe20000400000 */
[----:B------:R-:W-:Y:S01]  /*8a00*/  FFMA R18, R83, R0, R18 ;  /* 0x0000000053127223 */ /* 0x000fe20000000012 */
[----:B------:R-:W-:Y:S01]  /*8a10*/  LOP3.LUT R0, R117, 0xffff0000, RZ, 0xc0, !PT ;  /* 0xffff000075007812 */ /* 0x000fe200078ec0ff */
[C---:B------:R-:W-:Y:S01]  /*8a20*/  FFMA R19, R83.reuse, R80, R19 ;  /* 0x0000005053137223 */ /* 0x040fe20000000013 */
[C---:B------:R-:W-:Y:S01]  /*8a30*/  LOP3.LUT R80, R118.reuse, 0xffff0000, RZ, 0xc0, !PT ;  /* 0xffff000076507812 */ /* 0x040fe200078ec0ff */
[----:B------:R-:W-:Y:S01]  /*8a40*/  FFMA R20, R83, R3, R20 ;  /* 0x0000000353147223 */ /* 0x000fe20000000014 */
[----:B------:R-:W-:Y:S01]  /*8a50*/  SHF.L.U32 R3, R118, 0x10, RZ ;  /* 0x0000001076037819 */ /* 0x000fe200000006ff */
[C---:B------:R-:W-:Y:S01]  /*8a60*/  FMUL R21, R76.reuse, R39 ;  /* 0x000000274c157220 */ /* 0x040fe20000400000 */
[----:B----4-:R-:W-:Y:S01]  /*8a70*/  F2FP.BF16.F32.PACK_AB R120, R19, R18 ;  /* 0x000000121378723e */ /* 0x010fe200000010ff */
[C---:B------:R-:W-:Y:S01]  /*8a80*/  FMUL R22, R76.reuse, R40 ;  /* 0x000000284c167220 */ /* 0x040fe20000400000 */
[----:B------:R-:W-:Y:S01]  /*8a90*/  STS.128 [R176+0x4400], R128 ;  /* 0x00440080b0007388 */ /* 0x000fe20000000c00 */
[C---:B------:R-:W-:Y:S01]  /*8aa0*/  FMUL R23, R76.reuse, R41 ;  /* 0x000000294c177220 */ /* 0x040fe20000400000 */
[----:B------:R-:W-:Y:S01]  /*8ab0*/  FMUL R24, R76, R42 ;  /* 0x0000002a4c187220 */ /* 0x000fe20000400000 */
[C---:B------:R-:W-:Y:S01]  /*8ac0*/  FFMA R21, R83.reuse, R0, R21 ;  /* 0x0000000053157223 */ /* 0x040fe20000000015 */
[----:B------:R-:W-:Y:S01]  /*8ad0*/  SHF.L.U32 R0, R124, 0x10, RZ ;  /* 0x000000107c007819 */ /* 0x000fe200000006ff */
[----:B------:R-:W-:Y:S01]  /*8ae0*/  FMUL R25, R76, R43 ;  /* 0x0000002b4c197220 */ /* 0x000fe20000400000 */
[----:B------:R-:W-:Y:S01]  /*8af0*/  FFMA R22, R83, R3, R22 ;  /* 0x0000000353167223 */ /* 0x000fe20000000016 */
[----:B------:R-:W-:Y:S01]  /*8b00*/  SHF.L.U32 R3, R125, 0x10, RZ ;  /* 0x000000107d037819 */ /* 0x000fe200000006ff */
[----:B------:R-:W-:Y:S01]  /*8b10*/  FFMA R23, R83, R80, R23 ;  /* 0x0000005053177223 */ /* 0x000fe20000000017 */
[----:B------:R-:W-:Y:S01]  /*8b20*/  LOP3.LUT R80, R124, 0xffff0000, RZ, 0xc0, !PT ;  /* 0xffff00007c507812 */ /* 0x000fe200078ec0ff */
[C---:B------:R-:W-:Y:S01]  /*8b30*/  FMUL R26, R76.reuse, R44 ;  /* 0x0000002c4c1a7220 */ /* 0x040fe20000400000 */
[----:B------:R-:W-:Y:S01]  /*8b40*/  F2FP.BF16.F32.PACK_AB R121, R21, R20 ;  /* 0x000000141579723e */ /* 0x000fe200000010ff */
[----:B------:R-:W-:Y:S01]  /*8b50*/  FFMA R24, R83, R85, R24 ;  /* 0x0000005553187223 */ /* 0x000fe20000000018 */
[----:B------:R-:W-:Y:S01]  /*8b60*/  F2FP.BF16.F32.PACK_AB R122, R23, R22 ;  /* 0x00000016177a723e */ /* 0x000fe200000010ff */
[----:B------:R-:W-:Y:S01]  /*8b70*/  FFMA R25, R83, R82, R25 ;  /* 0x0000005253197223 */ /* 0x000fe20000000019 */
[----:B------:R-:W-:Y:S01]  /*8b80*/  SHF.L.U32 R85, R127, 0x10, RZ ;  /* 0x000000107f557819 */ /* 0x000fe200000006ff */
[C---:B------:R-:W-:Y:S01]  /*8b90*/  FMUL R27, R76.reuse, R45 ;  /* 0x0000002d4c1b7220 */ /* 0x040fe20000400000 */
[----:B------:R-:W-:Y:S01]  /*8ba0*/  LOP3.LUT R82, R143, 0xffff0000, RZ, 0xc0, !PT ;  /* 0xffff00008f527812 */ /* 0x000fe200078ec0ff */
[----:B------:R-:W-:Y:S01]  /*8bb0*/  FMUL R28, R76, R46 ;  /* 0x0000002e4c1c7220 */ /* 0x000fe20000400000 */
[----:B------:R-:W-:Y:S01]  /*8bc0*/  F2FP.BF16.F32.PACK_AB R123, R25, R24 ;  /* 0x00000018197b723e */ /* 0x000fe200000010ff */
[----:B------:R2:W-:Y:S01]  /*8bd0*/  STS.128 [R175+0x4400], R96 ;  /* 0x00440060af007388 */ /* 0x0005e20000000c00 */
        /* <DEDUP_REMOVED lines=12> */
[----:B------:R4:W-:Y:S01]  /*8ca0*/  STS.128 [R173+0x4400], R120 ;  /* 0x00440078ad007388 */ /* 0x0009e20000000c00 */
[----:B------:R-:W-:Y:S01]  /*8cb0*/  FMUL R33, R76, R51 ;  /* 0x000000334c217220 */ /* 0x000fe20000400000 */
[C---:B------:R-:W-:Y:S01]  /*8cc0*/  FFMA R30, R83.reuse, R3, R30 ;  /* 0x00000003531e7223 */ /* 0x040fe2000000001e */
[C---:B------:R-:W-:Y:S01]  /*8cd0*/  SHF.L.U32 R3, R132.reuse, 0x10, RZ ;  /* 0x0000001084037819 */ /* 0x040fe200000006ff */
[C---:B------:R-:W-:Y:S01]  /*8ce0*/  FFMA R31, R83.reuse, R80, R31 ;  /* 0x00000050531f7223 */ /* 0x040fe2000000001f */
[----:B------:R-:W-:Y:S01]  /*8cf0*/  LOP3.LUT R80, R132, 0xffff0000, RZ, 0xc0, !PT ;  /* 0xffff000084507812 */ /* 0x000fe200078ec0ff */
[----:B------:R-:W-:Y:S01]  /*8d00*/  FFMA R32, R83, R85, R32 ;  /* 0x0000005553207223 */ /* 0x000fe20000000020 */
        /* <DEDUP_REMOVED lines=9> */
[----:B------:R-:W-:Y:S01]  /*8da0*/  FFMA R35, R83, R80, R35 ;  /* 0x0000005053237223 */ /* 0x000fe20000000023 */
[----:B------:R-:W-:Y:S01]  /*8db0*/  LOP3.LUT R80, R135, 0xffff0000, RZ, 0xc0, !PT ;  /* 0xffff000087507812 */ /* 0x000fe200078ec0ff */
[----:B------:R-:W-:Y:S01]  /*8dc0*/  FFMA R36, R83, R85, R36 ;  /* 0x0000005553247223 */ /* 0x000fe20000000024 */
[----:B------:R-:W-:Y:S01]  /*8dd0*/  SHF.L.U32 R85, R135, 0x10, RZ ;  /* 0x0000001087557819 */ /* 0x000fe200000006ff */
[----:B------:R-:W-:Y:S01]  /*8de0*/  FFMA R37, R83, R0, R37 ;  /* 0x0000000053257223 */ /* 0x000fe20000000025 */
[----:B------:R-:W-:Y:S01]  /*8df0*/  LOP3.LUT R0, R134, 0xffff0000, RZ, 0xc0, !PT ;  /* 0xffff000086007812 */ /* 0x000fe200078ec0ff */
[C---:B------:R-:W-:Y:S01]  /*8e00*/  FMUL R38, R76.reuse, R56 ;  /* 0x000000384c267220 */ /* 0x040fe20000400000 */
[----:B--2---:R-:W-:Y:S01]  /*8e10*/  F2FP.BF16.F32.PACK_AB R96, R27, R26 ;  /* 0x0000001a1b60723e */ /* 0x004fe200000010ff */
[C---:B------:R-:W-:Y:S01]  /*8e20*/  FMUL R39, R76.reuse, R57 ;  /* 0x000000394c277220 */ /* 0x040fe20000400000 */
[----:B------:R-:W-:Y:S01]  /*8e30*/  F2FP.BF16.F32.PACK_AB R97, R29, R28 ;  /* 0x0000001c1d61723e */ /* 0x000fe200000010ff */
[C---:B------:R-:W-:Y:S01]  /*8e40*/  FMUL R40, R76.reuse, R58 ;  /* 0x0000003a4c287220 */ /* 0x040fe20000400000 */
[----:B------:R-:W-:Y:S01]  /*8e50*/  F2FP.BF16.F32.PACK_AB R98, R31, R30 ;  /* 0x0000001e1f62723e */ /* 0x000fe200000010ff */
[----:B------:R-:W-:Y:S01]  /*8e60*/  FMUL R41, R76, R59 ;  /* 0x0000003b4c297220 */ /* 0x000fe20000400000 */
[----:B------:R-:W-:Y:S01]  /*8e70*/  F2FP.BF16.F32.PACK_AB R99, R33, R32 ;  /* 0x000000202163723e */ /* 0x000fe200000010ff */
[----:B------:R-:W-:Y:S01]  /*8e80*/  FFMA R38, R83, R3, R38 ;  /* 0x0000000353267223 */ /* 0x000fe20000000026 */
[----:B------:R-:W-:Y:S01]  /*8e90*/  SHF.L.U32 R3, R141, 0x10, RZ ;  /* 0x000000108d037819 */ /* 0x000fe200000006ff */
[C---:B------:R-:W-:Y:S01]  /*8ea0*/  FFMA R39, R83.reuse, R0, R39 ;  /* 0x0000000053277223 */ /* 0x040fe20000000027 */
[C---:B------:R-:W-:Y:S01]  /*8eb0*/  SHF.L.U32 R0, R140.reuse, 0x10, RZ ;  /* 0x000000108c007819 */ /* 0x040fe200000006ff */
[----:B------:R-:W-:Y:S01]  /*8ec0*/  FFMA R40, R83, R85, R40 ;  /* 0x0000005553287223 */ /* 0x000fe20000000028 */
[----:B------:R-:W-:Y:S01]  /*8ed0*/  SHF.L.U32 R85, R143, 0x10, RZ ;  /* 0x000000108f557819 */ /* 0x000fe200000006ff */
[----:B------:R2:W-:Y:S01]  /*8ee0*/  STS.128 [R172+0x4400], R96 ;  /* 0x00440060ac007388 */ /* 0x0005e20000000c00 */
[----:B----4-:R-:W-:Y:S01]  /*8ef0*/  F2FP.BF16.F32.PACK_AB R120, R35, R34 ;  /* 0x000000222378723e */ /* 0x010fe200000010ff */
[----:B------:R-:W-:Y:S01]  /*8f00*/  FFMA R41, R83, R80, R41 ;  /* 0x0000005053297223 */ /* 0x000fe20000000029 */
[----:B------:R-:W-:Y:S01]  /*8f10*/  LOP3.LUT R80, R140, 0xffff0000, RZ, 0xc0, !PT ;  /* 0xffff00008c507812 */ /* 0x000fe200078ec0ff */
[C---:B------:R-:W-:Y:S01]  /*8f20*/  FMUL R42, R76.reuse, R60 ;  /* 0x0000003c4c2a7220 */ /* 0x040fe20000400000 */
[----:B------:R-:W-:Y:S01]  /*8f30*/  F2FP.BF16.F32.PACK_AB R121, R37, R36 ;  /* 0x000000242579723e */ /* 0x000fe200000010ff */
[C---:B------:R-:W-:Y:S01]  /*8f40*/  FMUL R43, R76.reuse, R61 ;  /* 0x0000003d4c2b7220 */ /* 0x040fe20000400000 */
[----:B------:R-:W-:Y:S01]  /*8f50*/  F2FP.BF16.F32.PACK_AB R122, R39, R38 ;  /* 0x00000026277a723e */ /* 0x000fe200000010ff */
[C---:B------:R-:W-:Y:S01]  /*8f60*/  FMUL R44, R76.reuse, R62 ;  /* 0x0000003e4c2c7220 */ /* 0x040fe20000400000 */
[C---:B------:R-:W-:Y:S01]  /*8f70*/  FFMA R42, R83.reuse, R0, R42 ;  /* 0x00000000532a7223 */ /* 0x040fe2000000002a */
[----:B------:R-:W-:Y:S01]  /*8f80*/  FFMA R43, R83, R80, R43 ;  /* 0x00000050532b7223 */ /* 0x000fe2000000002b */
[----:B------:R-:W-:Y:S01]  /*8f90*/  LOP3.LUT R0, R141, 0xffff0000, RZ, 0xc0, !PT ;  /* 0xffff00008d007812 */ /* 0x000fe200078ec0ff */
[C---:B------:R-:W-:Y:S01]  /*8fa0*/  FFMA R44, R83.reuse, R3, R44 ;  /* 0x00000003532c7223 */ /* 0x040fe2000000002c */
[----:B------:R-:W-:Y:S01]  /*8fb0*/  FMUL R45, R76, R63 ;  /* 0x0000003f4c2d7220 */ /* 0x000fe20000400000 */
[----:B------:R-:W-:Y:S01]  /*8fc0*/  SHF.L.U32 R3, R142, 0x10, RZ ;  /* 0x000000108e037819 */ /* 0x000fe200000006ff */
[----:B------:R-:W-:Y:S01]  /*8fd0*/  FMUL R46, R76, R64 ;  /* 0x000000404c2e7220 */ /* 0x000fe20000400000 */
[----:B------:R-:W-:Y:S01]  /*8fe0*/  LOP3.LUT R80, R142, 0xffff0000, RZ, 0xc0, !PT ;  /* 0xffff00008e507812 */ /* 0x000fe200078ec0ff */
[C---:B------:R-:W-:Y:S01]  /*8ff0*/  FMUL R47, R76.reuse, R65 ;  /* 0x000000414c2f7220 */ /* 0x040fe20000400000 */
[C---:B------:R-:W-:Y:S01]  /*9000*/  FMUL R48, R76.reuse, R66 ;  /* 0x000000424c307220 */ /* 0x040fe20000400000 */
[----:B------:R-:W-:Y:S01]  /*9010*/  FFMA R45, R83, R0, R45 ;  /* 0x00000000532d7223 */ /* 0x000fe2000000002d */
[----:B------:R-:W-:Y:S01]  /*9020*/  FMUL R49, R76, R67 ;  /* 0x000000434c317220 */ /* 0x000fe20000400000 */
[----:B------:R-:W-:Y:S01]  /*9030*/  F2FP.BF16.F32.PACK_AB R123, R41, R40 ;  /* 0x00000028297b723e */ /* 0x000fe200000010ff */
[C---:B------:R-:W-:Y:S01]  /*9040*/  FFMA R46, R83.reuse, R3, R46 ;  /* 0x00000003532e7223 */ /* 0x040fe2000000002e */
[C---:B------:R-:W-:Y:S01]  /*9050*/  FFMA R47, R83.reuse, R80, R47 ;  /* 0x00000050532f7223 */ /* 0x040fe2000000002f */
[C---:B------:R-:W-:Y:S01]  /*9060*/  FFMA R48, R83.reuse, R85, R48 ;  /* 0x0000005553307223 */ /* 0x040fe20000000030 */
[----:B------:R-:W-:Y:S01]  /*9070*/  FFMA R49, R83, R82, R49 ;  /* 0x0000005253317223 */ /* 0x000fe20000000031 */
[----:B------:R2:W-:Y:S01]  /*9080*/  STS.128 [R171+0x4400], R120 ;  /* 0x00440078ab007388 */ /* 0x0005e20000000c00 */
[----:B------:R-:W-:Y:S02]  /*9090*/  F2FP.BF16.F32.PACK_AB R128, R43, R42 ;  /* 0x0000002a2b80723e */ /* 0x000fe400000010ff */
[----:B------:R-:W-:Y:S02]  /*90a0*/  F2FP.BF16.F32.PACK_AB R129, R45, R44 ;  /* 0x0000002c2d81723e */ /* 0x000fe400000010ff */
[----:B------:R-:W-:Y:S02]  /*90b0*/  F2FP.BF16.F32.PACK_AB R130, R47, R46 ;  /* 0x0000002e2f82723e */ /* 0x000fe400000010ff */
[----:B------:R-:W-:Y:S02]  /*90c0*/  F2FP.BF16.F32.PACK_AB R131, R49, R48 ;  /* 0x000000303183723e */ /* 0x000fe400000010ff */
[----:B------:R-:W-:Y:S02]  /*90d0*/  MOV R0, UR51 ;  /* 0x0000003300007c02 */ /* 0x000fe40008000f00 */
[----:B------:R-:W-:Y:S01]  /*90e0*/  LEA R3, R105, UR49, 0x3 ;  /* 0x0000003169037c11 */ /* 0x000fe2000f8e18ff */
[----:B------:R2:W-:Y:S01]  /*90f0*/  STS.128 [R170+0x4400], R128 ;  /* 0x00440080aa007388 */ /* 0x0005e20000000c00 */
[----:B------:R-:W-:Y:S02]  /*9100*/  @P6 LEA R0, R0, UR49, 0x3 ;  /* 0x0000003100006c11 */ /* 0x000fe4000f8e18ff */
[----:B------:R-:W-:Y:S02]  /*9110*/  @P6 SHF.L.U32 R80, R162, 0x1f, RZ ;  /* 0x0000001fa2506819 */ /* 0x000fe400000006ff */
[----:B------:R-:W-:Y:S01]  /*9120*/  @P6 IADD3 R0, PT, PT, R0, 0xd0, RZ ;  /* 0x000000d000006810 */ /* 0x000fe20007ffe0ff */
[----:B------:R-:W-:Y:S01]  /*9130*/  @!PT LDS RZ, [RZ] ;  /* 0x00000000fffff984 */ /* 0x000fe20000000800 */
[----:B------:R-:W-:Y:S01]  /*9140*/  @!PT LDS RZ, [RZ] ;  /* 0x00000000fffff984 */ /* 0x000fe20000000800 */
[----:B------:R-:W-:Y:S01]  /*9150*/  @!PT LDS RZ, [RZ] ;  /* 0x00000000fffff984 */ /* 0x000fe20000000800 */
[----:B------:R-:W-:Y:S01]  /*9160*/  @!PT LDS RZ, [RZ] ;  /* 0x00000000fffff984 */ /* 0x000fe20000000800 */
[----:B------:R4:W-:Y:S06]  /*9170*/  MEMBAR.ALL.CTA ;  /* 0x0000000000007992 */ /* 0x0009ec0000008000 */
[----:B----4-:R-:W4:Y:S01]  /*9180*/  FENCE.VIEW.ASYNC.S ;  /* 0x00000000000073c6 */ /* 0x010f220000000000 */
[----:B-1----:R-:W-:Y:S01]  /*9190*/  @P6 PRMT R0, R179, 0x654, R0 ;  /* 0x00000654b3006816 */ /* 0x002fe20000000000 */
[----:B----4-:R-:W-:Y:S06]  /*91a0*/  BAR.SYNC.DEFER_BLOCKING 0x1, 0x80 ;  /* 0x0042000000007b1d */ /* 0x010fec0000010000 */
[----:B------:R-:W-:Y:S05]  /*91b0*/  @P0 BRA `(.L_x_127) ;  /* 0x0000000000280947 */ /* 0x000fea0003800000 */
[----:B------:R-:W-:Y:S01]  /*91c0*/  R2UR UR4, R81 ;  /* 0x00000000510472ca */ /* 0x000fe200000e0000 */
[----:B------:R-:W-:Y:S01]  /*91d0*/  UIADD3 UR6, UP0, UPT, UR52, 0xa80, URZ ;  /* 0x00000a8034067890 */ /* 0x000fe2000ff1e0ff */
[----:B------:R-:W-:Y:S01]  /*91e0*/  R2UR UR5, R168 ;  /* 0x00000000a80572ca */ /* 0x000fe200000e0000 */
[----:B------:R-:W-:Y:S02]  /*91f0*/  UIADD3 UR40, UPT, UPT, UR49, 0x4400, URZ ;  /* 0x0000440031287890 */ /* 0x000fe4000fffe0ff */
[----:B------:R-:W-:Y:S01]  /*9200*/  UIADD3.X UR7, UPT, UPT, URZ, UR53, URZ, UP0, !UPT ;  /* 0x00000035ff077290 */ /* 0x000fe200087fe4ff */
[----:B------:R-:W-:Y:S09]  /*9210*/  UMOV UR43, UR44 ;  /* 0x0000002c002b7c82 */ /* 0x000ff20008000000 */
[----:B------:R-:W-:Y:S09]  /*9220*/  UIADD3 UR41, UPT, UPT, UR5, UR4, URZ ;  /* 0x0000000405297290 */ /* 0x000ff2000fffe0ff */
[----:B------:R1:W-:Y:S01]  /*9230*/  UTMASTG.3D [UR40], [UR6] ;  /* 0x00000028060073b5 */ /* 0x0003e20008010000 */
[----:B------:R0:W-:Y:S01]  /*9240*/  UTMACMDFLUSH ;  /* 0x00000000000079b7 */ /* 0x0001e20000000000 */
[----:B-1----:R-:W-:Y:S04]  /*9250*/  DEPBAR.LE SB0, 0x1 ;  /* 0x000080400000791a */ /* 0x002fe80000000000 */
.L_x_127:
[----:B------:R-:W-:Y:S05]  /*9260*/  BSYNC.RECONVERGENT B0 ;  /* 0x0000000000007941 */ /* 0x000fea0003800200 */
.L_x_126:
[----:B------:R-:W-:Y:S01]  /*9270*/  BAR.SYNC.DEFER_BLOCKING 0x1, 0x80 ;  /* 0x0042000000007b1d */ /* 0x000fe20000010000 */
[----:B------:R-:W-:Y:S01]  /*9280*/  UIADD3 UR54, UPT, UPT, UR51, 0x1, URZ ;  /* 0x0000000133367890 */ /* 0x000fe2000fffe0ff */
[----:B------:R-:W-:Y:S03]  /*9290*/  ISETP.NE.AND P0, PT, R79, RZ, PT ;  /* 0x000000ff4f00720c */ /* 0x000fe60003f05270 */
[----:B------:R-:W-:Y:S04]  /*92a0*/  UISETP.NE.AND UP0, UPT, UR54, 0x4, UPT ;  /* 0x000000043600788c */ /* 0x000fe8000bf05270 */
[----:B------:R-:W-:Y:S01]  /*92b0*/  USEL UR54, UR54, URZ, UP0 ;  /* 0x000000ff36367287 */ /* 0x000fe20008000000 */
[----:B------:R1:W-:Y:S01]  /*92c0*/  @P6 SYNCS.ARRIVE.TRANS64.RED.A1T0 RZ, [R0+URZ], RZ ;  /* 0x000000ff00ff69a7 */ /* 0x0003e200081004ff */
[----:B------:R-:W-:Y:S01]  /*92d0*/  BSSY B1, `(.L_x_128) ;  /* 0x0000022000017945 */ /* 0x000fe20003800000 */
[----:B------:R-:W4:Y:S01]  /*92e0*/  @P6 SYNCS.PHASECHK.TRANS64.TRYWAIT P1, [R3+URZ+0xb0], R80 ;  /* 0x0000b050030065a7 */ /* 0x000f2200080211ff */
[----:B-1----:R-:W-:Y:S05]  /*92f0*/  IMAD.MOV.U32 R0, RZ, RZ, 0x40 ;  /* 0x00000040ff007424 */ /* 0x002fea00078e00ff */
        /* <DEDUP_REMOVED lines=13> */
[----:B------:R-:W1:Y:S02]  /*93d0*/  SYNCS.PHASECHK.TRANS64.TRYWAIT P0, [R3+URZ+0xb0], R6 ;  /* 0x0000b006030075a7 */ /* 0x000e6400080011ff */
[----:B-1----:R-:W-:Y:S05]  /*93e0*/  @!P0 BRA `(.L_x_132) ;  /* 0x0000003400ac8947 */ /* 0x002fea0003800000 */
.L_x_131:
[----:B------:R-:W-:Y:S05]  /*93f0*/  BSYNC B0 ;  /* 0x0000000000007941 */ /* 0x000fea0003800000 */
.L_x_130:
[----:B------:R-:W-:Y:S01]  /*9400*/  ISETP.NE.AND P0, PT, R112, RZ, PT ;  /* 0x000000ff7000720c */ /* 0x000fe20003f05270 */
[----:B------:R-:W-:Y:S11]  /*9410*/  VIADD R105, R105, 0x1 ;  /* 0x0000000169697836 */ /* 0x000ff60000000000 */
[----:B------:R-:W-:Y:S01]  /*9420*/  @!UPT UIADD3 URZ, UPT, UPT, URZ, URZ, URZ ;  /* 0x000000fffffff290 */ /* 0x000fe2000fffe0ff */
[----:B------:R4:W2:Y:S01]  /*9430*/  @P0 LDS.128 R88, [R4+UR49+0x400] ;  /* 0x0004003104580984 */ /* 0x0008a20008000c00 */
[--C-:B-1----:R-:W-:Y:S01]  /*9440*/  @P0 IMAD.IADD R3, R104, 0x1, R5.reuse ;  /* 0x0000000168030824 */ /* 0x102fe200078e0205 */
[C---:B------:R-:W-:Y:S01]  /*9450*/  @P0 IADD3 R6, PT, PT, R106.reuse, R7, RZ ;  /* 0x000000076a060210 */ /* 0x040fe20007ffe0ff */
[C---:B------:R-:W-:Y:S01]  /*9460*/  @P0 IMAD.IADD R8, R106.reuse, 0x1, R5 ;  /* 0x000000016a080824 */ /* 0x040fe200078e0205 */
[----:B------:R4:W1:Y:S02]  /*9470*/  @P0 LDS.128 R92, [R0+0x400] ;  /* 0x00040000005c0984 */ /* 0x0008640000000c00 */
[----:B------:R-:W-:Y:S02]  /*9480*/  @P0 IADD3 R9, PT, PT, R106, R3, RZ ;  /* 0x000000036a090210 */ /* 0x000fe40007ffe0ff */
[----:B------:R4:W1:Y:S04]  /*9490*/  @P0 LDS.128 R100, [R7+0x400] ;  /* 0x0004000007640984 */ /* 0x0008680000000c00 */
[----:B------:R4:W1:Y:S04]  /*94a0*/  @P0 LDS.128 R108, [R6+0x400] ;  /* 0x00040000066c0984 */ /* 0x0008680000000c00 */
[----:B------:R4:W1:Y:S04]  /*94b0*/  @P0 LDS.128 R116, [R5+0x400] ;  /* 0x0004000005740984 */ /* 0x0008680000000c00 */
[----:B------:R4:W1:Y:S04]  /*94c0*/  @P0 LDS.128 R124, [R8+0x400] ;  /* 0x00040000087c0984 */ /* 0x0008680000000c00 */
[----:B------:R4:W1:Y:S04]  /*94d0*/  @P0 LDS.128 R132, [R3+0x400] ;  /* 0x0004000003840984 */ /* 0x0008680000000c00 */
[----:B------:R4:W1:Y:S02]  /*94e0*/  @P0 LDS.128 R140, [R9+0x400] ;  /* 0x00040000098c0984 */ /* 0x0008640000000c00 */
.L_x_129:
[----:B------:R-:W-:Y:S05]  /*94f0*/  BSYNC B1 ;  /* 0x0000000000017941 */ /* 0x000fea0003800000 */
.L_x_128:
        /* <DEDUP_REMOVED lines=21> */
.L_x_133:
[----:B--2---:R-:W-:Y:S01]  /*9650*/  SHF.L.U32 R80, R88, 0x10, RZ ;  /* 0x0000001058507819 */ /* 0x004fe200000006ff */
[----:B------:R-:W-:Y:S05]  /*9660*/  WARPSYNC.ALL ;  /* 0x0000000000007948 */ /* 0x000fea0003800000 */
[----:B------:R-:W-:Y:S01]  /*9670*/  R2UR UR4, R16 ;  /* 0x00000000100472ca */ /* 0x000fe200000e0000 */
[----:B------:R-:W-:Y:S01]  /*9680*/  BSSY.RECONVERGENT B0, `(.L_x_134) ;  /* 0x0000103000007945 */ /* 0x000fe20003800200 */
[----:B------:R-:W-:Y:S02]  /*9690*/  LOP3.LUT R82, R91, 0xffff0000, RZ, 0xc0, !PT ;  /* 0xffff00005b527812 */ /* 0x000fe400078ec0ff */
[----:B------:R-:W-:Y:S02]  /*96a0*/  ISETP.NE.AND P6, PT, R174, RZ, PT ;  /* 0x000000ffae00720c */ /* 0x000fe40003fc5270 */
[----:B------:R-:W-:Y:S07]  /*96b0*/  ISETP.NE.AND P0, PT, R165, RZ, PT ;  /* 0x000000ffa500720c */ /* 0x000fee0003f05270 */
[----:B------:R-:W2:Y:S02]  /*96c0*/  LDTM.x64 R4, tmem[UR4] ;  /* 0x00000004000479ee */ /* 0x000ea40008340000 */
[----:B--2---:R-:W-:Y:S01]  /*96d0*/  FMUL R0, R76, R4 ;  /* 0x000000044c007220 */ /* 0x004fe20000400000 */
[----:B------:R-:W-:Y:S01]  /*96e0*/  LOP3.LUT R4, R88, 0xffff0000, RZ, 0xc0, !PT ;  /* 0xffff000058047812 */ /* 0x000fe200078ec0ff */
[C---:B------:R-:W-:Y:S01]  /*96f0*/  FMUL R3, R76.reuse, R5 ;  /* 0x000000054c037220 */ /* 0x040fe20000400000 */
[----:B------:R-:W-:Y:S01]  /*9700*/  SHF.L.U32 R5, R89, 0x10, RZ ;  /* 0x0000001059057819 */ /* 0x000fe200000006ff */
[----:B------:R-:W-:Y:S01]  /*9710*/  FFMA R0, R83, R80, R0 ;  /* 0x0000005053007223 */ /* 0x000fe20000000000 */
[----:B------:R-:W-:Y:S01]  /*9720*/  LOP3.LUT R80, R89, 0xffff0000, RZ, 0xc0, !PT ;  /* 0xffff000059507812 */ /* 0x000fe200078ec0ff */
[C---:B------:R-:W-:Y:S01]  /*9730*/  FMUL R6, R76.reuse, R6 ;  /* 0x000000064c067220 */ /* 0x040fe20000400000 */
[C---:B------:R-:W-:Y:S01]  /*9740*/  FFMA R3, R83.reuse, R4, R3 ;  /* 0x0000000453037223 */ /* 0x040fe20000000003 */
[C---:B------:R-:W-:Y:S01]  /*9750*/  FMUL R7, R76.reuse, R7 ;  /* 0x000000074c077220 */ /* 0x040fe20000400000 */
[----:B------:R-:W-:Y:S01]  /*9760*/  FMUL R4, R76, R8 ;  /* 0x000000084c047220 */ /* 0x000fe20000400000 */
[C---:B------:R-:W-:Y:S01]  /*9770*/  LOP3.LUT R8, R90.reuse, 0xffff0000, RZ, 0xc0, !PT ;  /* 0xffff00005a087812 */ /* 0x040fe200078ec0ff */
[C---:B------:R-:W-:Y:S01]  /*9780*/  FFMA R6, R83.reuse, R5, R6 ;  /* 0x0000000553067223 */ /* 0x040fe20000000006 */
[----:B------:R-:W-:Y:S01]  /*9790*/  SHF.L.U32 R5, R90, 0x10, RZ ;  /* 0x000000105a057819 */ /* 0x000fe200000006ff */
[----:B------:R-:W-:Y:S01]  /*97a0*/  FFMA R7, R83, R80, R7 ;  /* 0x0000005053077223 */ /* 0x000fe20000000007 */
[----:B------:R-:W-:Y:S01]  /*97b0*/  F2FP.BF16.F32.PACK_AB R96, R3, R0 ;  /* 0x000000000360723e */ /* 0x000fe200000010ff */
[----:B------:R-:W-:Y:S01]  /*97c0*/  FMUL R0, R76, R9 ;  /* 0x000000094c007220 */ /* 0x000fe20000400000 */
[----:B------:R-:W-:Y:S01]  /*97d0*/  SHF.L.U32 R80, R91, 0x10, RZ ;  /* 0x000000105b507819 */ /* 0x000fe200000006ff */
[----:B------:R-:W-:Y:S01]  /*97e0*/  FFMA R4, R83, R5, R4 ;  /* 0x0000000553047223 */ /* 0x000fe20000000004 */
[----:B------:R-:W-:Y:S01]  /*97f0*/  F2FP.BF16.F32.PACK_AB R97, R7, R6 ;  /* 0x000000060761723e */ /* 0x000fe200000010ff */
[C---:B------:R-:W-:Y:S01]  /*9800*/  FFMA R0, R83.reuse, R8, R0 ;  /* 0x0000000853007223 */ /* 0x040fe20000000000 */
[----:B-1----:R-:W-:Y:S01]  /*9810*/  SHF.L.U32 R8, R92, 0x10, RZ ;  /* 0x000000105c087819 */ /* 0x002fe200000006ff */
[----:B------:R-:W-:Y:S01]  /*9820*/  FMUL R3, R76, R10 ;  /* 0x0000000a4c037220 */ /* 0x000fe20000400000 */
[----:B------:R-:W-:Y:S01]  /*9830*/  LOP3.LUT R10, R92, 0xffff0000, RZ, 0xc0, !PT ;  /* 0xffff00005c0a7812 */ /* 0x000fe200078ec0ff */
[----:B------:R-:W-:Y:S01]  /*9840*/  FMUL R5, R76, R11 ;  /* 0x0000000b4c057220 */ /* 0x000fe20000400000 */
[----:B------:R-:W-:Y:S01]  /*9850*/  F2FP.BF16.F32.PACK_AB R98, R0, R4 ;  /* 0x000000040062723e */ /* 0x000fe200000010ff */
[C---:B------:R-:W-:Y:S01]  /*9860*/  FMUL R6, R76.reuse, R12 ;  /* 0x0000000c4c067220 */ /* 0x040fe20000400000 */
[C---:B------:R-:W-:Y:S01]  /*9870*/  FMUL R7, R76.reuse, R13 ;  /* 0x0000000d4c077220 */ /* 0x040fe20000400000 */
[----:B------:R-:W-:Y:S01]  /*9880*/  FFMA R3, R83, R80, R3 ;  /* 0x0000005053037223 */ /* 0x000fe20000000003 */
[----:B------:R-:W-:Y:S01]  /*9890*/  SHF.L.U32 R80, R93, 0x10, RZ ;  /* 0x000000105d507819 */ /* 0x000fe200000006ff */
[C---:B------:R-:W-:Y:S01]  /*98a0*/  FFMA R5, R83.reuse, R82, R5 ;  /* 0x0000005253057223 */ /* 0x040fe20000000005 */
[C---:B------:R-:W-:Y:S01]  /*98b0*/  FFMA R6, R83.reuse, R8, R6 ;  /* 0x0000000853067223 */ /* 0x040fe20000000006 */
[C---:B------:R-:W-:Y:S01]  /*98c0*/  FMUL R0, R76.reuse, R14 ;  /* 0x0000000e4c007220 */ /* 0x040fe20000400000 */
[----:B------:R-:W-:Y:S01]  /*98d0*/  FFMA R7, R83, R10, R7 ;  /* 0x0000000a53077223 */ /* 0x000fe20000000007 */
[C---:B------:R-:W-:Y:S01]  /*98e0*/  FMUL R14, R76.reuse, R24 ;  /* 0x000000184c0e7220 */ /* 0x040fe20000400000 */
[----:B------:R-:W-:Y:S01]  /*98f0*/  F2FP.BF16.F32.PACK_AB R99, R5, R3 ;  /* 0x000000030563723e */ /* 0x000fe200000010ff */
[C---:B------:R-:W-:Y:S01]  /*9900*/  FMUL R24, R76.reuse, R34 ;  /* 0x000000224c187220 */ /* 0x040fe20000400000 */
[C---:B------:R-:W-:Y:S01]  /*9910*/  FMUL R34, R76.reuse, R44 ;  /* 0x0000002c4c227220 */ /* 0x040fe20000400000 */
[C---:B------:R-:W-:Y:S01]  /*9920*/  FMUL R44, R76.reuse, R54 ;  /* 0x000000364c2c7220 */ /* 0x040fe20000400000 */
[C---:B------:R-:W-:Y:S01]  /*9930*/  FMUL R54, R76.reuse, R64 ;  /* 0x000000404c367220 */ /* 0x040fe20000400000 */
[----:B------:R-:W-:Y:S01]  /*9940*/  F2FP.BF16.F32.PACK_AB R64, R7, R6 ;  /* 0x000000060740723e */ /* 0x000fe200000010ff */
[----:B------:R-:W-:Y:S01]  /*9950*/  STS.128 [R178+UR49+0x8400], R96 ;  /* 0x00840060b2007988 */ /* 0x000fe20008000c31 */
[----:B------:R-:W-:Y:S01]  /*9960*/  LOP3.LUT R6, R93, 0xffff0000, RZ, 0xc0, !PT ;  /* 0xffff00005d067812 */ /* 0x000fe200078ec0ff */
[----:B------:R-:W-:Y:S01]  /*9970*/  FMUL R3, R76, R15 ;  /* 0x0000000f4c037220 */ /* 0x000fe20000400000 */
[----:B------:R-:W-:Y:S01]  /*9980*/  SHF.L.U32 R7, R94, 0x10, RZ ;  /* 0x000000105e077819 */ /* 0x000fe200000006ff */
[C---:B------:R-:W-:Y:S01]  /*9990*/  FMUL R8, R76.reuse, R18 ;  /* 0x000000124c087220 */ /* 0x040fe20000400000 */
[C---:B------:R-:W-:Y:S01]  /*99a0*/  FFMA R0, R83.reuse, R80, R0 ;  /* 0x0000005053007223 */ /* 0x040fe20000000000 */
[C---:B------:R-:W-:Y:S01]  /*99b0*/  FMUL R9, R76.reuse, R19 ;  /* 0x000000134c097220 */ /* 0x040fe20000400000 */
[----:B------:R-:W-:Y:S01]  /*99c0*/  FMUL R18, R76, R28 ;  /* 0x0000001c4c127220 */ /* 0x000fe20000400000 */
[----:B------:R-:W-:Y:S01]  /*99d0*/  FFMA R3, R83, R6, R3 ;  /* 0x0000000653037223 */ /* 0x000fe20000000003 */
[----:B------:R-:W-:Y:S01]  /*99e0*/  LOP3.LUT R6, R100, 0xffff0000, RZ, 0xc0, !PT ;  /* 0xffff000064067812 */ /* 0x000fe200078ec0ff */
[C---:B------:R-:W-:Y:S01]  /*99f0*/  FMUL R10, R76.reuse, R20 ;  /* 0x000000144c0a7220 */ /* 0x040fe20000400000 */
        /* <DEDUP_REMOVED lines=10> */
[----:B------:R-:W-:Y:S01]  /*9aa0*/  FMUL R48, R76, R58 ;  /* 0x0000003a4c307220 */ /* 0x000fe20000400000 */
[----:B------:R-:W-:Y:S01]  /*9ab0*/  LOP3.LUT R58, R94, 0xffff0000, RZ, 0xc0, !PT ;  /* 0xffff00005e3a7812 */ /* 0x000fe200078ec0ff */
[C---:B------:R-:W-:Y:S01]  /*9ac0*/  FMUL R4, R76.reuse, R16 ;  /* 0x000000104c047220 */ /* 0x040fe20000400000 */
[C---:B------:R-:W-:Y:S01]  /*9ad0*/  FMUL R40, R76.reuse, R50 ;  /* 0x000000324c287220 */ /* 0x040fe20000400000 */
[C---:B------:R-:W-:Y:S01]  /*9ae0*/  FMUL R45, R76.reuse, R55 ;  /* 0x000000374c2d7220 */ /* 0x040fe20000400000 */
[C---:B------:R-:W-:Y:S01]  /*9af0*/  FMUL R49, R76.reuse, R59 ;  /* 0x0000003b4c317220 */ /* 0x040fe20000400000 */
[----:B------:R-:W-:Y:S01]  /*9b00*/  SHF.L.U32 R59, R95, 0x10, RZ ;  /* 0x000000105f3b7819 */ /* 0x000fe200000006ff */
[C---:B------:R-:W-:Y:S01]  /*9b10*/  FMUL R55, R76.reuse, R65 ;  /* 0x000000414c377220 */ /* 0x040fe20000400000 */
[----:B------:R-:W-:Y:S01]  /*9b20*/  F2FP.BF16.F32.PACK_AB R65, R3, R0 ;  /* 0x000000000341723e */ /* 0x000fe200000010ff */
[----:B------:R-:W-:Y:S01]  /*9b30*/  FMUL R5, R76, R17 ;  /* 0x000000114c057220 */ /* 0x000fe20000400000 */
[----:B------:R-:W-:Y:S01]  /*9b40*/  SHF.L.U32 R0, R100, 0x10, RZ ;  /* 0x0000001064007819 */ /* 0x000fe200000006ff */
[C---:B------:R-:W-:Y:S01]  /*9b50*/  FMUL R50, R76.reuse, R60 ;  /* 0x0000003c4c327220 */ /* 0x040fe20000400000 */
[----:B------:R-:W-:Y:S01]  /*9b60*/  LOP3.LUT R60, R95, 0xffff0000, RZ, 0xc0, !PT ;  /* 0xffff00005f3c7812 */ /* 0x000fe200078ec0ff */
[----:B------:R-:W-:Y:S01]  /*9b70*/  FFMA R4, R83, R7, R4 ;  /* 0x0000000753047223 */ /* 0x000fe20000000004 */
[----:B------:R-:W-:Y:S01]  /*9b80*/  SHF.L.U32 R3, R101, 0x10, RZ ;  /* 0x0000001065037819 */ /* 0x000fe200000006ff */
[C---:B------:R-:W-:Y:S01]  /*9b90*/  FFMA R5, R83.reuse, R58, R5 ;  /* 0x0000003a53057223 */ /* 0x040fe20000000005 */
[C---:B------:R-:W-:Y:S01]  /*9ba0*/  FFMA R8, R83.reuse, R59, R8 ;  /* 0x0000003b53087223 */ /* 0x040fe20000000008 */
[C---:B------:R-:W-:Y:S01]  /*9bb0*/  FFMA R9, R83.reuse, R60, R9 ;  /* 0x0000003c53097223 */ /* 0x040fe20000000009 */
[----:B------:R-:W-:Y:S01]  /*9bc0*/  FFMA R10, R83, R0, R10 ;  /* 0x00000000530a7223 */ /* 0x000fe2000000000a */
[----:B------:R-:W-:Y:S01]  /*9bd0*/  LOP3.LUT R0, R101, 0xffff0000, RZ, 0xc0, !PT ;  /* 0xffff000065007812 */ /* 0x000fe200078ec0ff */
[C---:B------:R-:W-:Y:S01]  /*9be0*/  FMUL R11, R76.reuse, R21 ;  /* 0x000000154c0b7220 */ /* 0x040fe20000400000 */
[C---:B------:R-:W-:Y:S01]  /*9bf0*/  FMUL R12, R76.reuse, R22 ;  /* 0x000000164c0c7220 */ /* 0x040fe20000400000 */
[C---:B------:R-:W-:Y:S01]  /*9c00*/  FMUL R13, R76.reuse, R23 ;  /* 0x000000174c0d7220 */ /* 0x040fe20000400000 */
[C---:B------:R-:W-:Y:S01]  /*9c10*/  FMUL R16, R76.reuse, R26 ;  /* 0x0000001a4c107220 */ /* 0x040fe20000400000 */
[C---:B------:R-:W-:Y:S01]  /*9c20*/  FMUL R26, R76.reuse, R36 ;  /* 0x000000244c1a7220 */ /* 0x040fe20000400000 */
[----:B------:R-:W-:Y:S01]  /*9c30*/  FFMA R11, R83, R6, R11 ;  /* 0x00000006530b7223 */ /* 0x000fe2000000000b */
[----:B------:R-:W-:Y:S01]  /*9c40*/  LOP3.LUT R6, R111, 0xffff0000, RZ, 0xc0, !PT ;  /* 0xffff00006f067812 */ /* 0x000fe200078ec0ff */
[----:B------:R-:W-:Y:S01]  /*9c50*/  FMUL R36, R76, R46 ;  /* 0x0000002e4c247220 */ /* 0x000fe20000400000 */
[----:B------:R-:W-:Y:S01]  /*9c60*/  FFMA R12, R83, R3, R12 ;  /* 0x00000003530c7223 */ /* 0x000fe2000000000c */
[----:B------:R-:W-:Y:S01]  /*9c70*/  SHF.L.U32 R3, R102, 0x10, RZ ;  /* 0x0000001066037819 */ /* 0x000fe200000006ff */
[C---:B------:R-:W-:Y:S01]  /*9c80*/  FMUL R46, R76.reuse, R56 ;  /* 0x000000384c2e7220 */ /* 0x040fe20000400000 */
[----:B------:R-:W-:Y:S01]  /*9c90*/  FMUL R56, R76, R66 ;  /* 0x000000424c387220 */ /* 0x000fe20000400000 */
[----:B------:R-:W-:Y:S01]  /*9ca0*/  F2FP.BF16.F32.PACK_AB R66, R5, R4 ;  /* 0x000000040542723e */ /* 0x000fe200000010ff */
[C---:B------:R-:W-:Y:S01]  /*9cb0*/  FFMA R13, R83.reuse, R0, R13 ;  /* 0x00000000530d7223 */ /* 0x040fe2000000000d */
[----:B------:R-:W-:Y:S01]  /*9cc0*/  LOP3.LUT R0, R102, 0xffff0000, RZ, 0xc0, !PT ;  /* 0xffff000066007812 */ /* 0x000fe200078ec0ff */
[----:B------:R-:W-:Y:S01]  /*9cd0*/  FFMA R14, R83, R3, R14 ;  /* 0x00000003530e7223 */ /* 0x000fe2000000000e */
[C---:B------:R-:W-:Y:S01]  /*9ce0*/  SHF.L.U32 R5, R103.reuse, 0x10, RZ ;  /* 0x0000001067057819 */ /* 0x040fe200000006ff */
[----:B------:R-:W-:Y:S01]  /*9cf0*/  FMUL R17, R76, R27 ;  /* 0x0000001b4c117220 */ /* 0x000fe20000400000 */
        /* <DEDUP_REMOVED lines=8> */
[----:B------:R-:W-:Y:S01]  /*9d80*/  SHF.L.U32 R5, R111, 0x10, RZ ;  /* 0x000000106f057819 */ /* 0x000fe200000006ff */
[C---:B------:R-:W-:Y:S01]  /*9d90*/  FMUL R37, R76.reuse, R47 ;  /* 0x0000002f4c257220 */ /* 0x040fe20000400000 */
[C---:B------:R-:W-:Y:S01]  /*9da0*/  FMUL R47, R76.reuse, R57 ;  /* 0x000000394c2f7220 */ /* 0x040fe20000400000 */
[----:B------:R-:W-:Y:S01]  /*9db0*/  FMUL R57, R76, R67 ;  /* 0x000000434c397220 */ /* 0x000fe20000400000 */
[----:B------:R-:W-:Y:S01]  /*9dc0*/  F2FP.BF16.F32.PACK_AB R67, R9, R8 ;  /* 0x000000080943723e */ /* 0x000fe200000010ff */
[----:B------:R-:W-:Y:S01]  /*9dd0*/  FFMA R18, R83, R0, R18 ;  /* 0x0000000053127223 */ /* 0x000fe20000000012 */
[----:B------:R-:W-:Y:S01]  /*9de0*/  LOP3.LUT R0, R109, 0xffff0000, RZ, 0xc0, !PT ;  /* 0xffff00006d007812 */ /* 0x000fe200078ec0ff */
[C---:B------:R-:W-:Y:S01]  /*9df0*/  FFMA R19, R83.reuse, R4, R19 ;  /* 0x0000000453137223 */ /* 0x040fe20000000013 */
[C---:B------:R-:W-:Y:S01]  /*9e00*/  LOP3.LUT R4, R110.reuse, 0xffff0000, RZ, 0xc0, !PT ;  /* 0xffff00006e047812 */ /* 0x040fe200078ec0ff */
[----:B------:R-:W-:Y:S01]  /*9e10*/  FFMA R20, R83, R3, R20 ;  /* 0x0000000353147223 */ /* 0x000fe20000000014 */
[----:B------:R-:W-:Y:S01]  /*9e20*/  SHF.L.U32 R3, R110, 0x10, RZ ;  /* 0x000000106e037819 */ /* 0x000fe200000006ff */
[C---:B------:R-:W-:Y:S01]  /*9e30*/  FMUL R21, R76.reuse, R31 ;  /* 0x0000001f4c157220 */ /* 0x040fe20000400000 */
[----:B------:R-:W-:Y:S01]  /*9e40*/  F2FP.BF16.F32.PACK_AB R8, R11, R10 ;  /* 0x0000000a0b08723e */ /* 0x000fe200000010ff */
[C---:B------:R-:W-:Y:S01]  /*9e50*/  FMUL R22, R76.reuse, R32 ;  /* 0x000000204c167220 */ /* 0x040fe20000400000 */
[----:B------:R-:W-:Y:S01]  /*9e60*/  F2FP.BF16.F32.PACK_AB R9, R13, R12 ;  /* 0x0000000c0d09723e */ /* 0x000fe200000010ff */
[----:B------:R-:W-:Y:S01]  /*9e70*/  STS.128 [R177+0x8400], R64 ;  /* 0x00840040b1007388 */ /* 0x000fe20000000c00 */
[----:B------:R-:W-:Y:S01]  /*9e80*/  F2FP.BF16.F32.PACK_AB R10, R15, R14 ;  /* 0x0000000e0f0a723e */ /* 0x000fe200000010ff */
[----:B------:R-:W-:Y:S01]  /*9e90*/  FMUL R23, R76, R33 ;  /* 0x000000214c177220 */ /* 0x000fe20000400000 */
[----:B------:R-:W-:Y:S01]  /*9ea0*/  F2FP.BF16.F32.PACK_AB R11, R17, R16 ;  /* 0x00000010110b723e */ /* 0x000fe200000010ff */
[----:B------:R-:W-:Y:S01]  /*9eb0*/  FFMA R21, R83, R0, R21 ;  /* 0x0000000053157223 */ /* 0x000fe20000000015 */
[----:B------:R-:W-:Y:S01]  /*9ec0*/  F2FP.BF16.F32.PACK_AB R12, R19, R18 ;  /* 0x00000012130c723e */ /* 0x000fe200000010ff */
[C---:B------:R-:W-:Y:S01]  /*9ed0*/  FFMA R22, R83.reuse, R3, R22 ;  /* 0x0000000353167223 */ /* 0x040fe20000000016 */
[C---:B------:R-:W-:Y:S01]  /*9ee0*/  SHF.L.U32 R0, R116.reuse, 0x10, RZ ;  /* 0x0000001074007819 */ /* 0x040fe200000006ff */
[----:B------:R-:W-:Y:S01]  /*9ef0*/  FFMA R23, R83, R4, R23 ;  /* 0x0000000453177223 */ /* 0x000fe20000000017 */
[----:B------:R-:W-:Y:S01]  /*9f00*/  F2FP.BF16.F32.PACK_AB R13, R21, R20 ;  /* 0x00000014150d723e */ /* 0x000fe200000010ff */
[C---:B------:R-:W-:Y:S01]  /*9f10*/  FFMA R24, R83.reuse, R5, R24 ;  /* 0x0000000553187223 */ /* 0x040fe20000000018 */
[----:B------:R-:W-:Y:S01]  /*9f20*/  LOP3.LUT R4, R116, 0xffff0000, RZ, 0xc0, !PT ;  /* 0xffff000074047812 */ /* 0x000fe200078ec0ff */
[----:B------:R-:W-:Y:S01]  /*9f30*/  FFMA R25, R83, R6, R25 ;  /* 0x0000000653197223 */ /* 0x000fe20000000019 */
[----:B------:R-:W-:Y:S01]  /*9f40*/  F2FP.BF16.F32.PACK_AB R14, R23, R22 ;  /* 0x00000016170e723e */ /* 0x000fe200000010ff */
[----:B------:R1:W-:Y:S01]  /*9f50*/  STS.128 [R176+0x8400], R8 ;  /* 0x00840008b0007388 */ /* 0x0003e20000000c00 */
[----:B------:R-:W-:Y:S01]  /*9f60*/  SHF.L.U32 R3, R117, 0x10, RZ ;  /* 0x0000001075037819 */ /* 0x000fe200000006ff */
[----:B------:R-:W-:Y:S01]  /*9f70*/  FFMA R26, R83, R0, R26 ;  /* 0x00000000531a7223 */ /* 0x000fe2000000001a */
[----:B------:R-:W-:Y:S01]  /*9f80*/  F2FP.BF16.F32.PACK_AB R15, R25, R24 ;  /* 0x00000018190f723e */ /* 0x000fe200000010ff */
[----:B------:R-:W-:Y:S01]  /*9f90*/  FFMA R27, R83, R4, R27 ;  /* 0x00000004531b7223 */ /* 0x000fe2000000001b */
[----:B------:R-:W-:Y:S01]  /*9fa0*/  LOP3.LUT R0, R117, 0xffff0000, RZ, 0xc0, !PT ;  /* 0xffff000075007812 */ /* 0x000fe200078ec0ff */
[C---:B------:R-:W-:Y:S01]  /*9fb0*/  FFMA R28, R83.reuse, R3, R28 ;  /* 0x00000003531c7223 */ /* 0x040fe2000000001c */
[C---:B------:R-:W-:Y:S01]  /*9fc0*/  SHF.L.U32 R3, R118.reuse, 0x10, RZ ;  /* 0x0000001076037819 */ /* 0x040fe200000006ff */
[----:B------:R2:W-:Y:S01]  /*9fd0*/  STS.128 [R175+0x8400], R12 ;  /* 0x0084000caf007388 */ /* 0x0005e20000000c00 */
[----:B------:R-:W-:Y:S01]  /*9fe0*/  LOP3.LUT R4, R118, 0xffff0000, RZ, 0xc0, !PT ;  /* 0xffff000076047812 */ /* 0x000fe200078ec0ff */
[----:B------:R-:W-:Y:S01]  /*9ff0*/  FFMA R29, R83, R0, R29 ;  /* 0x00000000531d7223 */ /* 0x000fe2000000001d */
[C---:B------:R-:W-:Y:S01]  /*a000*/  SHF.L.U32 R5, R119.reuse, 0x10, RZ ;  /* 0x0000001077057819 */ /* 0x040fe200000006ff */
[C---:B------:R-:W-:Y:S01]  /*a010*/  FMUL R31, R76.reuse, R41 ;  /* 0x000000294c1f7220 */ /* 0x040fe20000400000 */
[----:B------:R-:W-:Y:S01]  /*a020*/  LOP3.LUT R6, R119, 0xffff0000, RZ, 0xc0, !PT ;  /* 0xffff000077067812 */ /* 0x000fe200078ec0ff */
[----:B------:R-:W-:Y:S01]  /*a030*/  FMUL R32, R76, R42 ;  /* 0x0000002a4c207220 */ /* 0x000fe20000400000 */
[----:B------:R-:W-:Y:S01]  /*a040*/  SHF.L.U32 R0, R124, 0x10, RZ ;  /* 0x000000107c007819 */ /* 0x000fe200000006ff */
[----:B------:R-:W-:Y:S01]  /*a050*/  FMUL R33, R76, R43 ;  /* 0x0000002b4c217220 */ /* 0x000fe20000400000 */
[----:B------:R-:W-:Y:S01]  /*a060*/  @P6 SHF.L.U32 R16, R162, 0x1f, RZ ;  /* 0x0000001fa2106819 */ /* 0x000fe200000006ff */
[----:B------:R-:W-:Y:S01]  /*a070*/  FFMA R30, R83, R3, R30 ;  /* 0x00000003531e7223 */ /* 0x000fe2000000001e */
[----:B------:R-:W-:Y:S01]  /*a080*/  SHF.L.U32 R3, R125, 0x10, RZ ;  /* 0x000000107d037819 */ /* 0x000fe200000006ff */
[C---:B------:R-:W-:Y:S01]  /*a090*/  FFMA R31, R83.reuse, R4, R31 ;  /* 0x00000004531f7223 */ /* 0x040fe2000000001f */
[----:B------:R-:W-:Y:S01]  /*a0a0*/  LOP3.LUT R4, R124, 0xffff0000, RZ, 0xc0, !PT ;  /* 0xffff00007c047812 */ /* 0x000fe200078ec0ff */
[----:B------:R-:W-:Y:S01]  /*a0b0*/  FFMA R32, R83, R5, R32 ;  /* 0x0000000553207223 */ /* 0x000fe20000000020 */
[----:B------:R-:W-:Y:S01]  /*a0c0*/  SHF.L.U32 R5, R127, 0x10, RZ ;  /* 0x000000107f057819 */ /* 0x000fe200000006ff */
[----:B------:R-:W-:Y:S01]  /*a0d0*/  FFMA R33, R83, R6, R33 ;  /* 0x0000000653217223 */ /* 0x000fe20000000021 */
[----:B------:R-:W-:Y:S01]  /*a0e0*/  LOP3.LUT R6, R143, 0xffff0000, RZ, 0xc0, !PT ;  /* 0xffff00008f067812 */ /* 0x000fe200078ec0ff */
[----:B------:R-:W-:Y:S01]  /*a0f0*/  FFMA R34, R83, R0, R34 ;  /* 0x0000000053227223 */ /* 0x000fe20000000022 */
[----:B------:R-:W-:Y:S01]  /*a100*/  LOP3.LUT R0, R125, 0xffff0000, RZ, 0xc0, !PT ;  /* 0xffff00007d007812 */ /* 0x000fe200078ec0ff */
[C---:B------:R-:W-:Y:S01]  /*a110*/  FFMA R35, R83.reuse, R4, R35 ;  /* 0x0000000453237223 */ /* 0x040fe20000000023 */
[----:B------:R-:W-:Y:S01]  /*a120*/  LOP3.LUT R4, R132, 0xffff0000, RZ, 0xc0, !PT ;  /* 0xffff000084047812 */ /* 0x000fe200078ec0ff */
[C---:B------:R-:W-:Y:S01]  /*a130*/  FFMA R36, R83.reuse, R3, R36 ;  /* 0x0000000353247223 */ /* 0x040fe20000000024 */
[C---:B------:R-:W-:Y:S01]  /*a140*/  SHF.L.U32 R3, R126.reuse, 0x10, RZ ;  /* 0x000000107e037819 */ /* 0x040fe200000006ff */
[----:B------:R-:W-:Y:S01]  /*a150*/  FFMA R37, R83, R0, R37 ;  /* 0x0000000053257223 */ /* 0x000fe20000000025 */
[----:B------:R-:W-:Y:S01]  /*a160*/  LOP3.LUT R0, R126, 0xffff0000, RZ, 0xc0, !PT ;  /* 0xffff00007e007812 */ /* 0x000fe200078ec0ff */
[----:B------:R-:W-:Y:S01]  /*a170*/  FMUL R41, R76, R51 ;  /* 0x000000334c297220 */ /* 0x000fe20000400000 */
[----:B-1----:R-:W-:Y:S01]  /*a180*/  F2FP.BF16.F32.PACK_AB R8, R35, R34 ;  /* 0x000000222308723e */ /* 0x002fe200000010ff */
[C---:B------:R-:W-:Y:S01]  /*a190*/  FFMA R38, R83.reuse, R3, R38 ;  /* 0x0000000353267223 */ /* 0x040fe20000000026 */
[----:B------:R-:W-:Y:S01]  /*a1a0*/  SHF.L.U32 R3, R132, 0x10, RZ ;  /* 0x0000001084037819 */ /* 0x000fe200000006ff */
[----:B------:R-:W-:Y:S01]  /*a1b0*/  FFMA R39, R83, R0, R39 ;  /* 0x0000000053277223 */ /* 0x000fe20000000027 */
[----:B--2---:R-:W-:Y:S01]  /*a1c0*/  F2FP.BF16.F32.PACK_AB R12, R27, R26 ;  /* 0x0000001a1b0c723e */ /* 0x004fe200000010ff */
[----:B------:R-:W-:Y:S01]  /*a1d0*/  FFMA R40, R83, R5, R40 ;  /* 0x0000000553287223 */ /* 0x000fe20000000028 */
[----:B------:R-:W-:Y:S01]  /*a1e0*/  F2FP.BF16.F32.PACK_AB R13, R29, R28 ;  /* 0x0000001c1d0d723e */ /* 0x000fe200000010ff */
[C---:B------:R-:W-:Y:S01]  /*a1f0*/  FMUL R42, R76.reuse, R52 ;  /* 0x000000344c2a7220 */ /* 0x040fe20000400000 */
[----:B------:R-:W-:Y:S01]  /*a200*/  F2FP.BF16.F32.PACK_AB R14, R31, R30 ;  /* 0x0000001e1f0e723e */ /* 0x000fe200000010ff */
[C---:B------:R-:W-:Y:S01]  /*a210*/  FMUL R43, R76.reuse, R53 ;  /* 0x000000354c2b7220 */ /* 0x040fe20000400000 */
[----:B------:R-:W-:Y:S01]  /*a220*/  F2FP.BF16.F32.PACK_AB R15, R33, R32 ;  /* 0x00000020210f723e */ /* 0x000fe200000010ff */
[C---:B------:R-:W-:Y:S01]  /*a230*/  FMUL R51, R76.reuse, R61 ;  /* 0x0000003d4c337220 */ /* 0x040fe20000400000 */
[----:B------:R-:W-:Y:S01]  /*a240*/  LOP3.LUT R0, R127, 0xffff0000, RZ, 0xc0, !PT ;  /* 0xffff00007f007812 */ /* 0x000fe200078ec0ff */
[----:B------:R-:W-:Y:S01]  /*a250*/  FMUL R52, R76, R62 ;  /* 0x0000003e4c347220 */ /* 0x000fe20000400000 */
[----:B------:R-:W-:Y:S01]  /*a260*/  SHF.L.U32 R5, R133, 0x10, RZ ;  /* 0x0000001085057819 */ /* 0x000fe200000006ff */
[----:B------:R1:W-:Y:S01]  /*a270*/  STS.128 [R173+0x8400], R12 ;  /* 0x0084000cad007388 */ /* 0x0003e20000000c00 */
[----:B------:R-:W-:Y:S01]  /*a280*/  F2FP.BF16.F32.PACK_AB R9, R37, R36 ;  /* 0x000000242509723e */ /* 0x000fe200000010ff */
[----:B------:R-:W-:Y:S01]  /*a290*/  FFMA R41, R83, R0, R41 ;  /* 0x0000000053297223 */ /* 0x000fe20000000029 */
[----:B------:R-:W-:Y:S01]  /*a2a0*/  LOP3.LUT R0, R133, 0xffff0000, RZ, 0xc0, !PT ;  /* 0xffff000085007812 */ /* 0x000fe200078ec0ff */
[C---:B------:R-:W-:Y:S01]  /*a2b0*/  FFMA R42, R83.reuse, R3, R42 ;  /* 0x00000003532a7223 */ /* 0x040fe2000000002a */
[C---:B------:R-:W-:Y:S01]  /*a2c0*/  SHF.L.U32 R3, R134.reuse, 0x10, RZ ;  /* 0x0000001086037819 */ /* 0x040fe200000006ff */
[----:B------:R-:W-:Y:S01]  /*a2d0*/  FFMA R43, R83, R4, R43 ;  /* 0x00000004532b7223 */ /* 0x000fe2000000002b */
[----:B------:R-:W-:Y:S01]  /*a2e0*/  LOP3.LUT R4, R135, 0xffff0000, RZ, 0xc0, !PT ;  /* 0xffff000087047812 */ /* 0x000fe200078ec0ff */
[----:B------:R-:W-:Y:S01]  /*a2f0*/  FFMA R44, R83, R5, R44 ;  /* 0x00000005532c7223 */ /* 0x000fe2000000002c */
[----:B------:R-:W-:Y:S01]  /*a300*/  SHF.L.U32 R5, R135, 0x10, RZ ;  /* 0x0000001087057819 */ /* 0x000fe200000006ff */
[C---:B------:R-:W-:Y:S01]  /*a310*/  FFMA R45, R83.reuse, R0, R45 ;  /* 0x00000000532d7223 */ /* 0x040fe2000000002d */
[----:B------:R-:W-:Y:S01]  /*a320*/  LOP3.LUT R0, R134, 0xffff0000, RZ, 0xc0, !PT ;  /* 0xffff000086007812 */ /* 0x000fe200078ec0ff */
[----:B------:R-:W-:Y:S01]  /*a330*/  FFMA R46, R83, R3, R46 ;  /* 0x00000003532e7223 */ /* 0x000fe2000000002e */
[----:B------:R-:W-:Y:S01]  /*a340*/  SHF.L.U32 R3, R141, 0x10, RZ ;  /* 0x000000108d037819 */ /* 0x000fe200000006ff */
[----:B------:R-:W-:Y:S01]  /*a350*/  FMUL R53, R76, R63 ;  /* 0x0000003f4c357220 */ /* 0x000fe20000400000 */
        /* <DEDUP_REMOVED lines=8> */
[----:B------:R-:W-:Y:S01]  /*a3e0*/  LOP3.LUT R0, R141, 0xffff0000, RZ, 0xc0, !PT ;  /* 0xffff00008d007812 */ /* 0x000fe200078ec0ff */
[----:B------:R2:W-:Y:S01]  /*a3f0*/  STS.128 [R172+0x8400], R8 ;  /* 0x00840008ac007388 */ /* 0x0005e20000000c00 */
[----:B------:R-:W-:Y:S01]  /*a400*/  SHF.L.U32 R5, R143, 0x10, RZ ;  /* 0x000000108f057819 */ /* 0x000fe200000006ff */
[C---:B------:R-:W-:Y:S01]  /*a410*/  FFMA R51, R83.reuse, R4, R51 ;  /* 0x0000000453337223 */ /* 0x040fe20000000033 */
[C---:B------:R-:W-:Y:S01]  /*a420*/  LOP3.LUT R4, R142.reuse, 0xffff0000, RZ, 0xc0, !PT ;  /* 0xffff00008e047812 */ /* 0x040fe200078ec0ff */
[C---:B------:R-:W-:Y:S01]  /*a430*/  FFMA R52, R83.reuse, R3, R52 ;  /* 0x0000000353347223 */ /* 0x040fe20000000034 */
[----:B------:R-:W-:Y:S01]  /*a440*/  SHF.L.U32 R3, R142, 0x10, RZ ;  /* 0x000000108e037819 */ /* 0x000fe200000006ff */
[----:B------:R-:W-:Y:S01]  /*a450*/  FFMA R53, R83, R0, R53 ;  /* 0x0000000053357223 */ /* 0x000fe20000000035 */
[----:B-1----:R-:W-:Y:S02]  /*a460*/  F2FP.BF16.F32.PACK_AB R12, R43, R42 ;  /* 0x0000002a2b0c723e */ /* 0x002fe400000010ff */
[----:B------:R-:W-:Y:S01]  /*a470*/  F2FP.BF16.F32.PACK_AB R13, R45, R44 ;  /* 0x0000002c2d0d723e */ /* 0x000fe200000010ff */
[----:B------:R-:W-:Y:S01]  /*a480*/  FFMA R54, R83, R3, R54 ;  /* 0x0000000353367223 */ /* 0x000fe20000000036 */
[----:B------:R-:W-:Y:S01]  /*a490*/  F2FP.BF16.F32.PACK_AB R14, R47, R46 ;  /* 0x0000002e2f0e723e */ /* 0x000fe200000010ff */
[----:B------:R-:W-:Y:S01]  /*a4a0*/  FFMA R55, R83, R4, R55 ;  /* 0x0000000453377223 */ /* 0x000fe20000000037 */
[----:B------:R-:W-:Y:S01]  /*a4b0*/  F2FP.BF16.F32.PACK_AB R15, R49, R48 ;  /* 0x00000030310f723e */ /* 0x000fe200000010ff */
[C---:B------:R-:W-:Y:S01]  /*a4c0*/  FFMA R56, R83.reuse, R5, R56 ;  /* 0x0000000553387223 */ /* 0x040fe20000000038 */
[----:B------:R-:W-:Y:S01]  /*a4d0*/  FFMA R57, R83, R6, R57 ;  /* 0x0000000653397223 */ /* 0x000fe20000000039 */
[----:B------:R-:W-:Y:S02]  /*a4e0*/  F2FP.BF16.F32.PACK_AB R4, R51, R50 ;  /* 0x000000323304723e */ /* 0x000fe400000010ff */
[----:B------:R2:W-:Y:S01]  /*a4f0*/  STS.128 [R171+0x8400], R12 ;  /* 0x0084000cab007388 */ /* 0x0005e20000000c00 */
[----:B------:R-:W-:Y:S02]  /*a500*/  F2FP.BF16.F32.PACK_AB R5, R53, R52 ;  /* 0x000000343505723e */ /* 0x000fe400000010ff */
[----:B------:R-:W-:Y:S02]  /*a510*/  F2FP.BF16.F32.PACK_AB R6, R55, R54 ;  /* 0x000000363706723e */ /* 0x000fe400000010ff */
[----:B------:R-:W-:Y:S02]  /*a520*/  F2FP.BF16.F32.PACK_AB R7, R57, R56 ;  /* 0x000000383907723e */ /* 0x000fe400000010ff */
[----:B------:R-:W-:Y:S02]  /*a530*/  MOV R0, UR54 ;  /* 0x0000003600007c02 */ /* 0x000fe40008000f00 */
[----:B------:R-:W-:Y:S01]  /*a540*/  LEA R3, R105, UR49, 0x3 ;  /* 0x0000003169037c11 */ /* 0x000fe2000f8e18ff */
[----:B------:R2:W-:Y:S01]  /*a550*/  STS.128 [R170+0x8400], R4 ;  /* 0x00840004aa007388 */ /* 0x0005e20000000c00 */
[----:B------:R-:W-:Y:S04]  /*a560*/  @P6 LEA R0, R0, UR49, 0x3 ;  /* 0x0000003100006c11 */ /* 0x000fe8000f8e18ff */
[----:B------:R-:W-:Y:S01]  /*a570*/  @P6 IADD3 R0, PT, PT, R0, 0xd0, RZ ;  /* 0x000000d000006810 */ /* 0x000fe20007ffe0ff */
[----:B------:R-:W-:Y:S01]  /*a580*/  @!PT LDS RZ, [RZ] ;  /* 0x00000000fffff984 */ /* 0x000fe20000000800 */
[----:B------:R-:W-:Y:S01]  /*a590*/  @!PT LDS RZ, [RZ] ;  /* 0x00000000fffff984 */ /* 0x000fe20000000800 */
[----:B------:R-:W-:Y:S01]  /*a5a0*/  @!PT LDS RZ, [RZ] ;  /* 0x00000000fffff984 */ /* 0x000fe20000000800 */
[----:B------:R-:W-:Y:S01]  /*a5b0*/  @!PT LDS RZ, [RZ] ;  /* 0x00000000fffff984 */ /* 0x000fe20000000800 */
[----:B------:R1:W-:Y:S06]  /*a5c0*/  MEMBAR.ALL.CTA ;  /* 0x0000000000007992 */ /* 0x0003ec0000008000 */
[----:B-1----:R-:W1:Y:S01]  /*a5d0*/  FENCE.VIEW.ASYNC.S ;  /* 0x00000000000073c6 */ /* 0x002e620000000000 */
[----:B------:R-:W-:Y:S01]  /*a5e0*/  @P6 PRMT R0, R179, 0x654, R0 ;  /* 0x00000654b3006816 */ /* 0x000fe20000000000 */
[----:B-1----:R-:W-:Y:S06]  /*a5f0*/  BAR.SYNC.DEFER_BLOCKING 0x1, 0x80 ;  /* 0x0042000000007b1d */ /* 0x002fec0000010000 */
        /* <DEDUP_REMOVED lines=11> */
.L_x_135:
[----:B------:R-:W-:Y:S05]  /*a6b0*/  BSYNC.RECONVERGENT B0 ;  /* 0x0000000000007941 */ /* 0x000fea0003800200 */
.L_x_134:
[----:B------:R-:W-:Y:S01]  /*a6c0*/  BAR.SYNC.DEFER_BLOCKING 0x1, 0x80 ;  /* 0x0042000000007b1d */ /* 0x000fe20000010000 */
[----:B------:R-:W-:Y:S01]  /*a6d0*/  UIADD3 UR51, UPT, UPT, UR54, 0x1, URZ ;  /* 0x0000000136337890 */ /* 0x000fe2000fffe0ff */
[----:B------:R-:W-:Y:S03]  /*a6e0*/  ISETP.NE.AND P0, PT, R79, RZ, PT ;  /* 0x000000ff4f00720c */ /* 0x000fe60003f05270 */
[----:B------:R-:W-:Y:S01]  /*a6f0*/  UISETP.NE.AND UP0, UPT, UR51, 0x4, UPT ;  /* 0x000000043300788c */ /* 0x000fe2000bf05270 */
[----:B------:R-:W-:Y:S03]  /*a700*/  SEL R81, RZ, 0xc0, !P0 ;  /* 0x000000c0ff517807 */ /* 0x000fe60004000000 */
[----:B------:R-:W-:Y:S01]  /*a710*/  USEL UR51, UR51, URZ, UP0 ;  /* 0x000000ff33337287 */ /* 0x000fe20008000000 */
[----:B------:R1:W-:Y:S01]  /*a720*/  @P6 SYNCS.ARRIVE.TRANS64.RED.A1T0 RZ, [R0+URZ], RZ ;  /* 0x000000ff00ff69a7 */ /* 0x0003e200081004ff */
[----:B------:R-:W-:Y:S01]  /*a730*/  BSSY B1, `(.L_x_136) ;  /* 0x000001f000017945 */ /* 0x000fe20003800000 */
[----:B------:R-:W4:Y:S02]  /*a740*/  @P6 SYNCS.PHASECHK.TRANS64.TRYWAIT P1, [R3+URZ+0xb0], R16 ;  /* 0x0000b010030065a7 */ /* 0x000f2400080211ff */
[----:B----4-:R-:W-:Y:S01]  /*a750*/  @P6 SEL R107, RZ, 0x1, !P1 ;  /* 0x00000001ff6b6807 */ /* 0x010fe20004800000 */
[----:B-1----:R-:W-:Y:S06]  /*a760*/  @!P6 BRA `(.L_x_137) ;  /* 0x00000000006ce947 */ /* 0x002fec0003800000 */
[----:B------:R-:W-:Y:S01]  /*a770*/  ISETP.NE.AND P2, PT, R112, RZ, PT ;  /* 0x000000ff7000720c */ /* 0x000fe20003f45270 */
[----:B------:R-:W-:Y:S01]  /*a780*/  BSSY B0, `(.L_x_138) ;  /* 0x000000b000007945 */ /* 0x000fe20003800000 */
[----:B------:R-:W-:Y:S11]  /*a790*/  ISETP.NE.AND P0, PT, R107, RZ, PT ;  /* 0x000000ff6b00720c */ /* 0x000ff60003f05270 */
[----:B------:R-:W-:Y:S05]  /*a7a0*/  @P2 IMAD R105, R105, 0x4000, R178 ;  /* 0x0000400069692824 */ /* 0x000fea00078e02b2 */
[----:B--2---:R-:W-:Y:S04]  /*a7b0*/  @P2 IADD3 R9, PT, PT, R105, UR49, RZ ;  /* 0x0000003169092c10 */ /* 0x004fe8000fffe0ff */
[----:B------:R-:W-:Y:S01]  /*a7c0*/  @P2 IADD3 R7, PT, PT, R104, R9, RZ ;  /* 0x0000000968072210 */ /* 0x000fe20007ffe0ff */
[--C-:B------:R-:W-:Y:S02]  /*a7d0*/  @P2 IMAD.IADD R5, R86, 0x1, R9.reuse ;  /* 0x0000000156052824 */ /* 0x100fe400078e0209 */
[----:B------:R-:W-:Y:S01]  /*a7e0*/  @P2 IMAD.IADD R4, R106, 0x1, R9 ;  /* 0x000000016a042824 */ /* 0x000fe200078e0209 */
[----:B------:R-:W-:Y:S06]  /*a7f0*/  @P0 BRA `(.L_x_139) ;  /* 0x00000000000c0947 */ /* 0x000fec0003800000 */
[----:B------:R-:W-:Y:S04]  /*a800*/  SHF.L.U32 R0, R162, 0x1f, RZ ;  /* 0x0000001fa2007819 */ /* 0x000fe800000006ff */
[----:B------:R-:W1:Y:S02]  /*a810*/  SYNCS.PHASECHK.TRANS64.TRYWAIT P0, [R3+URZ+0xb0], R0 ;  /* 0x0000b000030075a7 */ /* 0x000e6400080011ff */
[----:B-1----:R-:W-:Y:S05]  /*a820*/  @!P0 BRA `(.L_x_140) ;  /* 0x0000002000b08947 */ /* 0x002fea0003800000 */
.L_x_139:
[----:B------:R-:W-:Y:S05]  /*a830*/  BSYNC B0 ;  /* 0x0000000000007941 */ /* 0x000fea0003800000 */
.L_x_138:
[----:B------:R-:W-:Y:S11]  /*a840*/  ISETP.NE.AND P0, PT, R112, RZ, PT ;  /* 0x000000ff7000720c */ /* 0x000ff60003f05270 */
[----:B------:R-:W-:Y:S02]  /*a850*/  @!UPT UIADD3 URZ, UPT, UPT, URZ, URZ, URZ ;  /* 0x000000fffffff290 */ /* 0x000fe4000fffe0ff */
[----:B------:R4:W2:Y:S01]  /*a860*/  @P0 LDS.128 R88, [R105+UR49+0x400] ;  /* 0x0004003169580984 */ /* 0x0008a20008000c00 */
[----:B-1----:R-:W-:Y:S01]  /*a870*/  @P0 IMAD.IADD R3, R104, 0x1, R5 ;  /* 0x0000000168030824 */ /* 0x002fe200078e0205 */
        /* <DEDUP_REMOVED lines=10> */
.L_x_137:
[----:B------:R-:W-:Y:S05]  /*a920*/  BSYNC B1 ;  /* 0x0000000000017941 */ /* 0x000fea0003800000 */
.L_x_136:
[----:B------:R-:W-:Y:S01]  /*a930*/  IMAD.IADD R16, R78, 0x1, R81 ;  /* 0x000000014e107824 */ /* 0x000fe200078e0251 */
[----:B------:R-:W-:Y:S04]  /*a940*/  BSSY.RECONVERGENT B6, `(.L_x_141) ;  /* 0x0000015000067945 */ /* 0x000fe80003800200 */
[----:B----4-:R-:W-:Y:S04]  /*a950*/  SHF.R.U32.HI R3, RZ, 0x15, R16 ;  /* 0x00000015ff037819 */ /* 0x010fe80000011610 */
[----:B------:R-:W-:Y:S11]  /*a960*/  LOP3.LUT P0, RZ, R3, 0x3, R158, 0x48, !PT ;  /* 0x0000000303ff7812 */ /* 0x000ff6000780489e */
[----:B------:R-:W-:Y:S02]  /*a970*/  @!UPT UIADD3 URZ, UPT, UPT, URZ, URZ, URZ ;  /* 0x000000fffffff290 */ /* 0x000fe4000fffe0ff */
[----:B------:R-:W-:Y:S05]  /*a980*/  @!P0 BRA `(.L_x_142) ;  /* 0x0000000000408947 */ /* 0x000fea0003800000 */
[----:B------:R-:W4:Y:S01]  /*a990*/  LDCU.64 UR8, c[0x4][0x70] ;  /* 0x01000e00ff0877ac */ /* 0x000f220008000a00 */
[----:B--2---:R-:W-:Y:S01]  /*a9a0*/  MOV R15, 0x0 ;  /* 0x00000000000f7802 */ /* 0x004fe20000000f00 */
[----:B------:R-:W-:Y:S02]  /*a9b0*/  HFMA2 R12, -RZ, RZ, 0, 5.9604644775390625e-08 ;  /* 0x00000001ff0c7431 */ /* 0x000fe400000001ff */
[----:B------:R-:W-:Y:S02]  /*a9c0*/  IMAD.MOV.U32 R8, RZ, RZ, 0x192 ;  /* 0x00000192ff087424 */ /* 0x000fe400078e00ff */
[----:B------:R-:W-:Y:S01]  /*a9d0*/  IMAD.MOV.U32 R13, RZ, RZ, RZ ;  /* 0x000000ffff0d7224 */ /* 0x000fe200078e00ff */
[----:B------:R-:W2:Y:S01]  /*a9e0*/  LDCU.64 UR6, c[0x4][0x78] ;  /* 0x01000f00ff0677ac */ /* 0x000ea20008000a00 */
[----:B------:R-:W1:Y:S01]  /*a9f0*/  LDC.64 R14, c[0x4][R15] ;  /* 0x010000000f0e7b82 */ /* 0x000e620000000a00 */
[----:B------:R-:W5:Y:S01]  /*aa00*/  LDCU.64 UR4, c[0x4][0x10] ;  /* 0x01000200ff0477ac */ /* 0x000f620008000a00 */
[----:B----4-:R-:W-:Y:S01]  /*aa10*/  MOV R5, UR9 ;  /* 0x0000000900057c02 */ /* 0x010fe20008000f00 */
[----:B------:R-:W-:Y:S01]  /*aa20*/  IMAD.U32 R4, RZ, RZ, UR8 ;  /* 0x00000008ff047e24 */ /* 0x000fe2000f8e00ff */
[----:B--2---:R-:W-:Y:S01]  /*aa30*/  MOV R7, UR7 ;  /* 0x0000000700077c02 */ /* 0x004fe20008000f00 */
[----:B------:R-:W-:Y:S01]  /*aa40*/  IMAD.U32 R6, RZ, RZ, UR6 ;  /* 0x00000006ff067e24 */ /* 0x000fe2000f8e00ff */
[----:B-----5:R-:W-:Y:S01]  /*aa50*/  MOV R11, UR5 ;  /* 0x00000005000b7c02 */ /* 0x020fe20008000f00 */
[----:B------:R-:W-:Y:S02]  /*aa60*/  IMAD.U32 R10, RZ, RZ, UR4 ;  /* 0x00000004ff0a7e24 */ /* 0x000fe4000f8e00ff */
[----:B------:R-:W-:Y:S07]  /*aa70*/  LEPC R20, `(.L_x_142) ;  /* 0x000000001014794e */ /* 0x000fee0000000000 */
[----:B-1-3--:R-:W-:Y:S05]  /*aa80*/  CALL.ABS.NOINC R14 ;  /* 0x000000000e007343 */ /* 0x00afea0003c00000 */
.L_x_142:
[----:B------:R-:W-:Y:S05]  /*aa90*/  BSYNC.RECONVERGENT B6 ;  /* 0x0000000000067941 */ /* 0x000fea0003800200 */
.L_x_141:
[----:B--2---:R-:W-:Y:S01]  /*aaa0*/  SHF.L.U32 R78, R88, 0x10, RZ ;  /* 0x00000010584e7819 */ /* 0x004fe200000006ff */
[----:B------:R-:W-:Y:S05]  /*aab0*/  WARPSYNC.ALL ;  /* 0x0000000000007948 */ /* 0x000fea0003800000 */
[----:B------:R-:W-:Y:S01]  /*aac0*/  R2UR UR4, R16 ;  /* 0x00000000100472ca */ /* 0x000fe200000e0000 */
[----:B------:R-:W-:Y:S01]  /*aad0*/  BSSY.RECONVERGENT B0, `(.L_x_143) ;  /* 0x00000fc000007945 */ /* 0x000fe20003800200 */
[----:B------:R-:W-:Y:S02]  /*aae0*/  LOP3.LUT R0, R88, 0xffff0000, RZ, 0xc0, !PT ;  /* 0xffff000058007812 */ /* 0x000fe400078ec0ff */
[C---:B------:R-:W-:Y:S02]  /*aaf0*/  SHF.L.U32 R3, R89.reuse, 0x10, RZ ;  /* 0x0000001059037819 */ /* 0x040fe400000006ff */
[----:B------:R-:W-:Y:S02]  /*ab00*/  LOP3.LUT R80, R89, 0xffff0000, RZ, 0xc0, !PT ;  /* 0xffff000059507812 */ /* 0x000fe400078ec0ff */
[C---:B------:R-:W-:Y:S02]  /*ab10*/  SHF.L.U32 R82, R90.reuse, 0x10, RZ ;  /* 0x000000105a527819 */ /* 0x040fe400000006ff */
[----:B------:R-:W-:Y:S02]  /*ab20*/  LOP3.LUT R84, R90, 0xffff0000, RZ, 0xc0, !PT ;  /* 0xffff00005a547812 */ /* 0x000fe400078ec0ff */
[C---:B------:R-:W-:Y:S01]  /*ab30*/  SHF.L.U32 R85, R91.reuse, 0x10, RZ ;  /* 0x000000105b557819 */ /* 0x040fe200000006ff */
[----:B------:R-:W2:Y:S01]  /*ab40*/  LDTM.x64 R4, tmem[UR4] ;  /* 0x00000004000479ee */ /* 0x000ea20008340000 */
[----:B------:R-:W-:Y:S02]  /*ab50*/  LOP3.LUT R86, R91, 0xffff0000, RZ, 0xc0, !PT ;  /* 0xffff00005b567812 */ /* 0x000fe400078ec0ff */
[C---:B-1----:R-:W-:Y:S02]  /*ab60*/  SHF.L.U32 R87, R92.reuse, 0x10, RZ ;  /* 0x000000105c577819 */ /* 0x042fe400000006ff */
[----:B------:R-:W-:Y:S02]  /*ab70*/  LOP3.LUT R88, R92, 0xffff0000, RZ, 0xc0, !PT ;  /* 0xffff00005c587812 */ /* 0x000fe400078ec0ff */
[C---:B------:R-:W-:Y:S02]  /*ab80*/  SHF.L.U32 R89, R93.reuse, 0x10, RZ ;  /* 0x000000105d597819 */ /* 0x040fe400000006ff */
[----:B------:R-:W-:Y:S02]  /*ab90*/  LOP3.LUT R90, R93, 0xffff0000, RZ, 0xc0, !PT ;  /* 0xffff00005d5a7812 */ /* 0x000fe400078ec0ff */
[C---:B------:R-:W-:Y:S02]  /*aba0*/  SHF.L.U32 R91, R94.reuse, 0x10, RZ ;  /* 0x000000105e5b7819 */ /* 0x040fe400000006ff */
[----:B------:R-:W-:Y:S02]  /*abb0*/  LOP3.LUT R92, R94, 0xffff0000, RZ, 0xc0, !PT ;  /* 0xffff00005e5c7812 */ /* 0x000fe400078ec0ff */
[C---:B------:R-:W-:Y:S02]  /*abc0*/  SHF.L.U32 R93, R95.reuse, 0x10, RZ ;  /* 0x000000105f5d7819 */ /* 0x040fe400000006ff */
[----:B------:R-:W-:Y:S02]  /*abd0*/  LOP3.LUT R94, R95, 0xffff0000, RZ, 0xc0, !PT ;  /* 0xffff00005f5e7812 */ /* 0x000fe400078ec0ff */
[C---:B------:R-:W-:Y:S02]  /*abe0*/  SHF.L.U32 R95, R100.reuse, 0x10, RZ ;  /* 0x00000010645f7819 */ /* 0x040fe400000006ff */
[----:B------:R-:W-:Y:S02]  /*abf0*/  LOP3.LUT R96, R100, 0xffff0000, RZ, 0xc0, !PT ;  /* 0xffff000064607812 */ /* 0x000fe400078ec0ff */
[C---:B------:R-:W-:Y:S01]  /*ac00*/  SHF.L.U32 R97, R101.reuse, 0x10, RZ ;  /* 0x0000001065617819 */ /* 0x040fe200000006ff */
[C---:B--2---:R-:W-:Y:S01]  /*ac10*/  FMUL R4, R76.reuse, R4 ;  /* 0x000000044c047220 */ /* 0x044fe20000400000 */
[----:B------:R-:W-:Y:S01]  /*ac20*/  LOP3.LUT R98, R101, 0xffff0000, RZ, 0xc0, !PT ;  /* 0xffff000065627812 */ /* 0x000fe200078ec0ff */
[----:B------:R-:W-:Y:S01]  /*ac30*/  FMUL R5, R76, R5 ;  /* 0x000000054c057220 */ /* 0x000fe20000400000 */
[C---:B------:R-:W-:Y:S01]  /*ac40*/  SHF.L.U32 R99, R102.reuse, 0x10, RZ ;  /* 0x0000001066637819 */ /* 0x040fe200000006ff */
[C---:B------:R-:W-:Y:S01]  /*ac50*/  FFMA R4, R83.reuse, R78, R4 ;  /* 0x0000004e53047223 */ /* 0x040fe20000000004 */
[----:B------:R-:W-:Y:S01]  /*ac60*/  LOP3.LUT R100, R102, 0xffff0000, RZ, 0xc0, !PT ;  /* 0xffff000066647812 */ /* 0x000fe200078ec0ff */
[----:B------:R-:W-:Y:S01]  /*ac70*/  FFMA R5, R83, R0, R5 ;  /* 0x0000000053057223 */ /* 0x000fe20000000005 */
[C---:B------:R-:W-:Y:S01]  /*ac80*/  SHF.L.U32 R101, R103.reuse, 0x10, RZ ;  /* 0x0000001067657819 */ /* 0x040fe200000006ff */
[C---:B------:R-:W-:Y:S01]  /*ac90*/  FMUL R6, R76.reuse, R6 ;  /* 0x000000064c067220 */ /* 0x040fe20000400000 */
[----:B------:R-:W-:Y:S01]  /*aca0*/  LOP3.LUT R102, R103, 0xffff0000, RZ, 0xc0, !PT ;  /* 0xffff000067667812 */ /* 0x000fe200078ec0ff */
[----:B------:R-:W-:Y:S01]  /*acb0*/  FMUL R7, R76, R7 ;  /* 0x000000074c077220 */ /* 0x000fe20000400000 */
[----:B------:R-:W-:Y:S01]  /*acc0*/  F2FP.BF16.F32.PACK_AB R4, R5, R4 ;  /* 0x000000040504723e */ /* 0x000fe200000010ff */
[C---:B------:R-:W-:Y:S01]  /*acd0*/  FFMA R6, R83.reuse, R3, R6 ;  /* 0x0000000353067223 */ /* 0x040fe20000000006 */
[C---:B------:R-:W-:Y:S01]  /*ace0*/  SHF.L.U32 R103, R108.reuse, 0x10, RZ ;  /* 0x000000106c677819 */ /* 0x040fe200000006ff */
[----:B------:R-:W-:Y:S01]  /*acf0*/  FFMA R7, R83, R80, R7 ;  /* 0x0000005053077223 */ /* 0x000fe20000000007 */
[----:B------:R-:W-:Y:S01]  /*ad00*/  LOP3.LUT R104, R108, 0xffff0000, RZ, 0xc0, !PT ;  /* 0xffff00006c687812 */ /* 0x000fe200078ec0ff */
[C---:B------:R-:W-:Y:S01]  /*ad10*/  FMUL R8, R76.reuse, R8 ;  /* 0x000000084c087220 */ /* 0x040fe20000400000 */
[----:B------:R-:W-:Y:S01]  /*ad20*/  SHF.L.U32 R105, R109, 0x10, RZ ;  /* 0x000000106d697819 */ /* 0x000fe200000006ff */
[----:B------:R-:W-:Y:S01]  /*ad30*/  FMUL R9, R76, R9 ;  /* 0x000000094c097220 */ /* 0x000fe20000400000 */
[----:B------:R-:W-:Y:S01]  /*ad40*/  F2FP.BF16.F32.PACK_AB R5, R7, R6 ;  /* 0x000000060705723e */ /* 0x000fe200000010ff */
[----:B------:R-:W-:Y:S01]  /*ad50*/  FFMA R8, R83, R82, R8 ;  /* 0x0000005253087223 */ /* 0x000fe20000000008 */
[----:B------:R-:W-:Y:S01]  /*ad60*/  LOP3.LUT R106, R109, 0xffff0000, RZ, 0xc0, !PT ;  /* 0xffff00006d6a7812 */ /* 0x000fe200078ec0ff */
[----:B------:R-:W-:Y:S01]  /*ad70*/  FFMA R9, R83, R84, R9 ;  /* 0x0000005453097223 */ /* 0x000fe20000000009 */
[----:B------:R-:W-:Y:S01]  /*ad80*/  SHF.L.U32 R107, R110, 0x10, RZ ;  /* 0x000000106e6b7819 */ /* 0x000fe200000006ff */
[----:B------:R-:W-:Y:S01]  /*ad90*/  FMUL R10, R76, R10 ;  /* 0x0000000a4c0a7220 */ /* 0x000fe20000400000 */
[----:B------:R-:W-:Y:S01]  /*ada0*/  LOP3.LUT R108, R110, 0xffff0000, RZ, 0xc0, !PT ;  /* 0xffff00006e6c7812 */ /* 0x000fe200078ec0ff */
[C---:B------:R-:W-:Y:S01]  /*adb0*/  FMUL R11, R76.reuse, R11 ;  /* 0x0000000b4c0b7220 */ /* 0x040fe20000400000 */
[----:B------:R-:W-:Y:S01]  /*adc0*/  F2FP.BF16.F32.PACK_AB R6, R9, R8 ;  /* 0x000000080906723e */ /* 0x000fe200000010ff */
[----:B------:R-:W-:Y:S01]  /*add0*/  FFMA R10, R83, R85, R10 ;  /* 0x00000055530a7223 */ /* 0x000fe2000000000a */
[----:B------:R-:W-:Y:S01]  /*ade0*/  SHF.L.U32 R109, R111, 0x10, RZ ;  /* 0x000000106f6d7819 */ /* 0x000fe200000006ff */
[----:B------:R-:W-:Y:S01]  /*adf0*/  FFMA R11, R83, R86, R11 ;  /* 0x00000056530b7223 */ /* 0x000fe2000000000b */
[----:B------:R-:W-:Y:S01]  /*ae00*/  LOP3.LUT R110, R111, 0xffff0000, RZ, 0xc0, !PT ;  /* 0xffff00006f6e7812 */ /* 0x000fe200078ec0ff */
[----:B------:R-:W-:Y:S01]  /*ae10*/  FMUL R0, R76, R12 ;  /* 0x0000000c4c007220 */ /* 0x000fe20000400000 */
[----:B------:R-:W-:Y:S01]  /*ae20*/  SHF.L.U32 R111, R116, 0x10, RZ ;  /* 0x00000010746f7819 */ /* 0x000fe200000006ff */
[C---:B------:R-:W-:Y:S01]  /*ae30*/  FMUL R3, R76.reuse, R13 ;  /* 0x0000000d4c037220 */ /* 0x040fe20000400000 */
[----:B------:R-:W-:Y:S01]  /*ae40*/  F2FP.BF16.F32.PACK_AB R7, R11, R10 ;  /* 0x0000000a0b07723e */ /* 0x000fe200000010ff */
[----:B------:R-:W-:Y:S01]  /*ae50*/  FMUL R14, R76, R14 ;  /* 0x0000000e4c0e7220 */ /* 0x000fe20000400000 */
[----:B------:R-:W-:Y:S01]  /*ae60*/  LOP3.LUT R112, R116, 0xffff0000, RZ, 0xc0, !PT ;  /* 0xffff000074707812 */ /* 0x000fe200078ec0ff */
[C---:B------:R-:W-:Y:S01]  /*ae70*/  FMUL R15, R76.reuse, R15 ;  /* 0x0000000f4c0f7220 */ /* 0x040fe20000400000 */
[----:B------:R-:W-:Y:S01]  /*ae80*/  SHF.L.U32 R113, R117, 0x10, RZ ;  /* 0x0000001075717819 */ /* 0x000fe200000006ff */
[----:B------:R-:W-:Y:S01]  /*ae90*/  FFMA R0, R83, R87, R0 ;  /* 0x0000005753007223 */ /* 0x000fe20000000000 */
[----:B------:R-:W-:Y:S01]  /*aea0*/  LOP3.LUT R114, R117, 0xffff0000, RZ, 0xc0, !PT ;  /* 0xffff000075727812 */ /* 0x000fe200078ec0ff */
[----:B------:R-:W-:Y:S01]  /*aeb0*/  FMUL R12, R76, R16 ;  /* 0x000000104c0c7220 */ /* 0x000fe20000400000 */
[C---:B------:R-:W-:Y:S01]  /*aec0*/  SHF.L.U32 R115, R118.reuse, 0x10, RZ ;  /* 0x0000001076737819 */ /* 0x040fe200000006ff */
[----:B------:R-:W-:Y:S01]  /*aed0*/  FFMA R3, R83, R88, R3 ;  /* 0x0000005853037223 */ /* 0x000fe20000000003 */
[----:B------:R-:W-:Y:S01]  /*aee0*/  LOP3.LUT R116, R118, 0xffff0000, RZ, 0xc0, !PT ;  /* 0xffff000076747812 */ /* 0x000fe200078ec0ff */
[C---:B------:R-:W-:Y:S01]  /*aef0*/  FMUL R13, R76.reuse, R17 ;  /* 0x000000114c0d7220 */ /* 0x040fe20000400000 */
[----:B------:R-:W-:Y:S01]  /*af00*/  SHF.L.U32 R117, R119, 0x10, RZ ;  /* 0x0000001077757819 */ /* 0x000fe200000006ff */
[----:B------:R-:W-:Y:S01]  /*af10*/  FFMA R14, R83, R89, R14 ;  /* 0x00000059530e7223 */ /* 0x000fe2000000000e */
[----:B------:R-:W-:Y:S01]  /*af20*/  F2FP.BF16.F32.PACK_AB R8, R3, R0 ;  /* 0x000000000308723e */ /* 0x000fe200000010ff */
[----:B------:R-:W-:Y:S01]  /*af30*/  FMUL R18, R76, R18 ;  /* 0x000000124c127220 */ /* 0x000fe20000400000 */
[----:B------:R-:W-:Y:S01]  /*af40*/  LOP3.LUT R118, R119, 0xffff0000, RZ, 0xc0, !PT ;  /* 0xffff000077767812 */ /* 0x000fe200078ec0ff */
[----:B------:R-:W-:Y:S01]  /*af50*/  FFMA R15, R83, R90, R15 ;  /* 0x0000005a530f7223 */ /* 0x000fe2000000000f */
[----:B------:R-:W-:Y:S01]  /*af60*/  SHF.L.U32 R119, R124, 0x10, RZ ;  /* 0x000000107c777819 */ /* 0x000fe200000006ff */
[----:B------:R-:W-:Y:S01]  /*af70*/  FMUL R19, R76, R19 ;  /* 0x000000134c137220 */ /* 0x000fe20000400000 */
[----:B------:R-:W-:Y:S01]  /*af80*/  LOP3.LUT R120, R124, 0xffff0000, RZ, 0xc0, !PT ;  /* 0xffff00007c787812 */ /* 0x000fe200078ec0ff */
[----:B------:R1:W-:Y:S01]  /*af90*/  STS.128 [R178+UR49+0xc400], R4 ;  /* 0x00c40004b2007988 */ /* 0x0003e20008000c31 */
[----:B------:R-:W-:Y:S01]  /*afa0*/  F2FP.BF16.F32.PACK_AB R9, R15, R14 ;  /* 0x0000000e0f09723e */ /* 0x000fe200000010ff */
[C---:B------:R-:W-:Y:S01]  /*afb0*/  FFMA R12, R83.reuse, R91, R12 ;  /* 0x0000005b530c7223 */ /* 0x040fe2000000000c */
[C---:B------:R-:W-:Y:S01]  /*afc0*/  FFMA R13, R83.reuse, R92, R13 ;  /* 0x0000005c530d7223 */ /* 0x040fe2000000000d */
[----:B------:R-:W-:Y:S01]  /*afd0*/  FFMA R18, R83, R93, R18 ;  /* 0x0000005d53127223 */ /* 0x000fe20000000012 */
[----:B------:R-:W-:Y:S01]  /*afe0*/  SHF.L.U32 R121, R125, 0x10, RZ ;  /* 0x000000107d797819 */ /* 0x000fe200000006ff */
[----:B------:R-:W-:Y:S01]  /*aff0*/  FFMA R19, R83, R94, R19 ;  /* 0x0000005e53137223 */ /* 0x000fe20000000013 */
[C---:B------:R-:W-:Y:S01]  /*b000*/  FMUL R16, R76.reuse, R20 ;  /* 0x000000144c107220 */ /* 0x040fe20000400000 */
[----:B------:R-:W-:Y:S01]  /*b010*/  F2FP.BF16.F32.PACK_AB R10, R13, R12 ;  /* 0x0000000c0d0a723e */ /* 0x000fe200000010ff */
[C---:B------:R-:W-:Y:S01]  /*b020*/  FMUL R17, R76.reuse, R21 ;  /* 0x000000154c117220 */ /* 0x040fe20000400000 */
[C---:B------:R-:W-:Y:S01]  /*b030*/  FMUL R22, R76.reuse, R22 ;  /* 0x000000164c167220 */ /* 0x040fe20000400000 */
[----:B------:R-:W-:Y:S01]  /*b040*/  F2FP.BF16.F32.PACK_AB R11, R19, R18 ;  /* 0x00000012130b723e */ /* 0x000fe200000010ff */
[C---:B------:R-:W-:Y:S01]  /*b050*/  FFMA R16, R83.reuse, R95, R16 ;  /* 0x0000005f53107223 */ /* 0x040fe20000000010 */
[----:B------:R-:W-:Y:S01]  /*b060*/  FFMA R17, R83, R96, R17 ;  /* 0x0000006053117223 */ /* 0x000fe20000000011 */
[----:B------:R-:W-:Y:S01]  /*b070*/  LOP3.LUT R122, R125, 0xffff0000, RZ, 0xc0, !PT ;  /* 0xffff00007d7a7812 */ /* 0x000fe200078ec0ff */
[----:B------:R-:W-:Y:S01]  /*b080*/  FFMA R22, R83, R97, R22 ;  /* 0x0000006153167223 */ /* 0x000fe20000000016 */
[----:B------:R1:W-:Y:S01]  /*b090*/  STS.128 [R177+0xc400], R8 ;  /* 0x00c40008b1007388 */ /* 0x0003e20000000c00 */
[C---:B------:R-:W-:Y:S01]  /*b0a0*/  FMUL R23, R76.reuse, R23 ;  /* 0x000000174c177220 */ /* 0x040fe20000400000 */
[----:B------:R-:W-:Y:S01]  /*b0b0*/  F2FP.BF16.F32.PACK_AB R16, R17, R16 ;  /* 0x000000101110723e */ /* 0x000fe200000010ff */
[C---:B------:R-:W-:Y:S01]  /*b0c0*/  FMUL R20, R76.reuse, R24 ;  /* 0x000000184c147220 */ /* 0x040fe20000400000 */
[----:B------:R-:W-:Y:S01]  /*b0d0*/  FMUL R21, R76, R25 ;  /* 0x000000194c157220 */ /* 0x000fe20000400000 */
[C---:B------:R-:W-:Y:S01]  /*b0e0*/  SHF.L.U32 R123, R126.reuse, 0x10, RZ ;  /* 0x000000107e7b7819 */ /* 0x040fe200000006ff */
[C---:B------:R-:W-:Y:S01]  /*b0f0*/  FFMA R23, R83.reuse, R98, R23 ;  /* 0x0000006253177223 */ /* 0x040fe20000000017 */
[C---:B------:R-:W-:Y:S01]  /*b100*/  FFMA R20, R83.reuse, R99, R20 ;  /* 0x0000006353147223 */ /* 0x040fe20000000014 */
[----:B------:R-:W-:Y:S01]  /*b110*/  LOP3.LUT R124, R126, 0xffff0000, RZ, 0xc0, !PT ;  /* 0xffff00007e7c7812 */ /* 0x000fe200078ec0ff */
        /* <DEDUP_REMOVED lines=8> */
[----:B------:R-:W-:Y:S01]  /*b1a0*/  SHF.L.U32 R125, R127, 0x10, RZ ;  /* 0x000000107f7d7819 */ /* 0x000fe200000006ff */
[----:B------:R-:W-:Y:S01]  /*b1b0*/  FFMA R24, R83, R103, R24 ;  /* 0x0000006753187223 */ /* 0x000fe20000000018 */
[C---:B------:R-:W-:Y:S01]  /*b1c0*/  FMUL R25, R76.reuse, R29 ;  /* 0x0000001d4c197220 */ /* 0x040fe20000400000 */
[----:B------:R-:W-:Y:S01]  /*b1d0*/  LOP3.LUT R126, R127, 0xffff0000, RZ, 0xc0, !PT ;  /* 0xffff00007f7e7812 */ /* 0x000fe200078ec0ff */
[C---:B------:R-:W-:Y:S01]  /*b1e0*/  FMUL R30, R76.reuse, R30 ;  /* 0x0000001e4c1e7220 */ /* 0x040fe20000400000 */
[----:B------:R-:W-:Y:S01]  /*b1f0*/  F2FP.BF16.F32.PACK_AB R19, R27, R26 ;  /* 0x0000001a1b13723e */ /* 0x000fe200000010ff */
[C---:B------:R-:W-:Y:S01]  /*b200*/  FFMA R25, R83.reuse, R104, R25 ;  /* 0x0000006853197223 */ /* 0x040fe20000000019 */
[----:B------:R-:W-:Y:S01]  /*b210*/  FMUL R31, R76, R31 ;  /* 0x0000001f4c1f7220 */ /* 0x000fe20000400000 */
[----:B------:R-:W-:Y:S01]  /*b220*/  FFMA R30, R83, R105, R30 ;  /* 0x00000069531e7223 */ /* 0x000fe2000000001e */
[----:B------:R-:W-:Y:S01]  /*b230*/  SHF.L.U32 R127, R132, 0x10, RZ ;  /* 0x00000010847f7819 */ /* 0x000fe200000006ff */
[----:B------:R1:W-:Y:S01]  /*b240*/  STS.128 [R176+0xc400], R16 ;  /* 0x00c40010b0007388 */ /* 0x0003e20000000c00 */
[----:B------:R-:W-:Y:S01]  /*b250*/  F2FP.BF16.F32.PACK_AB R24, R25, R24 ;  /* 0x000000181918723e */ /* 0x000fe200000010ff */
[C---:B------:R-:W-:Y:S01]  /*b260*/  FFMA R31, R83.reuse, R106, R31 ;  /* 0x0000006a531f7223 */ /* 0x040fe2000000001f */
[C---:B------:R-:W-:Y:S01]  /*b270*/  FMUL R28, R76.reuse, R32 ;  /* 0x000000204c1c7220 */ /* 0x040fe20000400000 */
[C---:B------:R-:W-:Y:S01]  /*b280*/  FMUL R29, R76.reuse, R33 ;  /* 0x000000214c1d7220 */ /* 0x040fe20000400000 */
[----:B------:R-:W-:Y:S01]  /*b290*/  FMUL R34, R76, R34 ;  /* 0x000000224c227220 */ /* 0x000fe20000400000 */
[----:B------:R-:W-:Y:S01]  /*b2a0*/  LOP3.LUT R128, R132, 0xffff0000, RZ, 0xc0, !PT ;  /* 0xffff000084807812 */ /* 0x000fe200078ec0ff */
[----:B------:R-:W-:Y:S01]  /*b2b0*/  FFMA R28, R83, R107, R28 ;  /* 0x0000006b531c7223 */ /* 0x000fe2000000001c */
[----:B------:R-:W-:Y:S01]  /*b2c0*/  F2FP.BF16.F32.PACK_AB R25, R31, R30 ;  /* 0x0000001e1f19723e */ /* 0x000fe200000010ff */
[C---:B------:R-:W-:Y:S01]  /*b2d0*/  FFMA R29, R83.reuse, R108, R29 ;  /* 0x0000006c531d7223 */ /* 0x040fe2000000001d */
[----:B------:R-:W-:Y:S01]  /*b2e0*/  FFMA R34, R83, R109, R34 ;  /* 0x0000006d53227223 */ /* 0x000fe20000000022 */
[C---:B------:R-:W-:Y:S01]  /*b2f0*/  FMUL R35, R76.reuse, R35 ;  /* 0x000000234c237220 */ /* 0x040fe20000400000 */
[----:B------:R-:W-:Y:S01]  /*b300*/  SHF.L.U32 R129, R133, 0x10, RZ ;  /* 0x0000001085817819 */ /* 0x000fe200000006ff */
[C---:B------:R-:W-:Y:S01]  /*b310*/  FMUL R32, R76.reuse, R36 ;  /* 0x000000244c207220 */ /* 0x040fe20000400000 */
[----:B------:R-:W-:Y:S01]  /*b320*/  F2FP.BF16.F32.PACK_AB R26, R29, R28 ;  /* 0x0000001c1d1a723e */ /* 0x000fe200000010ff */
[C---:B------:R-:W-:Y:S01]  /*b330*/  FFMA R35, R83.reuse, R110, R35 ;  /* 0x0000006e53237223 */ /* 0x040fe20000000023 */
[C---:B------:R-:W-:Y:S01]  /*b340*/  FMUL R33, R76.reuse, R37 ;  /* 0x000000254c217220 */ /* 0x040fe20000400000 */
[----:B------:R-:W-:Y:S01]  /*b350*/  FFMA R32, R83, R111, R32 ;  /* 0x0000006f53207223 */ /* 0x000fe20000000020 */
        /* <DEDUP_REMOVED lines=29> */
[C---:B------:R-:W-:Y:S01]  /*b530*/  FMUL R47, R76.reuse, R47 ;  /* 0x0000002f4c2f7220 */ /* 0x040fe20000400000 */
[C---:B------:R-:W-:Y:S01]  /*b540*/  FMUL R44, R76.reuse, R48 ;  /* 0x000000304c2c7220 */ /* 0x040fe20000400000 */
[----:B------:R-:W-:Y:S01]  /*b550*/  FMUL R45, R76, R49 ;  /* 0x000000314c2d7220 */ /* 0x000fe20000400000 */
[----:B------:R1:W-:Y:S01]  /*b560*/  STS.128 [R173+0xc400], R32 ;  /* 0x00c40020ad007388 */ /* 0x0003e20000000c00 */
[C---:B------:R-:W-:Y:S01]  /*b570*/  SHF.L.U32 R135, R140.reuse, 0x10, RZ ;  /* 0x000000108c877819 */ /* 0x040fe200000006ff */
[----:B------:R-:W-:Y:S01]  /*b580*/  FFMA R46, R83, R121, R46 ;  /* 0x00000079532e7223 */ /* 0x000fe2000000002e */
[----:B------:R-:W-:Y:S01]  /*b590*/  F2FP.BF16.F32.PACK_AB R40, R41, R40 ;  /* 0x000000282928723e */ /* 0x000fe200000010ff */
[C---:B------:R-:W-:Y:S01]  /*b5a0*/  FFMA R47, R83.reuse, R122, R47 ;  /* 0x0000007a532f7223 */ /* 0x040fe2000000002f */
[C---:B------:R-:W-:Y:S01]  /*b5b0*/  FFMA R44, R83.reuse, R123, R44 ;  /* 0x0000007b532c7223 */ /* 0x040fe2000000002c */
[----:B------:R-:W-:Y:S01]  /*b5c0*/  LOP3.LUT R136, R140, 0xffff0000, RZ, 0xc0, !PT ;  /* 0xffff00008c887812 */ /* 0x000fe200078ec0ff */
[C---:B------:R-:W-:Y:S01]  /*b5d0*/  FFMA R45, R83.reuse, R124, R45 ;  /* 0x0000007c532d7223 */ /* 0x040fe2000000002d */
[C---:B------:R-:W-:Y:S01]  /*b5e0*/  FMUL R50, R76.reuse, R50 ;  /* 0x000000324c327220 */ /* 0x040fe20000400000 */
[C---:B------:R-:W-:Y:S01]  /*b5f0*/  FMUL R51, R76.reuse, R51 ;  /* 0x000000334c337220 */ /* 0x040fe20000400000 */
[C---:B------:R-:W-:Y:S01]  /*b600*/  FMUL R48, R76.reuse, R52 ;  /* 0x000000344c307220 */ /* 0x040fe20000400000 */
[C---:B------:R-:W-:Y:S01]  /*b610*/  FMUL R49, R76.reuse, R53 ;  /* 0x000000354c317220 */ /* 0x040fe20000400000 */
[C---:B------:R-:W-:Y:S01]  /*b620*/  FFMA R50, R83.reuse, R125, R50 ;  /* 0x0000007d53327223 */ /* 0x040fe20000000032 */
        /* <DEDUP_REMOVED lines=9> */
[----:B------:R-:W-:Y:S01]  /*b6c0*/  FFMA R55, R83, R130, R55 ;  /* 0x0000008253377223 */ /* 0x000fe20000000037 */
[C---:B------:R-:W-:Y:S01]  /*b6d0*/  FMUL R59, R76.reuse, R59 ;  /* 0x0000003b4c3b7220 */ /* 0x040fe20000400000 */
[----:B------:R-:W-:Y:S01]  /*b6e0*/  F2FP.BF16.F32.PACK_AB R41, R47, R46 ;  /* 0x0000002e2f29723e */ /* 0x000fe200000010ff */
[----:B------:R-:W-:Y:S01]  /*b6f0*/  FFMA R52, R83, R131, R52 ;  /* 0x0000008353347223 */ /* 0x000fe20000000034 */
[----:B------:R-:W-:Y:S01]  /*b700*/  F2FP.BF16.F32.PACK_AB R42, R45, R44 ;  /* 0x0000002c2d2a723e */ /* 0x000fe200000010ff */
[C---:B------:R-:W-:Y:S01]  /*b710*/  FMUL R56, R76.reuse, R60 ;  /* 0x0000003c4c387220 */ /* 0x040fe20000400000 */
[----:B------:R-:W-:Y:S01]  /*b720*/  F2FP.BF16.F32.PACK_AB R43, R51, R50 ;  /* 0x00000032332b723e */ /* 0x000fe200000010ff */
[----:B------:R-:W-:Y:S01]  /*b730*/  FFMA R53, R83, R132, R53 ;  /* 0x0000008453357223 */ /* 0x000fe20000000035 */
[----:B------:R-:W-:Y:S01]  /*b740*/  SHF.L.U32 R137, R141, 0x10, RZ ;  /* 0x000000108d897819 */ /* 0x000fe200000006ff */
[C---:B------:R-:W-:Y:S01]  /*b750*/  FMUL R57, R76.reuse, R61 ;  /* 0x0000003d4c397220 */ /* 0x040fe20000400000 */
[----:B------:R-:W-:Y:S01]  /*b760*/  FFMA R58, R83, R133, R58 ;  /* 0x00000085533a7223 */ /* 0x000fe2000000003a */
[----:B------:R1:W-:Y:S01]  /*b770*/  STS.128 [R172+0xc400], R40 ;  /* 0x00c40028ac007388 */ /* 0x0003e20000000c00 */
[----:B------:R-:W-:Y:S01]  /*b780*/  LOP3.LUT R138, R141, 0xffff0000, RZ, 0xc0, !PT ;  /* 0xffff00008d8a7812 */ /* 0x000fe200078ec0ff */
[----:B------:R-:W-:Y:S01]  /*b790*/  FMUL R62, R76, R62 ;  /* 0x0000003e4c3e7220 */ /* 0x000fe20000400000 */
[C---:B------:R-:W-:Y:S01]  /*b7a0*/  FFMA R59, R83.reuse, R134, R59 ;  /* 0x00000086533b7223 */ /* 0x040fe2000000003b */
[----:B------:R-:W-:Y:S01]  /*b7b0*/  SHF.L.U32 R139, R142, 0x10, RZ ;  /* 0x000000108e8b7819 */ /* 0x000fe200000006ff */
[----:B------:R-:W-:Y:S01]  /*b7c0*/  FMUL R63, R76, R63 ;  /* 0x0000003f4c3f7220 */ /* 0x000fe20000400000 */
[C---:B------:R-:W-:Y:S01]  /*b7d0*/  FFMA R56, R83.reuse, R135, R56 ;  /* 0x0000008753387223 */ /* 0x040fe20000000038 */
[----:B------:R-:W-:Y:S01]  /*b7e0*/  LOP3.LUT R140, R142, 0xffff0000, RZ, 0xc0, !PT ;  /* 0xffff00008e8c7812 */ /* 0x000fe200078ec0ff */
[C---:B------:R-:W-:Y:S01]  /*b7f0*/  FMUL R60, R76.reuse, R64 ;  /* 0x000000404c3c7220 */ /* 0x040fe20000400000 */
[----:B------:R-:W-:Y:S01]  /*b800*/  FFMA R57, R83, R136, R57 ;  /* 0x0000008853397223 */ /* 0x000fe20000000039 */
[----:B------:R-:W-:Y:S01]  /*b810*/  SHF.L.U32 R141, R143, 0x10, RZ ;  /* 0x000000108f8d7819 */ /* 0x000fe200000006ff */
[C---:B------:R-:W-:Y:S01]  /*b820*/  FMUL R61, R76.reuse, R65 ;  /* 0x000000414c3d7220 */ /* 0x040fe20000400000 */
[----:B------:R-:W-:Y:S01]  /*b830*/  FFMA R62, R83, R137, R62 ;  /* 0x00000089533e7223 */ /* 0x000fe2000000003e */
[----:B------:R-:W-:Y:S01]  /*b840*/  LOP3.LUT R142, R143, 0xffff0000, RZ, 0xc0, !PT ;  /* 0xffff00008f8e7812 */ /* 0x000fe200078ec0ff */
[C---:B------:R-:W-:Y:S01]  /*b850*/  FMUL R66, R76.reuse, R66 ;  /* 0x000000424c427220 */ /* 0x040fe20000400000 */
[----:B------:R-:W-:Y:S01]  /*b860*/  F2FP.BF16.F32.PACK_AB R48, R49, R48 ;  /* 0x000000303130723e */ /* 0x000fe200000010ff */
[----:B------:R-:W-:Y:S01]  /*b870*/  FFMA R63, R83, R138, R63 ;  /* 0x0000008a533f7223 */ /* 0x000fe2000000003f */
[----:B------:R-:W-:Y:S01]  /*b880*/  FMUL R67, R76, R67 ;  /* 0x000000434c437220 */ /* 0x000fe20000400000 */
        /* <DEDUP_REMOVED lines=12> */
[----:B------:R-:W-:Y:S03]  /*b950*/  ISETP.NE.AND P0, PT, R165, RZ, PT ;  /* 0x000000ffa500720c */ /* 0x000fe60003f05270 */
        /* <DEDUP_REMOVED lines=18> */
[----:B--2---:R-:W-:Y:S04]  /*ba80*/  DEPBAR.LE SB0, 0x1 ;  /* 0x000080400000791a */ /* 0x004fe80000000000 */
.L_x_144:
[----:B------:R-:W-:Y:S05]  /*ba90*/  BSYNC.RECONVERGENT B0 ;  /* 0x0000000000007941 */ /* 0x000fea0003800200 */
.L_x_143:
[----:B------:R-:W-:Y:S01]  /*baa0*/  BAR.SYNC.DEFER_BLOCKING 0x1, 0x80 ;  /* 0x0042000000007b1d */ /* 0x000fe20000010000 */
[----:B------:R-:W-:Y:S09]  /*bab0*/  UISETP.NE.AND UP0, UPT, UR50, -0x4, UPT ;  /* 0xfffffffc3200788c */ /* 0x000ff2000bf05270 */
[----:B------:R-:W-:Y:S05]  /*bac0*/  BRA.U !UP0, `(.L_x_145) ;  /* 0x0000000108247547 */ /* 0x000fea000b800000 */
[----:B------:R-:W-:Y:S01]  /*bad0*/  ISETP.NE.AND P0, PT, R174, RZ, PT ;  /* 0x000000ffae00720c */ /* 0x000fe20003f05270 */
[----:B------:R-:W-:Y:S01]  /*bae0*/  IMAD.U32 R0, RZ, RZ, UR51 ;  /* 0x00000033ff007e24 */ /* 0x000fe2000f8e00ff */
[----:B------:R-:W-:Y:S04]  /*baf0*/  UIADD3 UR51, UPT, UPT, UR51, 0x1, URZ ;  /* 0x0000000133337890 */ /* 0x000fe8000fffe0ff */
[----:B------:R-:W-:Y:S04]  /*bb00*/  UISETP.NE.AND UP0, UPT, UR51, 0x4, UPT ;  /* 0x000000043300788c */ /* 0x000fe8000bf05270 */
[----:B------:R-:W-:Y:S03]  /*bb10*/  USEL UR51, UR51, URZ, UP0 ;  /* 0x000000ff33337287 */ /* 0x000fe60008000000 */
[----:B------:R-:W-:Y:S05]  /*bb20*/  @P0 LEA R0, R0, UR49, 0x3 ;  /* 0x0000003100000c11 */ /* 0x000fea000f8e18ff */
[----:B------:R-:W-:Y:S05]  /*bb30*/  @P0 VIADD R0, R0, 0xd0 ;  /* 0x000000d000000836 */ /* 0x000fea0000000000 */
[----:B------:R-:W-:Y:S04]  /*bb40*/  @P0 PRMT R0, R179, 0x654, R0 ;  /* 0x00000654b3000816 */ /* 0x000fe80000000000 */
[----:B------:R2:W-:Y:S03]  /*bb50*/  @P0 SYNCS.ARRIVE.TRANS64.RED.A1T0 RZ, [R0+URZ], RZ ;  /* 0x000000ff00ff09a7 */ /* 0x0005e600081004ff */
.L_x_145:
[----:B------:R-:W-:Y:S01]  /*bb60*/  ISETP.NE.AND P1, PT, R166, RZ, PT ;  /* 0x000000ffa600720c */ /* 0x000fe20003f25270 */
[----:B--2---:R-:W-:Y:S01]  /*bb70*/  IMAD.IADD R0, R77, 0x1, R152 ;  /* 0x000000014d007824 */ /* 0x004fe200078e0298 */
[----:B------:R-:W-:Y:S01]  /*bb80*/  ISETP.NE.AND P0, PT, R169, 0x2, PT ;  /* 0x00000002a900780c */ /* 0x000fe20003f05270 */
[----:B------:R-:W-:Y:S01]  /*bb90*/  UIADD3 UR50, UPT, UPT, UR50, 0x4, URZ ;  /* 0x0000000432327890 */ /* 0x000fe2000fffe0ff */
[----:B------:R-:W-:Y:S01]  /*bba0*/  LOP3.LUT R79, R79, 0x1, RZ, 0x3c, !PT ;  /* 0x000000014f4f7812 */ /* 0x000fe200078e3cff */
[----:B------:R-:W-:Y:S01]  /*bbb0*/  IMAD.IADD R20, R75, 0x1, R150 ;  /* 0x000000014b147824 */ /* 0x000fe200078e0296 */
[----:B------:R-:W-:Y:S02]  /*bbc0*/  R2UR UR19, R0 ;  /* 0x00000000001372ca */ /* 0x000fe400000e0000 */
[----:B------:R-:W-:Y:S02]  /*bbd0*/  SEL R0, RZ, 0x1, P0 ;  /* 0x00000001ff007807 */ /* 0x000fe40000000000 */
[----:B------:R-:W-:Y:S02]  /*bbe0*/  SEL R169, R169, RZ, P0 ;  /* 0x000000ffa9a97207 */ /* 0x000fe40000000000 */
[----:B------:R-:W-:Y:S02]  /*bbf0*/  LOP3.LUT R161, R161, R0, RZ, 0x3c, !PT ;  /* 0x00000000a1a17212 */ /* 0x000fe400078e3cff */
[----:B------:R-:W-:Y:S01]  /*bc00*/  @P1 R2UR UR44, R160 ;  /* 0x00000000a02c12ca */ /* 0x000fe200000e0000 */
[----:B------:R-:W-:Y:S03]  /*bc10*/  @!UPT UIADD3 URZ, UPT, UPT, URZ, URZ, URZ ;  /* 0x000000fffffff290 */ /* 0x000fe6000fffe0ff */
[----:B------:R-:W-:Y:S11]  /*bc20*/  @P1 BRA `(.L_x_146) ;  /* 0xffffff9c00fc1947 */ /* 0x000ff6000383ffff */
[----:B------:R-:W-:Y:S01]  /*bc30*/  SYNCS.ARRIVE.TRANS64.A1T0 RZ, [UR49+0x150], RZ ;  /* 0x000150ffffff79a7 */ /* 0x000fe20008100031 */
[----:B------:R-:W-:-:S09]  /*bc40*/  UISETP.NE.AND UP0, UPT, UR48, URZ, UPT ;  /* 0x000000ff3000728c */ /* 0x000fd2000bf05270 */
[----:B------:R-:W-:Y:S05]  /*bc50*/  BRA.U !UP0, `(.L_x_147) ;  /* 0x0000000108487547 */ /* 0x000fea000b800000 */
[----:B------:R-:W2:Y:S02]  /*bc60*/  LDCU.64 UR4, c[0x0][0xc90] ;  /* 0x00019200ff0477ac */ /* 0x000ea40008000a00 */
[----:B--2---:R-:W-:-:S04]  /*bc70*/  UISETP.NE.U32.AND UP0, UPT, UR4, URZ, UPT ;  /* 0x000000ff0400728c */ /* 0x004fc8000bf05070 */
[----:B------:R-:W-:-:S09]  /*bc80*/  UISETP.NE.AND.EX UP0, UPT, UR5, URZ, UPT, UP0 ;  /* 0x000000ff0500728c */ /* 0x000fd2000bf05300 */
[----:B------:R-:W-:Y:S05]  /*bc90*/  BRA.U UP0, `(.L_x_148) ;  /* 0x00000001000c7547 */ /* 0x000fea000b800000 */
[----:B------:R-:W-:-:S13]  /*bca0*/  FSETP.NEU.AND P0, PT, R83, RZ, PT ;  /* 0x000000ff5300720b */ /* 0x000fda0003f0d000 */
[----:B------:R-:W-:Y:S05]  /*bcb0*/  @!P0 EXIT ;  /* 0x000000000000894d */ /* 0x000fea0003800000 */
[----:B------:R-:W-:Y:S05]  /*bcc0*/  BRA `(.L_x_147) ;  /* 0x00000000002c7947 */ /* 0x000fea0003800000 */
.L_x_148:
[----:B------:R-:W-:Y:S01]  /*bcd0*/  ISETP.NE.AND P0, PT, R167, RZ, PT ;  /* 0x000000ffa700720c */ /* 0x000fe20003f05270 */
[----:B------:R-:W-:-:S12]  /*bce0*/  BSSY.RECONVERGENT B0, `(.L_x_147) ;  /* 0x0000009000007945 */ /* 0x000fd80003800200 */
[----:B------:R-:W-:Y:S05]  /*bcf0*/  @P0 BRA `(.L_x_149) ;  /* 0x0000000000140947 */ /* 0x000fea0003800000 */
[----:B------:R-:W2:Y:S02]  /*bd00*/  LDCU.64 UR4, c[0x0][0xc88] ;  /* 0x00019100ff0477ac */ /* 0x000ea40008000a00 */
[----:B--2---:R-:W-:-:S04]  /*bd10*/  ISETP.NE.U32.AND P0, PT, RZ, UR4, PT ;  /* 0x00000004ff007c0c */ /* 0x004fc8000bf05070 */
[----:B------:R-:W-:-:S13]  /*bd20*/  ISETP.NE.AND.EX P0, PT, RZ, UR5, PT, P0 ;  /* 0x00000005ff007c0c */ /* 0x000fda000bf05300 */
[----:B------:R-:W-:Y:S05]  /*bd30*/  @!P0 EXIT ;  /* 0x000000000000894d */ /* 0x000fea0003800000 */
[----:B------:R-:W-:Y:S05]  /*bd40*/  BRA `(.L_x_150) ;  /* 0x0000000000087947 */ /* 0x000fea0003800000 */
.L_x_149:
[----:B------:R-:W-:-:S13]  /*bd50*/  FSETP.NEU.AND P0, PT, R83, RZ, PT ;  /* 0x000000ff5300720b */ /* 0x000fda0003f0d000 */
[----:B------:R-:W-:Y:S05]  /*bd60*/  @!P0 EXIT ;  /* 0x000000000000894d */ /* 0x000fea0003800000 */
.L_x_150:
[----:B------:R-:W-:Y:S05]  /*bd70*/  BSYNC.RECONVERGENT B0 ;  /* 0x0000000000007941 */ /* 0x000fea0003800200 */
.L_x_147:
[----:B------:R-:W-:Y:S01]  /*bd80*/  ULEA UR4, UR51, UR49, 0x3 ;  /* 0x0000003133047291 */ /* 0x000fe2000f8e18ff */
[----:B------:R-:W-:-:S04]  /*bd90*/  DEPBAR.LE SB0, 0x0 ;  /* 0x000080000000791a */ /* 0x000fc80000000000 */
[----:B------:R-:W-:-:S04]  /*bda0*/  UIADD3 UR4, UPT, UPT, UR4, 0xd0, URZ ;  /* 0x000000d004047890 */ /* 0x000fc8000fffe0ff */
[----:B------:R-:W-:-:S09]  /*bdb0*/  UPRMT UR4, UR45, 0x654, UR4 ;  /* 0x000006542d047896 */ /* 0x000fd20008000004 */
[----:B------:R-:W-:Y:S01]  /*bdc0*/  SYNCS.ARRIVE.TRANS64.RED.A1T0 RZ, [UR4], RZ ;  /* 0x000000ffffff79a7 */ /* 0x000fe20008100404 */
[----:B------:R-:W-:Y:S05]  /*bdd0*/  EXIT ;  /* 0x000000000000794d */ /* 0x000fea0003800000 */
.L_x_25:
[----:B-1----:R1:W2:Y:S02]  /*bde0*/  SYNCS.PHASECHK.TRANS64.TRYWAIT P0, [R2+URZ+0x140], R3 ;  /* 0x00014003020075a7 */ /* 0x0022a400080011ff */
[----:B--2---:R-:W-:Y:S05]  /*bdf0*/  @!P0 NANOSLEEP.SYNCS 0x989680 ;  /* 0x009896800000895d */ /* 0x004fea0003900000 */
[----:B------:R-:W2:Y:S02]  /*be00*/  @!P0 SYNCS.PHASECHK.TRANS64 P0, [R2+URZ+0x140], R3 ;  /* 0x00014003020085a7 */ /* 0x000ea400080010ff */
[----:B--2---:R-:W-:Y:S05]  /*be10*/  @!P0 BRA `(.L_x_25) ;  /* 0xfffffffc00f08947 */ /* 0x004fea000383ffff */
[----:B------:R-:W-:Y:S05]  /*be20*/  BRA `(.L_x_151) ;  /* 0xffffff5800f07947 */ /* 0x000fea000383ffff */
.L_x_28:
[----:B-1----:R-:W-:-:S07]  /*be30*/  MOV R2, UR41 ;  /* 0x0000002900027c02 */ /* 0x002fce0008000f00 */
.L_x_152:
[----:B-1----:R1:W2:Y:S02]  /*be40*/  SYNCS.PHASECHK.TRANS64.TRYWAIT P0, [R2+URZ+0x58], R5 ;  /* 0x00005805020075a7 */ /* 0x0022a400080011ff */
[----:B--2---:R-:W-:Y:S05]  /*be50*/  @!P0 NANOSLEEP.SYNCS 0x989680 ;  /* 0x009896800000895d */ /* 0x004fea0003900000 */
[----:B------:R-:W2:Y:S02]  /*be60*/  @!P0 SYNCS.PHASECHK.TRANS64 P0, [R2+URZ+0x58], R5 ;  /* 0x00005805020085a7 */ /* 0x000ea400080010ff */
[----:B--2---:R-:W-:Y:S05]  /*be70*/  @!P0 BRA `(.L_x_152) ;  /* 0xfffffffc00f08947 */ /* 0x004fea000383ffff */
[----:B------:R-:W-:Y:S05]  /*be80*/  BRA `(.L_x_27) ;  /* 0xffffff5c00387947 */ /* 0x000fea000383ffff */
.L_x_37:
[----:B------:R-:W-:-:S07]  /*be90*/  MOV R2, UR41 ;  /* 0x0000002900027c02 */ /* 0x000fce0008000f00 */
.L_x_153:
[----:B-1----:R1:W2:Y:S02]  /*bea0*/  SYNCS.PHASECHK.TRANS64.TRYWAIT P0, [R2+URZ+0x58], R5 ;  /* 0x00005805020075a7 */ /* 0x0022a400080011ff */
[----:B--2---:R-:W-:Y:S05]  /*beb0*/  @!P0 NANOSLEEP.SYNCS 0x989680 ;  /* 0x009896800000895d */ /* 0x004fea0003900000 */
[----:B------:R-:W2:Y:S02]  /*bec0*/  @!P0 SYNCS.PHASECHK.TRANS64 P0, [R2+URZ+0x58], R5 ;  /* 0x00005805020085a7 */ /* 0x000ea400080010ff */
[----:B--2---:R-:W-:Y:S05]  /*bed0*/  @!P0 BRA `(.L_x_153) ;  /* 0xfffffffc00f08947 */ /* 0x004fea000383ffff */
[----:B------:R-:W-:Y:S05]  /*bee0*/  BRA `(.L_x_36) ;  /* 0xffffff6000487947 */ /* 0x000fea000383ffff */
.L_x_44:
[----:B-1----:R1:W2:Y:S02]  /*bef0*/  SYNCS.PHASECHK.TRANS64.TRYWAIT P0, [R2+URZ+0x100], R3 ;  /* 0x00010003020075a7 */ /* 0x0022a400080011ff */
[----:B--2---:R-:W-:Y:S05]  /*bf00*/  @!P0 NANOSLEEP.SYNCS 0x989680 ;  /* 0x009896800000895d */ /* 0x004fea0003900000 */
[----:B------:R-:W2:Y:S02]  /*bf10*/  @!P0 SYNCS.PHASECHK.TRANS64 P0, [R2+URZ+0x100], R3 ;  /* 0x00010003020085a7 */ /* 0x000ea400080010ff */
[----:B--2---:R-:W-:Y:S05]  /*bf20*/  @!P0 BRA `(.L_x_44) ;  /* 0xfffffffc00f08947 */ /* 0x004fea000383ffff */
[----:B------:R-:W-:Y:S05]  /*bf30*/  BRA `(.L_x_154) ;  /* 0xffffff64003c7947 */ /* 0x000fea000383ffff */
.L_x_48:
[----:B----4-:R-:W-:-:S07]  /*bf40*/  MOV R0, UR4 ;  /* 0x0000000400007c02 */ /* 0x010fce0008000f00 */
.L_x_155:
[----:B-1----:R1:W2:Y:S02]  /*bf50*/  SYNCS.PHASECHK.TRANS64.TRYWAIT P0, [R0+URZ], R3 ;  /* 0x00000003000075a7 */ /* 0x0022a400080011ff */
[----:B--2---:R-:W-:Y:S05]  /*bf60*/  @!P0 NANOSLEEP.SYNCS 0x989680 ;  /* 0x009896800000895d */ /* 0x004fea0003900000 */
[----:B------:R-:W2:Y:S02]  /*bf70*/  @!P0 SYNCS.PHASECHK.TRANS64 P0, [R0+URZ], R3 ;  /* 0x00000003000085a7 */ /* 0x000ea400080010ff */
[----:B--2---:R-:W-:Y:S05]  /*bf80*/  @!P0 BRA `(.L_x_155) ;  /* 0xfffffffc00f08947 */ /* 0x004fea000383ffff */
[----:B------:R-:W-:Y:S05]  /*bf90*/  BRA `(.L_x_156) ;  /* 0xffffff6800b07947 */ /* 0x000fea000383ffff */
.L_x_49:
[----:B----4-:R-:W-:-:S07]  /*bfa0*/  MOV R0, UR4 ;  /* 0x0000000400007c02 */ /* 0x010fce0008000f00 */
.L_x_157:
[----:B-1----:R1:W2:Y:S02]  /*bfb0*/  SYNCS.PHASECHK.TRANS64.TRYWAIT P0, [R0+URZ], R3 ;  /* 0x00000003000075a7 */ /* 0x0022a400080011ff */
[----:B--2---:R-:W-:Y:S05]  /*bfc0*/  @!P0 NANOSLEEP.SYNCS 0x989680 ;  /* 0x009896800000895d */ /* 0x004fea0003900000 */
[----:B------:R-:W2:Y:S02]  /*bfd0*/  @!P0 SYNCS.PHASECHK.TRANS64 P0, [R0+URZ], R3 ;  /* 0x00000003000085a7 */ /* 0x000ea400080010ff */
[----:B--2---:R-:W-:Y:S05]  /*bfe0*/  @!P0 BRA `(.L_x_157) ;  /* 0xfffffffc00f08947 */ /* 0x004fea000383ffff */
[----:B------:R-:W-:Y:S05]  /*bff0*/  BRA `(.L_x_158) ;  /* 0xffffff6800bc7947 */ /* 0x000fea000383ffff */
.L_x_50:
[----:B----4-:R-:W-:-:S07]  /*c000*/  MOV R0, UR4 ;  /* 0x0000000400007c02 */ /* 0x010fce0008000f00 */
.L_x_159:
[----:B-1----:R1:W2:Y:S02]  /*c010*/  SYNCS.PHASECHK.TRANS64.TRYWAIT P0, [R0+URZ], R3 ;  /* 0x00000003000075a7 */ /* 0x0022a400080011ff */
[----:B--2---:R-:W-:Y:S05]  /*c020*/  @!P0 NANOSLEEP.SYNCS 0x989680 ;  /* 0x009896800000895d */ /* 0x004fea0003900000 */
[----:B------:R-:W2:Y:S02]  /*c030*/  @!P0 SYNCS.PHASECHK.TRANS64 P0, [R0+URZ], R3 ;  /* 0x00000003000085a7 */ /* 0x000ea400080010ff */
[----:B--2---:R-:W-:Y:S05]  /*c040*/  @!P0 BRA `(.L_x_159) ;  /* 0xfffffffc00f08947 */ /* 0x004fea000383ffff */
[----:B------:R-:W-:Y:S05]  /*c050*/  BRA `(.L_x_160) ;  /* 0xffffff6800c87947 */ /* 0x000fea000383ffff */
.L_x_51:
[----:B----4-:R-:W-:-:S07]  /*c060*/  MOV R0, UR4 ;  /* 0x0000000400007c02 */ /* 0x010fce0008000f00 */
.L_x_161:
[----:B-1----:R1:W2:Y:S02]  /*c070*/  SYNCS.PHASECHK.TRANS64.TRYWAIT P0, [R0+URZ], R3 ;  /* 0x00000003000075a7 */ /* 0x0022a400080011ff */
[----:B--2---:R-:W-:Y:S05]  /*c080*/  @!P0 NANOSLEEP.SYNCS 0x989680 ;  /* 0x009896800000895d */ /* 0x004fea0003900000 */
[----:B------:R-:W2:Y:S02]  /*c090*/  @!P0 SYNCS.PHASECHK.TRANS64 P0, [R0+URZ], R3 ;  /* 0x00000003000085a7 */ /* 0x000ea400080010ff */
[----:B--2---:R-:W-:Y:S05]  /*c0a0*/  @!P0 BRA `(.L_x_161) ;  /* 0xfffffffc00f08947 */ /* 0x004fea000383ffff */
[----:B------:R-:W-:Y:S05]  /*c0b0*/  BRA `(.L_x_162) ;  /* 0xffffff6800d47947 */ /* 0x000fea000383ffff */
.L_x_52:
[----:B----4-:R-:W-:-:S07]  /*c0c0*/  MOV R0, UR4 ;  /* 0x0000000400007c02 */ /* 0x010fce0008000f00 */
.L_x_163:
[----:B-1----:R1:W2:Y:S02]  /*c0d0*/  SYNCS.PHASECHK.TRANS64.TRYWAIT P0, [R0+URZ], R3 ;  /* 0x00000003000075a7 */ /* 0x0022a400080011ff */
[----:B--2---:R-:W-:Y:S05]  /*c0e0*/  @!P0 NANOSLEEP.SYNCS 0x989680 ;  /* 0x009896800000895d */ /* 0x004fea0003900000 */
[----:B------:R-:W2:Y:S02]  /*c0f0*/  @!P0 SYNCS.PHASECHK.TRANS64 P0, [R0+URZ], R3 ;  /* 0x00000003000085a7 */ /* 0x000ea400080010ff */
[----:B--2---:R-:W-:Y:S05]  /*c100*/  @!P0 BRA `(.L_x_163) ;  /* 0xfffffffc00f08947 */ /* 0x004fea000383ffff */
[----:B------:R-:W-:Y:S05]  /*c110*/  BRA `(.L_x_164) ;  /* 0xffffff6800e07947 */ /* 0x000fea000383ffff */
.L_x_53:
[----:B----4-:R-:W-:-:S07]  /*c120*/  MOV R0, UR4 ;  /* 0x0000000400007c02 */ /* 0x010fce0008000f00 */
.L_x_165:
[----:B-1----:R1:W2:Y:S02]  /*c130*/  SYNCS.PHASECHK.TRANS64.TRYWAIT P0, [R0+URZ], R3 ;  /* 0x00000003000075a7 */ /* 0x0022a400080011ff */
[----:B--2---:R-:W-:Y:S05]  /*c140*/  @!P0 NANOSLEEP.SYNCS 0x989680 ;  /* 0x009896800000895d */ /* 0x004fea0003900000 */
[----:B------:R-:W2:Y:S02]  /*c150*/  @!P0 SYNCS.PHASECHK.TRANS64 P0, [R0+URZ], R3 ;  /* 0x00000003000085a7 */ /* 0x000ea400080010ff */
[----:B--2---:R-:W-:Y:S05]  /*c160*/  @!P0 BRA `(.L_x_165) ;  /* 0xfffffffc00f08947 */ /* 0x004fea000383ffff */
[----:B------:R-:W-:Y:S05]  /*c170*/  BRA `(.L_x_166) ;  /* 0xffffff6800ec7947 */ /* 0x000fea000383ffff */
.L_x_54:
[----:B----4-:R-:W-:-:S07]  /*c180*/  MOV R0, UR4 ;  /* 0x0000000400007c02 */ /* 0x010fce0008000f00 */
.L_x_167:
[----:B-1----:R1:W2:Y:S02]  /*c190*/  SYNCS.PHASECHK.TRANS64.TRYWAIT P0, [R0+URZ], R3 ;  /* 0x00000003000075a7 */ /* 0x0022a400080011ff */
[----:B--2---:R-:W-:Y:S05]  /*c1a0*/  @!P0 NANOSLEEP.SYNCS 0x989680 ;  /* 0x009896800000895d */ /* 0x004fea0003900000 */
[----:B------:R-:W2:Y:S02]  /*c1b0*/  @!P0 SYNCS.PHASECHK.TRANS64 P0, [R0+URZ], R3 ;  /* 0x00000003000085a7 */ /* 0x000ea400080010ff */
[----:B--2---:R-:W-:Y:S05]  /*c1c0*/  @!P0 BRA `(.L_x_167) ;  /* 0xfffffffc00f08947 */ /* 0x004fea000383ffff */
[----:B------:R-:W-:Y:S05]  /*c1d0*/  BRA `(.L_x_168) ;  /* 0xffffff6800f87947 */ /* 0x000fea000383ffff */
.L_x_55:
[----:B----4-:R-:W-:-:S07]  /*c1e0*/  MOV R0, UR4 ;  /* 0x0000000400007c02 */ /* 0x010fce0008000f00 */
.L_x_169:
[----:B-1----:R1:W2:Y:S02]  /*c1f0*/  SYNCS.PHASECHK.TRANS64.TRYWAIT P0, [R0+URZ], R3 ;  /* 0x00000003000075a7 */ /* 0x0022a400080011ff */
[----:B--2---:R-:W-:Y:S05]  /*c200*/  @!P0 NANOSLEEP.SYNCS 0x989680 ;  /* 0x009896800000895d */ /* 0x004fea0003900000 */
[----:B------:R-:W2:Y:S02]  /*c210*/  @!P0 SYNCS.PHASECHK.TRANS64 P0, [R0+URZ], R3 ;  /* 0x00000003000085a7 */ /* 0x000ea400080010ff */
[----:B--2---:R-:W-:Y:S05]  /*c220*/  @!P0 BRA `(.L_x_169) ;  /* 0xfffffffc00f08947 */ /* 0x004fea000383ffff */
[----:B------:R-:W-:Y:S05]  /*c230*/  BRA `(.L_x_170) ;  /* 0xffffff6c00047947 */ /* 0x000fea000383ffff */
.L_x_56:
[----:B----4-:R-:W-:-:S07]  /*c240*/  MOV R0, UR4 ;  /* 0x0000000400007c02 */ /* 0x010fce0008000f00 */
.L_x_171:
[----:B-1----:R1:W2:Y:S02]  /*c250*/  SYNCS.PHASECHK.TRANS64.TRYWAIT P0, [R0+URZ], R3 ;  /* 0x00000003000075a7 */ /* 0x0022a400080011ff */
[----:B--2---:R-:W-:Y:S05]  /*c260*/  @!P0 NANOSLEEP.SYNCS 0x989680 ;  /* 0x009896800000895d */ /* 0x004fea0003900000 */
[----:B------:R-:W2:Y:S02]  /*c270*/  @!P0 SYNCS.PHASECHK.TRANS64 P0, [R0+URZ], R3 ;  /* 0x00000003000085a7 */ /* 0x000ea400080010ff */
[----:B--2---:R-:W-:Y:S05]  /*c280*/  @!P0 BRA `(.L_x_171) ;  /* 0xfffffffc00f08947 */ /* 0x004fea000383ffff */
[----:B------:R-:W-:Y:S05]  /*c290*/  BRA `(.L_x_172) ;  /* 0xffffff6c00107947 */ /* 0x000fea000383ffff */
.L_x_57:
[----:B----4-:R-:W-:-:S07]  /*c2a0*/  MOV R0, UR4 ;  /* 0x0000000400007c02 */ /* 0x010fce0008000f00 */
.L_x_173:
[----:B-1----:R1:W2:Y:S02]  /*c2b0*/  SYNCS.PHASECHK.TRANS64.TRYWAIT P0, [R0+URZ], R3 ;  /* 0x00000003000075a7 */ /* 0x0022a400080011ff */
[----:B--2---:R-:W-:Y:S05]  /*c2c0*/  @!P0 NANOSLEEP.SYNCS 0x989680 ;  /* 0x009896800000895d */ /* 0x004fea0003900000 */
[----:B------:R-:W2:Y:S02]  /*c2d0*/  @!P0 SYNCS.PHASECHK.TRANS64 P0, [R0+URZ], R3 ;  /* 0x00000003000085a7 */ /* 0x000ea400080010ff */
[----:B--2---:R-:W-:Y:S05]  /*c2e0*/  @!P0 BRA `(.L_x_173) ;  /* 0xfffffffc00f08947 */ /* 0x004fea000383ffff */
[----:B------:R-:W-:Y:S05]  /*c2f0*/  BRA `(.L_x_174) ;  /* 0xffffff6c001c7947 */ /* 0x000fea000383ffff */
.L_x_60:
[----:B-1----:R1:W2:Y:S02]  /*c300*/  SYNCS.PHASECHK.TRANS64.TRYWAIT P0, [R0+URZ+0x130], R5 ;  /* 0x00013005000075a7 */ /* 0x0022a400080011ff */
[----:B--2---:R-:W-:Y:S05]  /*c310*/  @!P0 NANOSLEEP.SYNCS 0x989680 ;  /* 0x009896800000895d */ /* 0x004fea0003900000 */
[----:B------:R-:W2:Y:S02]  /*c320*/  @!P0 SYNCS.PHASECHK.TRANS64 P0, [R0+URZ+0x130], R5 ;  /* 0x00013005000085a7 */ /* 0x000ea400080010ff */
[----:B--2---:R-:W-:Y:S05]  /*c330*/  @!P0 BRA `(.L_x_60) ;  /* 0xfffffffc00f08947 */ /* 0x004fea000383ffff */
[----:B------:R-:W-:Y:S05]  /*c340*/  BRA `(.L_x_175) ;  /* 0xffffff6c007c7947 */ /* 0x000fea000383ffff */
.L_x_61:
[----:B------:R-:W-:-:S07]  /*c350*/  MOV R0, UR5 ;  /* 0x0000000500007c02 */ /* 0x000fce0008000f00 */
.L_x_176:
[----:B-1----:R1:W2:Y:S02]  /*c360*/  SYNCS.PHASECHK.TRANS64.TRYWAIT P0, [R0+URZ+0x110], R7 ;  /* 0x00011007000075a7 */ /* 0x0022a400080011ff */
[----:B--2---:R-:W-:Y:S05]  /*c370*/  @!P0 NANOSLEEP.SYNCS 0x989680 ;  /* 0x009896800000895d */ /* 0x004fea0003900000 */
[----:B------:R-:W2:Y:S02]  /*c380*/  @!P0 SYNCS.PHASECHK.TRANS64 P0, [R0+URZ+0x110], R7 ;  /* 0x00011007000085a7 */ /* 0x000ea400080010ff */
[----:B--2---:R-:W-:Y:S05]  /*c390*/  @!P0 BRA `(.L_x_176) ;  /* 0xfffffffc00f08947 */ /* 0x004fea000383ffff */
[----:B------:R-:W-:Y:S05]  /*c3a0*/  BRA `(.L_x_177) ;  /* 0xffffff6c008c7947 */ /* 0x000fea000383ffff */
.L_x_62:
[----:B-1----:R1:W2:Y:S02]  /*c3b0*/  SYNCS.PHASECHK.TRANS64.TRYWAIT P1, [R0+URZ+0x100], R5 ;  /* 0x00010005000075a7 */ /* 0x0022a400080211ff */
[----:B--2---:R-:W-:Y:S05]  /*c3c0*/  @!P1 NANOSLEEP.SYNCS 0x989680 ;  /* 0x009896800000995d */ /* 0x004fea0003900000 */
[----:B------:R-:W2:Y:S02]  /*c3d0*/  @!P1 SYNCS.PHASECHK.TRANS64 P1, [R0+URZ+0x100], R5 ;  /* 0x00010005000095a7 */ /* 0x000ea400080210ff */
[----:B--2---:R-:W-:Y:S05]  /*c3e0*/  @!P1 BRA `(.L_x_62) ;  /* 0xfffffffc00f09947 */ /* 0x004fea000383ffff */
[----:B------:R-:W-:Y:S05]  /*c3f0*/  BRA `(.L_x_178) ;  /* 0xffffff6c00bc7947 */ /* 0x000fea000383ffff */
.L_x_65:
[----:B------:R-:W-:-:S07]  /*c400*/  MOV R0, UR5 ;  /* 0x0000000500007c02 */ /* 0x000fce0008000f00 */
.L_x_179:
[----:B-1----:R1:W2:Y:S02]  /*c410*/  SYNCS.PHASECHK.TRANS64.TRYWAIT P0, [R0+URZ+0x110], R3 ;  /* 0x00011003000075a7 */ /* 0x0022a400080011ff */
[----:B--2---:R-:W-:Y:S05]  /*c420*/  @!P0 NANOSLEEP.SYNCS 0x989680 ;  /* 0x009896800000895d */ /* 0x004fea0003900000 */
[----:B------:R-:W2:Y:S02]  /*c430*/  @!P0 SYNCS.PHASECHK.TRANS64 P0, [R0+URZ+0x110], R3 ;  /* 0x00011003000085a7 */ /* 0x000ea400080010ff */
[----:B--2---:R-:W-:Y:S05]  /*c440*/  @!P0 BRA `(.L_x_179) ;  /* 0xfffffffc00f08947 */ /* 0x004fea000383ffff */
[----:B------:R-:W-:Y:S05]  /*c450*/  BRA `(.L_x_64) ;  /* 0xffffff7000107947 */ /* 0x000fea000383ffff */
.L_x_72:
[----:B-1----:R1:W2:Y:S02]  /*c460*/  SYNCS.PHASECHK.TRANS64.TRYWAIT P0, [R9+URZ+0x100], R2 ;  /* 0x00010002090075a7 */ /* 0x0022a400080011ff */
[----:B--2---:R-:W-:Y:S05]  /*c470*/  @!P0 NANOSLEEP.SYNCS 0x989680 ;  /* 0x009896800000895d */ /* 0x004fea0003900000 */
[----:B------:R-:W2:Y:S02]  /*c480*/  @!P0 SYNCS.PHASECHK.TRANS64 P0, [R9+URZ+0x100], R2 ;  /* 0x00010002090085a7 */ /* 0x000ea400080010ff */
[----:B--2---:R-:W-:Y:S05]  /*c490*/  @!P0 BRA `(.L_x_72) ;  /* 0xfffffffc00f08947 */ /* 0x004fea000383ffff */
[----:B------:R-:W-:Y:S05]  /*c4a0*/  BRA `(.L_x_180) ;  /* 0xffffff7400907947 */ /* 0x000fea000383ffff */
.L_x_75:
[----:B--2---:R2:W4:Y:S02]  /*c4b0*/  SYNCS.PHASECHK.TRANS64.TRYWAIT P1, [R4+URZ], R5 ;  /* 0x00000005040075a7 */ /* 0x00452400080211ff */
[----:B----4-:R-:W-:Y:S05]  /*c4c0*/  @!P1 NANOSLEEP.SYNCS 0x989680 ;  /* 0x009896800000995d */ /* 0x010fea0003900000 */
[----:B------:R-:W4:Y:S02]  /*c4d0*/  @!P1 SYNCS.PHASECHK.TRANS64 P1, [R4+URZ], R5 ;  /* 0x00000005040095a7 */ /* 0x000f2400080210ff */
[----:B----4-:R-:W-:Y:S05]  /*c4e0*/  @!P1 BRA `(.L_x_75) ;  /* 0xfffffffc00f09947 */ /* 0x010fea000383ffff */
[----:B------:R-:W-:Y:S05]  /*c4f0*/  BRA `(.L_x_74) ;  /* 0xffffff7400e47947 */ /* 0x000fea000383ffff */
.L_x_76:
[----:B-1----:R1:W2:Y:S02]  /*c500*/  SYNCS.PHASECHK.TRANS64.TRYWAIT P2, [R8+URZ+0x128], R9 ;  /* 0x00012809080075a7 */ /* 0x0022a400080411ff */
[----:B--2---:R-:W-:Y:S05]  /*c510*/  @!P2 NANOSLEEP.SYNCS 0x989680 ;  /* 0x009896800000a95d */ /* 0x004fea0003900000 */
[----:B------:R-:W2:Y:S02]  /*c520*/  @!P2 SYNCS.PHASECHK.TRANS64 P2, [R8+URZ+0x128], R9 ;  /* 0x000128090800a5a7 */ /* 0x000ea400080410ff */
[----:B--2---:R-:W-:Y:S05]  /*c530*/  @!P2 BRA `(.L_x_76) ;  /* 0xfffffffc00f0a947 */ /* 0x004fea000383ffff */
[----:B------:R-:W-:Y:S05]  /*c540*/  BRA `(.L_x_181) ;  /* 0xffffff7800647947 */ /* 0x000fea000383ffff */
.L_x_79:
[----:B-1----:R1:W4:Y:S02]  /*c550*/  SYNCS.PHASECHK.TRANS64.TRYWAIT P2, [R4+URZ], R5 ;  /* 0x00000005040075a7 */ /* 0x00232400080411ff */
[----:B----4-:R-:W-:Y:S05]  /*c560*/  @!P2 NANOSLEEP.SYNCS 0x989680 ;  /* 0x009896800000a95d */ /* 0x010fea0003900000 */
[----:B------:R-:W4:Y:S02]  /*c570*/  @!P2 SYNCS.PHASECHK.TRANS64 P2, [R4+URZ], R5 ;  /* 0x000000050400a5a7 */ /* 0x000f2400080410ff */
[----:B----4-:R-:W-:Y:S05]  /*c580*/  @!P2 BRA `(.L_x_79) ;  /* 0xfffffffc00f0a947 */ /* 0x010fea000383ffff */
[----:B------:R-:W-:Y:S05]  /*c590*/  BRA `(.L_x_78) ;  /* 0xffffff7800ec7947 */ /* 0x000fea000383ffff */
.L_x_82:
[----:B-1----:R1:W4:Y:S02]  /*c5a0*/  SYNCS.PHASECHK.TRANS64.TRYWAIT P0, [R8+URZ+0x150], R3 ;  /* 0x00015003080075a7 */ /* 0x00232400080011ff */
[----:B----4-:R-:W-:Y:S05]  /*c5b0*/  @!P0 NANOSLEEP.SYNCS 0x989680 ;  /* 0x009896800000895d */ /* 0x010fea0003900000 */
[----:B------:R-:W4:Y:S02]  /*c5c0*/  @!P0 SYNCS.PHASECHK.TRANS64 P0, [R8+URZ+0x150], R3 ;  /* 0x00015003080085a7 */ /* 0x000f2400080010ff */
[----:B----4-:R-:W-:Y:S05]  /*c5d0*/  @!P0 BRA `(.L_x_82) ;  /* 0xfffffffc00f08947 */ /* 0x010fea000383ffff */
[----:B------:R-:W-:Y:S05]  /*c5e0*/  BRA `(.L_x_182) ;  /* 0xffffff8000047947 */ /* 0x000fea000383ffff */
.L_x_87:
[----:B--2---:R2:W4:Y:S02]  /*c5f0*/  SYNCS.PHASECHK.TRANS64.TRYWAIT P0, [R0+URZ+0x100], R3 ;  /* 0x00010003000075a7 */ /* 0x00452400080011ff */
[----:B----4-:R-:W-:Y:S05]  /*c600*/  @!P0 NANOSLEEP.SYNCS 0x989680 ;  /* 0x009896800000895d */ /* 0x010fea0003900000 */
[----:B------:R-:W4:Y:S02]  /*c610*/  @!P0 SYNCS.PHASECHK.TRANS64 P0, [R0+URZ+0x100], R3 ;  /* 0x00010003000085a7 */ /* 0x000f2400080010ff */
[----:B----4-:R-:W-:Y:S05]  /*c620*/  @!P0 BRA `(.L_x_87) ;  /* 0xfffffffc00f08947 */ /* 0x010fea000383ffff */
[----:B------:R-:W-:Y:S05]  /*c630*/  BRA `(.L_x_183) ;  /* 0xffffff84000c7947 */ /* 0x000fea000383ffff */
.L_x_90:
[----:B------:R-:W-:Y:S07]  /*c640*/  MOV R0, UR4 ;  /* 0x0000000400007c02 */ /* 0x000fee0008000f00 */
.L_x_184:
[----:B-1----:R1:W2:Y:S02]  /*c650*/  SYNCS.PHASECHK.TRANS64.TRYWAIT P0, [R0+URZ+0xf8], R3 ;  /* 0x0000f803000075a7 */ /* 0x0022a400080011ff */
[----:B--2---:R-:W-:Y:S05]  /*c660*/  @!P0 NANOSLEEP.SYNCS 0x989680 ;  /* 0x009896800000895d */ /* 0x004fea0003900000 */
[----:B------:R-:W2:Y:S02]  /*c670*/  @!P0 SYNCS.PHASECHK.TRANS64 P0, [R0+URZ+0xf8], R3 ;  /* 0x0000f803000085a7 */ /* 0x000ea400080010ff */
[----:B--2---:R-:W-:Y:S05]  /*c680*/  @!P0 BRA `(.L_x_184) ;  /* 0xfffffffc00f08947 */ /* 0x004fea000383ffff */
[----:B------:R-:W-:Y:S05]  /*c690*/  BRA `(.L_x_89) ;  /* 0xffffff8800047947 */ /* 0x000fea000383ffff */
.L_x_93:
[----:B------:R-:W-:Y:S07]  /*c6a0*/  MOV R3, UR4 ;  /* 0x0000000400037c02 */ /* 0x000fee0008000f00 */
.L_x_185:
[----:B-1----:R1:W2:Y:S02]  /*c6b0*/  SYNCS.PHASECHK.TRANS64.TRYWAIT P2, [R3+URZ+0xd0], R38 ;  /* 0x0000d026030075a7 */ /* 0x0022a400080411ff */
[----:B--2---:R-:W-:Y:S05]  /*c6c0*/  @!P2 NANOSLEEP.SYNCS 0x989680 ;  /* 0x009896800000a95d */ /* 0x004fea0003900000 */
[----:B------:R-:W2:Y:S02]  /*c6d0*/  @!P2 SYNCS.PHASECHK.TRANS64 P2, [R3+URZ+0xd0], R38 ;  /* 0x0000d0260300a5a7 */ /* 0x000ea400080410ff */
[----:B--2---:R-:W-:Y:S05]  /*c6e0*/  @!P2 BRA `(.L_x_185) ;  /* 0xfffffffc00f0a947 */ /* 0x004fea000383ffff */
[----:B------:R-:W-:Y:S05]  /*c6f0*/  BRA `(.L_x_186) ;  /* 0xffffff8800607947 */ /* 0x000fea000383ffff */
.L_x_94:
[----:B-1----:R-:W-:Y:S07]  /*c700*/  MOV R3, UR4 ;  /* 0x0000000400037c02 */ /* 0x002fee0008000f00 */
.L_x_187:
[----:B-1----:R1:W2:Y:S02]  /*c710*/  SYNCS.PHASECHK.TRANS64.TRYWAIT P0, [R3+URZ+0xd8], R38 ;  /* 0x0000d826030075a7 */ /* 0x0022a400080011ff */
[----:B--2---:R-:W-:Y:S05]  /*c720*/  @!P0 NANOSLEEP.SYNCS 0x989680 ;  /* 0x009896800000895d */ /* 0x004fea0003900000 */
[----:B------:R-:W2:Y:S02]  /*c730*/  @!P0 SYNCS.PHASECHK.TRANS64 P0, [R3+URZ+0xd8], R38 ;  /* 0x0000d826030085a7 */ /* 0x000ea400080010ff */
[----:B--2---:R-:W-:Y:S05]  /*c740*/  @!P0 BRA `(.L_x_187) ;  /* 0xfffffffc00f08947 */ /* 0x004fea000383ffff */
[----:B------:R-:W-:Y:S05]  /*c750*/  BRA `(.L_x_188) ;  /* 0xffffff8800ac7947 */ /* 0x000fea000383ffff */
.L_x_95:
[----:B-1----:R-:W-:Y:S07]  /*c760*/  MOV R3, UR4 ;  /* 0x0000000400037c02 */ /* 0x002fee0008000f00 */
.L_x_189:
[----:B-1----:R1:W2:Y:S02]  /*c770*/  SYNCS.PHASECHK.TRANS64.TRYWAIT P0, [R3+URZ+0xe0], R38 ;  /* 0x0000e026030075a7 */ /* 0x0022a400080011ff */
[----:B--2---:R-:W-:Y:S05]  /*c780*/  @!P0 NANOSLEEP.SYNCS 0x989680 ;  /* 0x009896800000895d */ /* 0x004fea0003900000 */
[----:B------:R-:W2:Y:S02]  /*c790*/  @!P0 SYNCS.PHASECHK.TRANS64 P0, [R3+URZ+0xe0], R38 ;  /* 0x0000e026030085a7 */ /* 0x000ea400080010ff */
[----:B--2---:R-:W-:Y:S05]  /*c7a0*/  @!P0 BRA `(.L_x_189) ;  /* 0xfffffffc00f08947 */ /* 0x004fea000383ffff */
[----:B------:R-:W-:Y:S05]  /*c7b0*/  BRA `(.L_x_190) ;  /* 0xffffff8800f47947 */ /* 0x000fea000383ffff */
.L_x_96:
[----:B-1----:R-:W-:Y:S07]  /*c7c0*/  MOV R3, UR4 ;  /* 0x0000000400037c02 */ /* 0x002fee0008000f00 */
.L_x_191:
[----:B-1----:R1:W2:Y:S02]  /*c7d0*/  SYNCS.PHASECHK.TRANS64.TRYWAIT P0, [R3+URZ+0xe8], R38 ;  /* 0x0000e826030075a7 */ /* 0x0022a400080011ff */
[----:B--2---:R-:W-:Y:S05]  /*c7e0*/  @!P0 NANOSLEEP.SYNCS 0x989680 ;  /* 0x009896800000895d */ /* 0x004fea0003900000 */
[----:B------:R-:W2:Y:S02]  /*c7f0*/  @!P0 SYNCS.PHASECHK.TRANS64 P0, [R3+URZ+0xe8], R38 ;  /* 0x0000e826030085a7 */ /* 0x000ea400080010ff */
[----:B--2---:R-:W-:Y:S05]  /*c800*/  @!P0 BRA `(.L_x_191) ;  /* 0xfffffffc00f08947 */ /* 0x004fea000383ffff */
[----:B------:R-:W-:Y:S05]  /*c810*/  BRA `(.L_x_192) ;  /* 0xffffff8c003c7947 */ /* 0x000fea000383ffff */
.L_x_98:
[----:B------:R-:W-:-:S07]  /*c820*/  MOV R0, UR4 ;  /* 0x0000000400007c02 */ /* 0x000fce0008000f00 */
.L_x_193:
[----:B-1----:R1:W2:Y:S02]  /*c830*/  SYNCS.PHASECHK.TRANS64.TRYWAIT P0, [R0+URZ+0xd0], R3 ;  /* 0x0000d003000075a7 */ /* 0x0022a400080011ff */
[----:B--2---:R-:W-:Y:S05]  /*c840*/  @!P0 NANOSLEEP.SYNCS 0x989680 ;  /* 0x009896800000895d */ /* 0x004fea0003900000 */
[----:B------:R-:W2:Y:S02]  /*c850*/  @!P0 SYNCS.PHASECHK.TRANS64 P0, [R0+URZ+0xd0], R3 ;  /* 0x0000d003000085a7 */ /* 0x000ea400080010ff */
[----:B--2---:R-:W-:Y:S05]  /*c860*/  @!P0 BRA `(.L_x_193) ;  /* 0xfffffffc00f08947 */ /* 0x004fea000383ffff */
[----:B------:R-:W-:Y:S05]  /*c870*/  BRA `(.L_x_194) ;  /* 0xffffff9000087947 */ /* 0x000fea000383ffff */
.L_x_99:
[----:B-1----:R-:W-:-:S07]  /*c880*/  MOV R0, UR4 ;  /* 0x0000000400007c02 */ /* 0x002fce0008000f00 */
.L_x_195:
[----:B-1----:R1:W2:Y:S02]  /*c890*/  SYNCS.PHASECHK.TRANS64.TRYWAIT P0, [R0+URZ+0xd8], R3 ;  /* 0x0000d803000075a7 */ /* 0x0022a400080011ff */
[----:B--2---:R-:W-:Y:S05]  /*c8a0*/  @!P0 NANOSLEEP.SYNCS 0x989680 ;  /* 0x009896800000895d */ /* 0x004fea0003900000 */
[----:B------:R-:W2:Y:S02]  /*c8b0*/  @!P0 SYNCS.PHASECHK.TRANS64 P0, [R0+URZ+0xd8], R3 ;  /* 0x0000d803000085a7 */ /* 0x000ea400080010ff */
[----:B--2---:R-:W-:Y:S05]  /*c8c0*/  @!P0 BRA `(.L_x_195) ;  /* 0xfffffffc00f08947 */ /* 0x004fea000383ffff */
[----:B------:R-:W-:Y:S05]  /*c8d0*/  BRA `(.L_x_196) ;  /* 0xffffff8c00f87947 */ /* 0x000fea000383ffff */
.L_x_100:
[----:B-1----:R-:W-:-:S07]  /*c8e0*/  MOV R0, UR4 ;  /* 0x0000000400007c02 */ /* 0x002fce0008000f00 */
.L_x_197:
[----:B-1----:R1:W2:Y:S02]  /*c8f0*/  SYNCS.PHASECHK.TRANS64.TRYWAIT P0, [R0+URZ+0xe0], R3 ;  /* 0x0000e003000075a7 */ /* 0x0022a400080011ff */
[----:B--2---:R-:W-:Y:S05]  /*c900*/  @!P0 NANOSLEEP.SYNCS 0x989680 ;  /* 0x009896800000895d */ /* 0x004fea0003900000 */
[----:B------:R-:W2:Y:S02]  /*c910*/  @!P0 SYNCS.PHASECHK.TRANS64 P0, [R0+URZ+0xe0], R3 ;  /* 0x0000e003000085a7 */ /* 0x000ea400080010ff */
[----:B--2---:R-:W-:Y:S05]  /*c920*/  @!P0 BRA `(.L_x_197) ;  /* 0xfffffffc00f08947 */ /* 0x004fea000383ffff */
[----:B------:R-:W-:Y:S05]  /*c930*/  BRA `(.L_x_198) ;  /* 0xffffff8c00e87947 */ /* 0x000fea000383ffff */
.L_x_102:
[----:B--2---:R2:W3:Y:S02]  /*c940*/  SYNCS.PHASECHK.TRANS64.TRYWAIT P0, [R0+URZ+0x100], R3 ;  /* 0x00010003000075a7 */ /* 0x0044e400080011ff */
[----:B---3--:R-:W-:Y:S05]  /*c950*/  @!P0 NANOSLEEP.SYNCS 0x989680 ;  /* 0x009896800000895d */ /* 0x008fea0003900000 */
[----:B------:R-:W3:Y:S02]  /*c960*/  @!P0 SYNCS.PHASECHK.TRANS64 P0, [R0+URZ+0x100], R3 ;  /* 0x00010003000085a7 */ /* 0x000ee400080010ff */
[----:B---3--:R-:W-:Y:S05]  /*c970*/  @!P0 BRA `(.L_x_102) ;  /* 0xfffffffc00f08947 */ /* 0x008fea000383ffff */
[----:B------:R-:W-:Y:S05]  /*c980*/  BRA `(.L_x_199) ;  /* 0xffffff9000b87947 */ /* 0x000fea000383ffff */
.L_x_113:
[----:B-1----:R-:W-:Y:S04]  /*c990*/  MOV R0, UR49 ;  /* 0x0000003100007c02 */ /* 0x002fe80008000f00 */
[----:B------:R1:W3:Y:S03]  /*c9a0*/  SYNCS.PHASECHK.TRANS64.TRYWAIT P0, [R0+URZ+0xb0], R5 ;  /* 0x0000b005000075a7 */ /* 0x0002e600080011ff */
[----:B---3--:R-:W-:Y:S05]  /*c9b0*/  @!P0 NANOSLEEP.SYNCS 0x989680 ;  /* 0x009896800000895d */ /* 0x008fea0003900000 */
[----:B------:R-:W3:Y:S02]  /*c9c0*/  @!P0 SYNCS.PHASECHK.TRANS64 P0, [R0+URZ+0xb0], R5 ;  /* 0x0000b005000085a7 */ /* 0x000ee400080010ff */
[----:B---3--:R-:W-:Y:S05]  /*c9d0*/  @!P0 BRA `(.L_x_113) ;  /* 0xfffffffc00ec8947 */ /* 0x008fea000383ffff */
[----:B------:R-:W-:Y:S05]  /*c9e0*/  BRA `(.L_x_112) ;  /* 0xffffffa000347947 */ /* 0x000fea000383ffff */
.L_x_115:
[----:B-1----:R-:W-:Y:S04]  /*c9f0*/  MOV R0, UR49 ;  /* 0x0000003100007c02 */ /* 0x002fe80008000f00 */
[----:B------:R1:W4:Y:S03]  /*ca00*/  SYNCS.PHASECHK.TRANS64.TRYWAIT P1, [R0+URZ+0x120], R3 ;  /* 0x00012003000075a7 */ /* 0x00032600080211ff */
[----:B----4-:R-:W-:Y:S05]  /*ca10*/  @!P1 NANOSLEEP.SYNCS 0x989680 ;  /* 0x009896800000995d */ /* 0x010fea0003900000 */
[----:B------:R-:W4:Y:S02]  /*ca20*/  @!P1 SYNCS.PHASECHK.TRANS64 P1, [R0+URZ+0x120], R3 ;  /* 0x00012003000095a7 */ /* 0x000f2400080210ff */
[----:B----4-:R-:W-:Y:S05]  /*ca30*/  @!P1 BRA `(.L_x_115) ;  /* 0xfffffffc00ec9947 */ /* 0x010fea000383ffff */
[----:B------:R-:W-:Y:S05]  /*ca40*/  BRA `(.L_x_114) ;  /* 0xffffffa0006c7947 */ /* 0x000fea000383ffff */
.L_x_124:
[----:B--2---:R2:W4:Y:S02]  /*ca50*/  SYNCS.PHASECHK.TRANS64.TRYWAIT P0, [R3+URZ+0xb0], R0 ;  /* 0x0000b000030075a7 */ /* 0x00452400080011ff */
[----:B----4-:R-:W-:Y:S05]  /*ca60*/  @!P0 NANOSLEEP.SYNCS 0x989680 ;  /* 0x009896800000895d */ /* 0x010fea0003900000 */
[----:B------:R-:W4:Y:S02]  /*ca70*/  @!P0 SYNCS.PHASECHK.TRANS64 P0, [R3+URZ+0xb0], R0 ;  /* 0x0000b000030085a7 */ /* 0x000f2400080010ff */
[----:B----4-:R-:W-:Y:S05]  /*ca80*/  @!P0 BRA `(.L_x_124) ;  /* 0xfffffffc00f08947 */ /* 0x010fea000383ffff */
[----:B------:R-:W-:Y:S05]  /*ca90*/  BRA `(.L_x_123) ;  /* 0xffffffb4003c7947 */ /* 0x000fea000383ffff */
.L_x_132:
[----:B-1----:R1:W4:Y:S02]  /*caa0*/  SYNCS.PHASECHK.TRANS64.TRYWAIT P0, [R3+URZ+0xb0], R6 ;  /* 0x0000b006030075a7 */ /* 0x00232400080011ff */
[----:B----4-:R-:W-:Y:S05]  /*cab0*/  @!P0 NANOSLEEP.SYNCS 0x989680 ;  /* 0x009896800000895d */ /* 0x010fea0003900000 */
[----:B------:R-:W4:Y:S02]  /*cac0*/  @!P0 SYNCS.PHASECHK.TRANS64 P0, [R3+URZ+0xb0], R6 ;  /* 0x0000b006030085a7 */ /* 0x000f2400080010ff */
[----:B----4-:R-:W-:Y:S05]  /*cad0*/  @!P0 BRA `(.L_x_132) ;  /* 0xfffffffc00f08947 */ /* 0x010fea000383ffff */
[----:B------:R-:W-:Y:S05]  /*cae0*/  BRA `(.L_x_131) ;  /* 0xffffffc800407947 */ /* 0x000fea000383ffff */
.L_x_140:
[----:B-1----:R1:W2:Y:S02]  /*caf0*/  SYNCS.PHASECHK.TRANS64.TRYWAIT P0, [R3+URZ+0xb0], R0 ;  /* 0x0000b000030075a7 */ /* 0x0022a400080011ff */
[----:B--2---:R-:W-:Y:S05]  /*cb00*/  @!P0 NANOSLEEP.SYNCS 0x989680 ;  /* 0x009896800000895d */ /* 0x004fea0003900000 */
[----:B------:R-:W2:Y:S02]  /*cb10*/  @!P0 SYNCS.PHASECHK.TRANS64 P0, [R3+URZ+0xb0], R0 ;  /* 0x0000b000030085a7 */ /* 0x000ea400080010ff */
[----:B--2---:R-:W-:Y:S05]  /*cb20*/  @!P0 BRA `(.L_x_140) ;  /* 0xfffffffc00f08947 */ /* 0x004fea000383ffff */
[----:B------:R-:W-:Y:S05]  /*cb30*/  BRA `(.L_x_139) ;  /* 0xffffffdc003c7947 */ /* 0x000fea000383ffff */
        .weak           $__internal_0_$__cuda_sm10x_tcgen05_guardrail_trap_col_being_dealloced_not_returned_by_alloc
        .type           $__internal_0_$__cuda_sm10x_tcgen05_guardrail_trap_col_being_dealloced_not_returned_by_alloc,@function
        .size           $__internal_0_$__cuda_sm10x_tcgen05_guardrail_trap_col_being_dealloced_not_returned_by_alloc,($__internal_1_$__cuda_sm10x_tcgen05_guardrail_trap_phase_invalid_during_alloc - $__internal_0_$__cuda_sm10x_tcgen05_guardrail_trap_col_being_dealloced_not_returned_by_alloc)
$__internal_0_$__cuda_sm10x_tcgen05_guardrail_trap_col_being_dealloced_not_returned_by_alloc:
[----:B------:R-:W-:Y:S05]  /*cb40*/  BPT.TRAP 0x1 ;  /* 0x000000040000795c */ /* 0x000fea0000300000 */
[----:B------:R-:W-:-:S04]  /*cb50*/  HFMA2 R3, -RZ, RZ, 0, 0 ;  /* 0x00000000ff037431 */ /* 0x000fc800000001ff */
[----:B------:R-:W-:Y:S05]  /*cb60*/  RET.REL.NODEC R2 `(_ZN7cutlass13device_kernelINS_4gemm6kernel13GemmUniversalIN4cute5tupleIJiiiiEEENS1_10collective13CollectiveMmaINS1_46MainloopSm100TmaUmmaWarpSpecializedBlockScaledILi11ELi2ELi1ENS5_IJNS4_1CILi1EEENSA_ILi2EEESB_EEEEENS5_IJNSA_ILi128EEENSA_ILi256EEENSA_ILi64EEEEEENS5_IJNS_12float_e2m1_tENS_13float_ue4m3_tEEEENS5_IJNS5_IJlSB_lEEENS4_6LayoutINS5_IJNS5_IJNS5_IJNSA_ILi32EEENSA_ILi4EEEEEEiEEENS5_IJNS5_IJNSA_ILi16EEESP_EEEiEEENS5_IJSB_iEEEEEENS5_IJSU_NS5_IJNS5_IJNSA_ILi0EEESB_EEENSA_ILi512EEEEEENS5_IJSX_iEEEEEEEEEEESL_S14_NS4_8TiledMMAINS4_8MMA_AtomIJNS4_17SM100_MMA_MXF4_SSISJ_SJ_fSK_Li128ELi256ELi16ELNS4_4UMMA5MajorE0ELS19_0ELNS18_7ScaleInE0ELS1A_0EEEEEENSN_INS5_IJSB_SB_SB_EEENS5_IJSX_SX_SX_EEEEENS5_IJNS4_10UnderscoreES1G_S1G_EEEEENS5_IJNS4_23SM90_TMA_LOAD_MULTICASTES1J_EEENS5_IJNS4_14ComposedLayoutINS4_7SwizzleILi1ELi4ELi3EEENS4_18smem_ptr_flag_bitsILi4EEENSN_INS5_IJNSA_ILi8EEESH_EEENS5_IJSH_SB_EEEEEEENSN_INS5_IJNS5_IJNS5_IJSQ_SB_EEEST_EEESB_NS5_IJSB_SB_EEEEEENS5_IJNS5_IJNS5_IJST_SZ_EEESY_EEESX_NS5_IJSP_SZ_EEEEEEEEEEEvNS4_8identityENS5_IJNS4_13SM90_TMA_LOADES26_EEENS5_IJS1U_NSN_INS5_IJNS5_IJNS5_IJSQ_SC_EEEST_EEESB_S1X_EEENS5_IJS20_SX_NS5_IJSP_NSA_ILi1024EEEEEEEEEEEEEEvS25_EENS_8epilogue10collective18CollectiveEpilogueINS2H_23Sm100TmaWarpSpecializedILi4ELi2ELi64ELb1ELb0EEEJSI_NS5_IJNSN_ISF_SB_EENSN_ISH_SB_EEEEENS_10bfloat16_tESM_S2P_SM_NS2H_6fusion15FusionCallbacksIS2L_NS2Q_17LinearCombinationIS2P_fS2P_fLNS_15FloatRoundStyleE2EEESI_S2O_JEEENS4_5SM1004TMEM4LOAD26SM100_TMEM_LOAD_32dp32b64xES26_NS1L_INS1M_ILi3ELi4ELi3EEENS1O_ILi16EEES1T_EENS4_39AutoVectorizingCopyWithAssumedAlignmentILi128EEENS4_14SM90_TMA_STOREES32_S34_S34_EEEvvEEEEvNT_6ParamsE) ;  /* 0xffffff3402247950 */ /* 0x000fea0003c3ffff */
        .weak           $__internal_1_$__cuda_sm10x_tcgen05_guardrail_trap_phase_invalid_during_alloc
        .type           $__internal_1_$__cuda_sm10x_tcgen05_guardrail_trap_phase_invalid_during_alloc,@function
        .size           $__internal_1_$__cuda_sm10x_tcgen05_guardrail_trap_phase_invalid_during_alloc,($__internal_2_$__cuda_sm10x_tcgen05_guardrail_trap_unallocated_columns_being_dealloced - $__internal_1_$__cuda_sm10x_tcgen05_guardrail_trap_phase_invalid_during_alloc)
$__internal_1_$__cuda_sm10x_tcgen05_guardrail_trap_phase_invalid_during_alloc:
[----:B------:R-:W-:Y:S05]  /*cb70*/  BPT.TRAP 0x1 ;  /* 0x000000040000795c */ /* 0x000fea0000300000 */
[----:B------:R-:W-:-:S04]  /*cb80*/  MOV R3, 0x0 ;  /* 0x0000000000037802 */ /* 0x000fc80000000f00 */
[----:B------:R-:W-:Y:S05]  /*cb90*/  RET.REL.NODEC R2 `(_ZN7cutlass13device_kernelINS_4gemm6kernel13GemmUniversalIN4cute5tupleIJiiiiEEENS1_10collective13CollectiveMmaINS1_46MainloopSm100TmaUmmaWarpSpecializedBlockScaledILi11ELi2ELi1ENS5_IJNS4_1CILi1EEENSA_ILi2EEESB_EEEEENS5_IJNSA_ILi128EEENSA_ILi256EEENSA_ILi64EEEEEENS5_IJNS_12float_e2m1_tENS_13float_ue4m3_tEEEENS5_IJNS5_IJlSB_lEEENS4_6LayoutINS5_IJNS5_IJNS5_IJNSA_ILi32EEENSA_ILi4EEEEEEiEEENS5_IJNS5_IJNSA_ILi16EEESP_EEEiEEENS5_IJSB_iEEEEEENS5_IJSU_NS5_IJNS5_IJNSA_ILi0EEESB_EEENSA_ILi512EEEEEENS5_IJSX_iEEEEEEEEEEESL_S14_NS4_8TiledMMAINS4_8MMA_AtomIJNS4_17SM100_MMA_MXF4_SSISJ_SJ_fSK_Li128ELi256ELi16ELNS4_4UMMA5MajorE0ELS19_0ELNS18_7ScaleInE0ELS1A_0EEEEEENSN_INS5_IJSB_SB_SB_EEENS5_IJSX_SX_SX_EEEEENS5_IJNS4_10UnderscoreES1G_S1G_EEEEENS5_IJNS4_23SM90_TMA_LOAD_MULTICASTES1J_EEENS5_IJNS4_14ComposedLayoutINS4_7SwizzleILi1ELi4ELi3EEENS4_18smem_ptr_flag_bitsILi4EEENSN_INS5_IJNSA_ILi8EEESH_EEENS5_IJSH_SB_EEEEEEENSN_INS5_IJNS5_IJNS5_IJSQ_SB_EEEST_EEESB_NS5_IJSB_SB_EEEEEENS5_IJNS5_IJNS5_IJST_SZ_EEESY_EEESX_NS5_IJSP_SZ_EEEEEEEEEEEvNS4_8identityENS5_IJNS4_13SM90_TMA_LOADES26_EEENS5_IJS1U_NSN_INS5_IJNS5_IJNS5_IJSQ_SC_EEEST_EEESB_S1X_EEENS5_IJS20_SX_NS5_IJSP_NSA_ILi1024EEEEEEEEEEEEEEvS25_EENS_8epilogue10collective18CollectiveEpilogueINS2H_23Sm100TmaWarpSpecializedILi4ELi2ELi64ELb1ELb0EEEJSI_NS5_IJNSN_ISF_SB_EENSN_ISH_SB_EEEEENS_10bfloat16_tESM_S2P_SM_NS2H_6fusion15FusionCallbacksIS2L_NS2Q_17LinearCombinationIS2P_fS2P_fLNS_15FloatRoundStyleE2EEESI_S2O_JEEENS4_5SM1004TMEM4LOAD26SM100_TMEM_LOAD_32dp32b64xES26_NS1L_INS1M_ILi3ELi4ELi3EEENS1O_ILi16EEES1T_EENS4_39AutoVectorizingCopyWithAssumedAlignmentILi128EEENS4_14SM90_TMA_STOREES32_S34_S34_EEEvvEEEEvNT_6ParamsE) ;  /* 0xffffff3402187950 */ /* 0x000fea0003c3ffff */
        .weak           $__internal_2_$__cuda_sm10x_tcgen05_guardrail_trap_unallocated_columns_being_dealloced
        .type           $__internal_2_$__cuda_sm10x_tcgen05_guardrail_trap_unallocated_columns_being_dealloced,@function
        .size           $__internal_2_$__cuda_sm10x_tcgen05_guardrail_trap_unallocated_columns_being_dealloced,(.L_x_201 - $__internal_2_$__cuda_sm10x_tcgen05_guardrail_trap_unallocated_columns_being_dealloced)
$__internal_2_$__cuda_sm10x_tcgen05_guardrail_trap_unallocated_columns_being_dealloced:
[----:B------:R-:W-:Y:S05]  /*cba0*/  BPT.TRAP 0x1 ;  /* 0x000000040000795c */ /* 0x000fea0000300000 */
[----:B------:R-:W-:-:S04]  /*cbb0*/  HFMA2 R3, -RZ, RZ, 0, 0 ;  /* 0x00000000ff037431 */ /* 0x000fc800000001ff */
[----:B------:R-:W-:Y:S05]  /*cbc0*/  RET.REL.NODEC R2 `(_ZN7cutlass13device_kernelINS_4gemm6kernel13GemmUniversalIN4cute5tupleIJiiiiEEENS1_10collective13CollectiveMmaINS1_46MainloopSm100TmaUmmaWarpSpecializedBlockScaledILi11ELi2ELi1ENS5_IJNS4_1CILi1EEENSA_ILi2EEESB_EEEEENS5_IJNSA_ILi128EEENSA_ILi256EEENSA_ILi64EEEEEENS5_IJNS_12float_e2m1_tENS_13float_ue4m3_tEEEENS5_IJNS5_IJlSB_lEEENS4_6LayoutINS5_IJNS5_IJNS5_IJNSA_ILi32EEENSA_ILi4EEEEEEiEEENS5_IJNS5_IJNSA_ILi16EEESP_EEEiEEENS5_IJSB_iEEEEEENS5_IJSU_NS5_IJNS5_IJNSA_ILi0EEESB_EEENSA_ILi512EEEEEENS5_IJSX_iEEEEEEEEEEESL_S14_NS4_8TiledMMAINS4_8MMA_AtomIJNS4_17SM100_MMA_MXF4_SSISJ_SJ_fSK_Li128ELi256ELi16ELNS4_4UMMA5MajorE0ELS19_0ELNS18_7ScaleInE0ELS1A_0EEEEEENSN_INS5_IJSB_SB_SB_EEENS5_IJSX_SX_SX_EEEEENS5_IJNS4_10UnderscoreES1G_S1G_EEEEENS5_IJNS4_23SM90_TMA_LOAD_MULTICASTES1J_EEENS5_IJNS4_14ComposedLayoutINS4_7SwizzleILi1ELi4ELi3EEENS4_18smem_ptr_flag_bitsILi4EEENSN_INS5_IJNSA_ILi8EEESH_EEENS5_IJSH_SB_EEEEEEENSN_INS5_IJNS5_IJNS5_IJSQ_SB_EEEST_EEESB_NS5_IJSB_SB_EEEEEENS5_IJNS5_IJNS5_IJST_SZ_EEESY_EEESX_NS5_IJSP_SZ_EEEEEEEEEEEvNS4_8identityENS5_IJNS4_13SM90_TMA_LOADES26_EEENS5_IJS1U_NSN_INS5_IJNS5_IJNS5_IJSQ_SC_EEEST_EEESB_S1X_EEENS5_IJS20_SX_NS5_IJSP_NSA_ILi1024EEEEEEEEEEEEEEvS25_EENS_8epilogue10collective18CollectiveEpilogueINS2H_23Sm100TmaWarpSpecializedILi4ELi2ELi64ELb1ELb0EEEJSI_NS5_IJNSN_ISF_SB_EENSN_ISH_SB_EEEEENS_10bfloat16_tESM_S2P_SM_NS2H_6fusion15FusionCallbacksIS2L_NS2Q_17LinearCombinationIS2P_fS2P_fLNS_15FloatRoundStyleE2EEESI_S2O_JEEENS4_5SM1004TMEM4LOAD26SM100_TMEM_LOAD_32dp32b64xES26_NS1L_INS1M_ILi3ELi4ELi3EEENS1O_ILi16EEES1T_EENS4_39AutoVectorizingCopyWithAssumedAlignmentILi128EEENS4_14SM90_TMA_STOREES32_S34_S34_EEEvvEEEEvNT_6ParamsE) ;  /* 0xffffff34020c7950 */ /* 0x000fea0003c3ffff */
.L_x_200:
[----:B------:R-:W-:-:S00]  /*cbd0*/  BRA `(.L_x_200) ;  /* 0xfffffffc00fc7947 */ /* 0x000fc0000383ffff */
[----:B------:R-:W-:-:S00]  /*cbe0*/  NOP ;  /* 0x0000000000007918 */ /* 0x000fc00000000000 */
        /* <DEDUP_REMOVED lines=9> */
.L_x_201:


//--------------------- .nv.global.init           --------------------------
	.section	.nv.global.init,"aw",@progbits
.nv.global.init:
	.type		$str$29,@object
	.size		$str$29,($str$30 - $str$29)
$str$29:
        /*0000*/ 	.byte	0x28, 0x61, 0x64, 0x64, 0x72, 0x65, 0x73, 0x73, 0x20, 0x26, 0x20, 0x6d, 0x61, 0x73, 0x6b, 0x29
        /*0010*/ 	.byte	0x20, 0x3d, 0x3d, 0x20, 0x30, 0x00
	.type		$str$30,@object
	.size		$str$30,($str$26 - $str$30)
$str$30:
        /*0016*/ 	.byte	0x2f, 0x74, 0x6d, 0x70, 0x2f, 0x63, 0x75, 0x74, 0x6c, 0x61, 0x73, 0x73, 0x5f, 0x73, 0x77, 0x65
        /*0026*/ 	.byte	0x65, 0x70, 0x5f, 0x73, 0x72, 0x63, 0x2f, 0x69, 0x6e, 0x63, 0x6c, 0x75, 0x64, 0x65, 0x2f, 0x63
        /*0036*/ 	.byte	0x75, 0x74, 0x65, 0x2f, 0x70, 0x6f, 0x69, 0x6e, 0x74, 0x65, 0x72, 0x5f, 0x66, 0x6c, 0x61, 0x67
        /*0046*/ 	.byte	0x67, 0x65, 0x64, 0x2e, 0x68, 0x70, 0x70, 0x00
	.type		$str$26,@object
	.size		$str$26,($str$25 - $str$26)
$str$26:
        /*004e*/ 	.byte	0x2f, 0x74, 0x6d, 0x70, 0x2f, 0x63, 0x75, 0x74, 0x6c, 0x61, 0x73, 0x73, 0x5f, 0x73, 0x77, 0x65
        /*005e*/ 	.byte	0x65, 0x70, 0x5f, 0x73, 0x72, 0x63, 0x2f, 0x69, 0x6e, 0x63, 0x6c, 0x75, 0x64, 0x65, 0x2f, 0x63
        /*006e*/ 	.byte	0x75, 0x74, 0x65, 0x2f, 0x61, 0x74, 0x6f, 0x6d, 0x2f, 0x63, 0x6f, 0x70, 0x79, 0x5f, 0x74, 0x72
        /*007e*/ 	.byte	0x61, 0x69, 0x74, 0x73, 0x5f, 0x73, 0x6d, 0x31, 0x30, 0x30, 0x2e, 0x68, 0x70, 0x70, 0x00
	.type		$str$25,@object
	.size		$str$25,(__unnamed_1 - $str$25)
$str$25:
        /*008d*/ 	.byte	0x28, 0x28, 0x75, 0x69, 0x6e, 0x74, 0x33, 0x32, 0x5f, 0x74, 0x28, 0x74, 0x68, 0x72, 0x65, 0x61
        /*009d*/ 	.byte	0x64, 0x49, 0x64, 0x78, 0x2e, 0x78, 0x29, 0x20, 0x2f, 0x20, 0x33, 0x32, 0x29, 0x20, 0x25, 0x20
        /*00ad*/ 	.byte	0x34, 0x29, 0x20, 0x3d, 0x3d, 0x20, 0x28, 0x28, 0x28, 0x74, 0x6d, 0x65, 0x6d, 0x5f, 0x61, 0x64
        /*00bd*/ 	.byte	0x64, 0x72, 0x20, 0x3e, 0x3e, 0x20, 0x31, 0x36, 0x29, 0x20, 0x2f, 0x20, 0x33, 0x32, 0x29, 0x20
        /*00cd*/ 	.byte	0x25, 0x20, 0x34, 0x29, 0x00
	.type		__unnamed_1,@object
	.size		__unnamed_1,(__unnamed_2 - __unnamed_1)
__unnamed_1:
        /*00d2*/ 	.byte	0x61, 0x75, 0x74, 0x6f, 0x20, 0x63, 0x75, 0x74, 0x65, 0x3a, 0x3a, 0x61, 0x73, 0x5f, 0x70, 0x6f
        /* <DEDUP_REMOVED lines=24> */
        /*0262*/ 	.byte	0x38, 0x31, 0x39, 0x32, 0x3e, 0x3e, 0x3e, 0x3e, 0x5d, 0x00
	.type		__unnamed_2,@object
	.size		__unnamed_2,(.L_2 - __unnamed_2)
__unnamed_2:
        /* <DEDUP_REMOVED lines=43> */
        /*051c*/ 	.byte	0x74, 0x65, 0x3a, 0x3a, 0x43, 0x3c, 0x30, 0x3e, 0x3e, 0x3e, 0x3e, 0x5d, 0x00
.L_2:


//--------------------- .nv.shared._ZN7cutlass13device_kernelINS_4gemm6kernel13GemmUniversalIN4cute5tupleIJiiiiEEENS1_10collective13CollectiveMmaINS1_46MainloopSm100TmaUmmaWarpSpecializedBlockScaledILi11ELi2ELi1ENS5_IJNS4_1CILi1EEENSA_ILi2EEESB_EEEEENS5_IJNSA_ILi128EEENSA_ILi256EEENSA_ILi64EEEEEENS5_IJNS_12float_e2m1_tENS_13float_ue4m3_tEEEENS5_IJNS5_IJlSB_lEEENS4_6LayoutINS5_IJNS5_IJNS5_IJNSA_ILi32EEENSA_ILi4EEEEEEiEEENS5_IJNS5_IJNSA_ILi16EEESP_EEEiEEENS5_IJSB_iEEEEEENS5_IJSU_NS5_IJNS5_IJNSA_ILi0EEESB_EEENSA_ILi512EEEEEENS5_IJSX_iEEEEEEEEEEESL_S14_NS4_8TiledMMAINS4_8MMA_AtomIJNS4_17SM100_MMA_MXF4_SSISJ_SJ_fSK_Li128ELi256ELi16ELNS4_4UMMA5MajorE0ELS19_0ELNS18_7ScaleInE0ELS1A_0EEEEEENSN_INS5_IJSB_SB_SB_EEENS5_IJSX_SX_SX_EEEEENS5_IJNS4_10UnderscoreES1G_S1G_EEEEENS5_IJNS4_23SM90_TMA_LOAD_MULTICASTES1J_EEENS5_IJNS4_14ComposedLayoutINS4_7SwizzleILi1ELi4ELi3EEENS4_18smem_ptr_flag_bitsILi4EEENSN_INS5_IJNSA_ILi8EEESH_EEENS5_IJSH_SB_EEEEEEENSN_INS5_IJNS5_IJNS5_IJSQ_SB_EEEST_EEESB_NS5_IJSB_SB_EEEEEENS5_IJNS5_IJNS5_IJST_SZ_EEESY_EEESX_NS5_IJSP_SZ_EEEEEEEEEEEvNS4_8identityENS5_IJNS4_13SM90_TMA_LOADES26_EEENS5_IJS1U_NSN_INS5_IJNS5_IJNS5_IJSQ_SC_EEEST_EEESB_S1X_EEENS5_IJS20_SX_NS5_IJSP_NSA_ILi1024EEEEEEEEEEEEEEvS25_EENS_8epilogue10collective18CollectiveEpilogueINS2H_23Sm100TmaWarpSpecializedILi4ELi2ELi64ELb1ELb0EEEJSI_NS5_IJNSN_ISF_SB_EENSN_ISH_SB_EEEEENS_10bfloat16_tESM_S2P_SM_NS2H_6fusion15FusionCallbacksIS2L_NS2Q_17LinearCombinationIS2P_fS2P_fLNS_15FloatRoundStyleE2EEESI_S2O_JEEENS4_5SM1004TMEM4LOAD26SM100_TMEM_LOAD_32dp32b64xES26_NS1L_INS1M_ILi3ELi4ELi3EEENS1O_ILi16EEES1T_EENS4_39AutoVectorizingCopyWithAssumedAlignmentILi128EEENS4_14SM90_TMA_STOREES32_S34_S34_EEEvvEEEEvNT_6ParamsE --------------------------
	.section	.nv.shared._ZN7cutlass13device_kernelINS_4gemm6kernel13GemmUniversalIN4cute5tupleIJiiiiEEENS1_10collective13CollectiveMmaINS1_46MainloopSm100TmaUmmaWarpSpecializedBlockScaledILi11ELi2ELi1ENS5_IJNS4_1CILi1EEENSA_ILi2EEESB_EEEEENS5_IJNSA_ILi128EEENSA_ILi256EEENSA_ILi64EEEEEENS5_IJNS_12float_e2m1_tENS_13float_ue4m3_tEEEENS5_IJNS5_IJlSB_lEEENS4_6LayoutINS5_IJNS5_IJNS5_IJNSA_ILi32EEENSA_ILi4EEEEEEiEEENS5_IJNS5_IJNSA_ILi16EEESP_EEEiEEENS5_IJSB_iEEEEEENS5_IJSU_NS5_IJNS5_IJNSA_ILi0EEESB_EEENSA_ILi512EEEEEENS5_IJSX_iEEEEEEEEEEESL_S14_NS4_8TiledMMAINS4_8MMA_AtomIJNS4_17SM100_MMA_MXF4_SSISJ_SJ_fSK_Li128ELi256ELi16ELNS4_4UMMA5MajorE0ELS19_0ELNS18_7ScaleInE0ELS1A_0EEEEEENSN_INS5_IJSB_SB_SB_EEENS5_IJSX_SX_SX_EEEEENS5_IJNS4_10UnderscoreES1G_S1G_EEEEENS5_IJNS4_23SM90_TMA_LOAD_MULTICASTES1J_EEENS5_IJNS4_14ComposedLayoutINS4_7SwizzleILi1ELi4ELi3EEENS4_18smem_ptr_flag_bitsILi4EEENSN_INS5_IJNSA_ILi8EEESH_EEENS5_IJSH_SB_EEEEEEENSN_INS5_IJNS5_IJNS5_IJSQ_SB_EEEST_EEESB_NS5_IJSB_SB_EEEEEENS5_IJNS5_IJNS5_IJST_SZ_EEESY_EEESX_NS5_IJSP_SZ_EEEEEEEEEEEvNS4_8identityENS5_IJNS4_13SM90_TMA_LOADES26_EEENS5_IJS1U_NSN_INS5_IJNS5_IJNS5_IJSQ_SC_EEEST_EEESB_S1X_EEENS5_IJS20_SX_NS5_IJSP_NSA_ILi1024EEEEEEEEEEEEEEvS25_EENS_8epilogue10collective18CollectiveEpilogueINS2H_23Sm100TmaWarpSpecializedILi4ELi2ELi64ELb1ELb0EEEJSI_NS5_IJNSN_ISF_SB_EENSN_ISH_SB_EEEEENS_10bfloat16_tESM_S2P_SM_NS2H_6fusion15FusionCallbacksIS2L_NS2Q_17LinearCombinationIS2P_fS2P_fLNS_15FloatRoundStyleE2EEESI_S2O_JEEENS4_5SM1004TMEM4LOAD26SM100_TMEM_LOAD_32dp32b64xES26_NS1L_INS1M_ILi3ELi4ELi3EEENS1O_ILi16EEES1T_EENS4_39AutoVectorizingCopyWithAssumedAlignmentILi128EEENS4_14SM90_TMA_STOREES32_S34_S34_EEEvvEEEEvNT_6ParamsE,"aw",@nobits
	.sectionflags	@""
	.align	16
	.zero		1024


//--------------------- .nv.shared.reserved.0     --------------------------
	.section	.nv.shared.reserved.0,"aw",@nobits
	.weak		__nv_reservedSMEM_offset_0_alias
	.size		__nv_reservedSMEM_offset_0_alias, 0, 64
	.other		__nv_reservedSMEM_offset_0_alias,@"STO_CUDA_RESERVED_SHARED STV_DEFAULT"
__nv_reservedSMEM_offset_0_alias:
	.zero		0
.nv.shared.reserved.0:
	.zero		64
	.weak		__nv_reservedSMEM_tcgen05_partition
	.type		__nv_reservedSMEM_tcgen05_partition,@object
	.size		__nv_reservedSMEM_tcgen05_partition,(.L_0 - __nv_reservedSMEM_tcgen05_partition)
__nv_reservedSMEM_tcgen05_partition:
	.zero		32
.L_0:


//--------------------- .nv.global                --------------------------
	.section	.nv.global,"aw",@nobits
.nv.global:
	.type		_ZN40_INTERNAL_0e2c4cd4_4_k_cu_3a4895a7_201134cute1_E,@object
	.size		_ZN40_INTERNAL_0e2c4cd4_4_k_cu_3a4895a7_201134cute1_E,(_ZN40_INTERNAL_0e2c4cd4_4_k_cu_3a4895a7_201134cuda3std3__45__cpo6cbeginE - _ZN40_INTERNAL_0e2c4cd4_4_k_cu_3a4895a7_201134cute1_E)
_ZN40_INTERNAL_0e2c4cd4_4_k_cu_3a4895a7_201134cute1_E:
	.zero		1
	.type		_ZN40_INTERNAL_0e2c4cd4_4_k_cu_3a4895a7_201134cuda3std3__45__cpo6cbeginE,@object
	.size		_ZN40_INTERNAL_0e2c4cd4_4_k_cu_3a4895a7_201134cuda3std3__45__cpo6cbeginE,(_ZN40_INTERNAL_0e2c4cd4_4_k_cu_3a4895a7_201134cuda3std3__48in_placeE - _ZN40_INTERNAL_0e2c4cd4_4_k_cu_3a4895a7_201134cuda3std3__45__cpo6cbeginE)
_ZN40_INTERNAL_0e2c4cd4_4_k_cu_3a4895a7_201134cuda3std3__45__cpo6cbeginE:
	.zero		1
	.type		_ZN40_INTERNAL_0e2c4cd4_4_k_cu_3a4895a7_201134cuda3std3__48in_placeE,@object
	.size		_ZN40_INTERNAL_0e2c4cd4_4_k_cu_3a4895a7_201134cuda3std3__48in_placeE,(_ZN40_INTERNAL_0e2c4cd4_4_k_cu_3a4895a7_201134cuda3std6ranges3__45__cpo9iter_moveE - _ZN40_INTERNAL_0e2c4cd4_4_k_cu_3a4895a7_201134cuda3std3__48in_placeE)
_ZN40_INTERNAL_0e2c4cd4_4_k_cu_3a4895a7_201134cuda3std3__48in_placeE:
	.zero		1
	.type		_ZN40_INTERNAL_0e2c4cd4_4_k_cu_3a4895a7_201134cuda3std6ranges3__45__cpo9iter_moveE,@object
	.size		_ZN40_INTERNAL_0e2c4cd4_4_k_cu_3a4895a7_201134cuda3std6ranges3__45__cpo9iter_moveE,(_ZN40_INTERNAL_0e2c4cd4_4_k_cu_3a4895a7_201134cuda3std3__45__cpo5beginE - _ZN40_INTERNAL_0e2c4cd4_4_k_cu_3a4895a7_201134cuda3std6ranges3__45__cpo9iter_moveE)
_ZN40_INTERNAL_0e2c4cd4_4_k_cu_3a4895a7_201134cuda3std6ranges3__45__cpo9iter_moveE:
	.zero		1
	.type		_ZN40_INTERNAL_0e2c4cd4_4_k_cu_3a4895a7_201134cuda3std3__45__cpo5beginE,@object
	.size		_ZN40_INTERNAL_0e2c4cd4_4_k_cu_3a4895a7_201134cuda3std3__45__cpo5beginE,(_ZN40_INTERNAL_0e2c4cd4_4_k_cu_3a4895a7_201134cuda3std3__442_GLOBAL__N__0e2c4cd4_4_k_cu_3a4895a7_201136ignoreE - _ZN40_INTERNAL_0e2c4cd4_4_k_cu_3a4895a7_201134cuda3std3__45__cpo5beginE)
_ZN40_INTERNAL_0e2c4cd4_4_k_cu_3a4895a7_201134cuda3std3__45__cpo5beginE:
	.zero		1
	.type		_ZN40_INTERNAL_0e2c4cd4_4_k_cu_3a4895a7_201134cuda3std3__442_GLOBAL__N__0e2c4cd4_4_k_cu_3a4895a7_201136ignoreE,@object
	.size		_ZN40_INTERNAL_0e2c4cd4_4_k_cu_3a4895a7_201134cuda3std3__442_GLOBAL__N__0e2c4cd4_4_k_cu_3a4895a7_201136ignoreE,(_ZN40_INTERNAL_0e2c4cd4_4_k_cu_3a4895a7_201134cute7productE - _ZN40_INTERNAL_0e2c4cd4_4_k_cu_3a4895a7_201134cuda3std3__442_GLOBAL__N__0e2c4cd4_4_k_cu_3a4895a7_201136ignoreE)
_ZN40_INTERNAL_0e2c4cd4_4_k_cu_3a4895a7_201134cuda3std3__442_GLOBAL__N__0e2c4cd4_4_k_cu_3a4895a7_201136ignoreE:
	.zero		1
	.type		_ZN40_INTERNAL_0e2c4cd4_4_k_cu_3a4895a7_201134cute7productE,@object
	.size		_ZN40_INTERNAL_0e2c4cd4_4_k_cu_3a4895a7_201134cute7productE,(_ZN40_INTERNAL_0e2c4cd4_4_k_cu_3a4895a7_201134cuda3std3__45__cpo3endE - _ZN40_INTERNAL_0e2c4cd4_4_k_cu_3a4895a7_201134cute7productE)
_ZN40_INTERNAL_0e2c4cd4_4_k_cu_3a4895a7_201134cute7productE:
	.zero		1
	.type		_ZN40_INTERNAL_0e2c4cd4_4_k_cu_3a4895a7_201134cuda3std3__45__cpo3endE,@object
	.size		_ZN40_INTERNAL_0e2c4cd4_4_k_cu_3a4895a7_201134cuda3std3__45__cpo3endE,(_ZN40_INTERNAL_0e2c4cd4_4_k_cu_3a4895a7_201134cuda3std3__419piecewise_constructE - _ZN40_INTERNAL_0e2c4cd4_4_k_cu_3a4895a7_201134cuda3std3__45__cpo3endE)
_ZN40_INTERNAL_0e2c4cd4_4_k_cu_3a4895a7_201134cuda3std3__45__cpo3endE:
	.zero		1
	.type		_ZN40_INTERNAL_0e2c4cd4_4_k_cu_3a4895a7_201134cuda3std3__419piecewise_constructE,@object
	.size		_ZN40_INTERNAL_0e2c4cd4_4_k_cu_3a4895a7_201134cuda3std3__419piecewise_constructE,(_ZN40_INTERNAL_0e2c4cd4_4_k_cu_3a4895a7_201134cuda3std3__45__cpo4cendE - _ZN40_INTERNAL_0e2c4cd4_4_k_cu_3a4895a7_201134cuda3std3__419piecewise_constructE)
_ZN40_INTERNAL_0e2c4cd4_4_k_cu_3a4895a7_201134cuda3std3__419piecewise_constructE:
	.zero		1
	.type		_ZN40_INTERNAL_0e2c4cd4_4_k_cu_3a4895a7_201134cuda3std3__45__cpo4cendE,@object
	.size		_ZN40_INTERNAL_0e2c4cd4_4_k_cu_3a4895a7_201134cuda3std3__45__cpo4cendE,(_ZN40_INTERNAL_0e2c4cd4_4_k_cu_3a4895a7_201134cuda3std6ranges3__45__cpo4swapE - _ZN40_INTERNAL_0e2c4cd4_4_k_cu_3a4895a7_201134cuda3std3__45__cpo4cendE)
_ZN40_INTERNAL_0e2c4cd4_4_k_cu_3a4895a7_201134cuda3std3__45__cpo4cendE:
	.zero		1
	.type		_ZN40_INTERNAL_0e2c4cd4_4_k_cu_3a4895a7_201134cuda3std6ranges3__45__cpo4swapE,@object
	.size		_ZN40_INTERNAL_0e2c4cd4_4_k_cu_3a4895a7_201134cuda3std6ranges3__45__cpo4swapE,(.L_10 - _ZN40_INTERNAL_0e2c4cd4_4_k_cu_3a4895a7_201134cuda3std6ranges3__45__cpo4swapE)
_ZN40_INTERNAL_0e2c4cd4_4_k_cu_3a4895a7_201134cuda3std6ranges3__45__cpo4swapE:
	.zero		1
.L_10:


//--------------------- .nv.constant0._ZN7cutlass13device_kernelINS_4gemm6kernel13GemmUniversalIN4cute5tupleIJiiiiEEENS1_10collective13CollectiveMmaINS1_46MainloopSm100TmaUmmaWarpSpecializedBlockScaledILi11ELi2ELi1ENS5_IJNS4_1CILi1EEENSA_ILi2EEESB_EEEEENS5_IJNSA_ILi128EEENSA_ILi256EEENSA_ILi64EEEEEENS5_IJNS_12float_e2m1_tENS_13float_ue4m3_tEEEENS5_IJNS5_IJlSB_lEEENS4_6LayoutINS5_IJNS5_IJNS5_IJNSA_ILi32EEENSA_ILi4EEEEEEiEEENS5_IJNS5_IJNSA_ILi16EEESP_EEEiEEENS5_IJSB_iEEEEEENS5_IJSU_NS5_IJNS5_IJNSA_ILi0EEESB_EEENSA_ILi512EEEEEENS5_IJSX_iEEEEEEEEEEESL_S14_NS4_8TiledMMAINS4_8MMA_AtomIJNS4_17SM100_MMA_MXF4_SSISJ_SJ_fSK_Li128ELi256ELi16ELNS4_4UMMA5MajorE0ELS19_0ELNS18_7ScaleInE0ELS1A_0EEEEEENSN_INS5_IJSB_SB_SB_EEENS5_IJSX_SX_SX_EEEEENS5_IJNS4_10UnderscoreES1G_S1G_EEEEENS5_IJNS4_23SM90_TMA_LOAD_MULTICASTES1J_EEENS5_IJNS4_14ComposedLayoutINS4_7SwizzleILi1ELi4ELi3EEENS4_18smem_ptr_flag_bitsILi4EEENSN_INS5_IJNSA_ILi8EEESH_EEENS5_IJSH_SB_EEEEEEENSN_INS5_IJNS5_IJNS5_IJSQ_SB_EEEST_EEESB_NS5_IJSB_SB_EEEEEENS5_IJNS5_IJNS5_IJST_SZ_EEESY_EEESX_NS5_IJSP_SZ_EEEEEEEEEEEvNS4_8identityENS5_IJNS4_13SM90_TMA_LOADES26_EEENS5_IJS1U_NSN_INS5_IJNS5_IJNS5_IJSQ_SC_EEEST_EEESB_S1X_EEENS5_IJS20_SX_NS5_IJSP_NSA_ILi1024EEEEEEEEEEEEEEvS25_EENS_8epilogue10collective18CollectiveEpilogueINS2H_23Sm100TmaWarpSpecializedILi4ELi2ELi64ELb1ELb0EEEJSI_NS5_IJNSN_ISF_SB_EENSN_ISH_SB_EEEEENS_10bfloat16_tESM_S2P_SM_NS2H_6fusion15FusionCallbacksIS2L_NS2Q_17LinearCombinationIS2P_fS2P_fLNS_15FloatRoundStyleE2EEESI_S2O_JEEENS4_5SM1004TMEM4LOAD26SM100_TMEM_LOAD_32dp32b64xES26_NS1L_INS1M_ILi3ELi4ELi3EEENS1O_ILi16EEES1T_EENS4_39AutoVectorizingCopyWithAssumedAlignmentILi128EEENS4_14SM90_TMA_STOREES32_S34_S34_EEEvvEEEEvNT_6ParamsE --------------------------
	.section	.nv.constant0._ZN7cutlass13device_kernelINS_4gemm6kernel13GemmUniversalIN4cute5tupleIJiiiiEEENS1_10collective13CollectiveMmaINS1_46MainloopSm100TmaUmmaWarpSpecializedBlockScaledILi11ELi2ELi1ENS5_IJNS4_1CILi1EEENSA_ILi2EEESB_EEEEENS5_IJNSA_ILi128EEENSA_ILi256EEENSA_ILi64EEEEEENS5_IJNS_12float_e2m1_tENS_13float_ue4m3_tEEEENS5_IJNS5_IJlSB_lEEENS4_6LayoutINS5_IJNS5_IJNS5_IJNSA_ILi32EEENSA_ILi4EEEEEEiEEENS5_IJNS5_IJNSA_ILi16EEESP_EEEiEEENS5_IJSB_iEEEEEENS5_IJSU_NS5_IJNS5_IJNSA_ILi0EEESB_EEENSA_ILi512EEEEEENS5_IJSX_iEEEEEEEEEEESL_S14_NS4_8TiledMMAINS4_8MMA_AtomIJNS4_17SM100_MMA_MXF4_SSISJ_SJ_fSK_Li128ELi256ELi16ELNS4_4UMMA5MajorE0ELS19_0ELNS18_7ScaleInE0ELS1A_0EEEEEENSN_INS5_IJSB_SB_SB_EEENS5_IJSX_SX_SX_EEEEENS5_IJNS4_10UnderscoreES1G_S1G_EEEEENS5_IJNS4_23SM90_TMA_LOAD_MULTICASTES1J_EEENS5_IJNS4_14ComposedLayoutINS4_7SwizzleILi1ELi4ELi3EEENS4_18smem_ptr_flag_bitsILi4EEENSN_INS5_IJNSA_ILi8EEESH_EEENS5_IJSH_SB_EEEEEEENSN_INS5_IJNS5_IJNS5_IJSQ_SB_EEEST_EEESB_NS5_IJSB_SB_EEEEEENS5_IJNS5_IJNS5_IJST_SZ_EEESY_EEESX_NS5_IJSP_SZ_EEEEEEEEEEEvNS4_8identityENS5_IJNS4_13SM90_TMA_LOADES26_EEENS5_IJS1U_NSN_INS5_IJNS5_IJNS5_IJSQ_SC_EEEST_EEESB_S1X_EEENS5_IJS20_SX_NS5_IJSP_NSA_ILi1024EEEEEEEEEEEEEEvS25_EENS_8epilogue10collective18CollectiveEpilogueINS2H_23Sm100TmaWarpSpecializedILi4ELi2ELi64ELb1ELb0EEEJSI_NS5_IJNSN_ISF_SB_EENSN_ISH_SB_EEEEENS_10bfloat16_tESM_S2P_SM_NS2H_6fusion15FusionCallbacksIS2L_NS2Q_17LinearCombinationIS2P_fS2P_fLNS_15FloatRoundStyleE2EEESI_S2O_JEEENS4_5SM1004TMEM4LOAD26SM100_TMEM_LOAD_32dp32b64xES26_NS1L_INS1M_ILi3ELi4ELi3EEENS1O_ILi16EEES1T_EENS4_39AutoVectorizingCopyWithAssumedAlignmentILi128EEENS4_14SM90_TMA_STOREES32_S34_S34_EEEvvEEEEvNT_6ParamsE,"a",@progbits
	.sectionflags	@""
	.align	4
.nv.constant0._ZN7cutlass13device_kernelINS_4gemm6kernel13GemmUniversalIN4cute5tupleIJiiiiEEENS1_10collective13CollectiveMmaINS1_46MainloopSm100TmaUmmaWarpSpecializedBlockScaledILi11ELi2ELi1ENS5_IJNS4_1CILi1EEENSA_ILi2EEESB_EEEEENS5_IJNSA_ILi128EEENSA_ILi256EEENSA_ILi64EEEEEENS5_IJNS_12float_e2m1_tENS_13float_ue4m3_tEEEENS5_IJNS5_IJlSB_lEEENS4_6LayoutINS5_IJNS5_IJNS5_IJNSA_ILi32EEENSA_ILi4EEEEEEiEEENS5_IJNS5_IJNSA_ILi16EEESP_EEEiEEENS5_IJSB_iEEEEEENS5_IJSU_NS5_IJNS5_IJNSA_ILi0EEESB_EEENSA_ILi512EEEEEENS5_IJSX_iEEEEEEEEEEESL_S14_NS4_8TiledMMAINS4_8MMA_AtomIJNS4_17SM100_MMA_MXF4_SSISJ_SJ_fSK_Li128ELi256ELi16ELNS4_4UMMA5MajorE0ELS19_0ELNS18_7ScaleInE0ELS1A_0EEEEEENSN_INS5_IJSB_SB_SB_EEENS5_IJSX_SX_SX_EEEEENS5_IJNS4_10UnderscoreES1G_S1G_EEEEENS5_IJNS4_23SM90_TMA_LOAD_MULTICASTES1J_EEENS5_IJNS4_14ComposedLayoutINS4_7SwizzleILi1ELi4ELi3EEENS4_18smem_ptr_flag_bitsILi4EEENSN_INS5_IJNSA_ILi8EEESH_EEENS5_IJSH_SB_EEEEEEENSN_INS5_IJNS5_IJNS5_IJSQ_SB_EEEST_EEESB_NS5_IJSB_SB_EEEEEENS5_IJNS5_IJNS5_IJST_SZ_EEESY_EEESX_NS5_IJSP_SZ_EEEEEEEEEEEvNS4_8identityENS5_IJNS4_13SM90_TMA_LOADES26_EEENS5_IJS1U_NSN_INS5_IJNS5_IJNS5_IJSQ_SC_EEEST_EEESB_S1X_EEENS5_IJS20_SX_NS5_IJSP_NSA_ILi1024EEEEEEEEEEEEEEvS25_EENS_8epilogue10collective18CollectiveEpilogueINS2H_23Sm100TmaWarpSpecializedILi4ELi2ELi64ELb1ELb0EEEJSI_NS5_IJNSN_ISF_SB_EENSN_ISH_SB_EEEEENS_10bfloat16_tESM_S2P_SM_NS2H_6fusion15FusionCallbacksIS2L_NS2Q_17LinearCombinationIS2P_fS2P_fLNS_15FloatRoundStyleE2EEESI_S2O_JEEENS4_5SM1004TMEM4LOAD26SM100_TMEM_LOAD_32dp32b64xES26_NS1L_INS1M_ILi3ELi4ELi3EEENS1O_ILi16EEES1T_EENS4_39AutoVectorizingCopyWithAssumedAlignmentILi128EEENS4_14SM90_TMA_STOREES32_S34_S34_EEEvvEEEEvNT_6ParamsE:
	.zero		3968


//--------------------- SYMBOLS --------------------------

	.type		.nv.reservedSmem.offset0,@object
	.size		.nv.reservedSmem.offset0,0x4
	.type		.nv.reservedSmem.cap,@object
	.size		.nv.reservedSmem.cap,0x4
	.type		__assertfail,@function
